	.target	sm_80

	.elftype	@"ET_EXEC"


//--------------------- .note.nv.tkinfo           --------------------------
	.section	.note.nv.tkinfo,"",@"SHT_NOTE"
	.sectionflags	@"SHF_NOTE_NV_TKINFO"
	.tkinfo
        /*0018*/ 	.word	0x00000002
        /*0030*/ 	.string	""
        /*0030*/ 	.string	"ptxas"
        /*0030*/ 	.string	"Cuda compilation tools, release 13.0, V13.0.88"
        /*0030*/ 	.string	"Build cuda_13.0.r13.0/compiler.36424714_0"
        /*0030*/ 	.string	"-v  -suppress-debug-info  -lineinfo  -arch sm_80 "



//--------------------- .note.nv.cuinfo           --------------------------
	.section	.note.nv.cuinfo,"",@"SHT_NOTE"
	.sectionflags	@"SHF_NOTE_NV_CUINFO"
        /*0018*/ 	.short	0x0002
        /*001a*/ 	.short	0x0050
        /*001c*/ 	.short	0x0082
	.zero		2


//--------------------- .nv.info                  --------------------------
	.section	.nv.info,"",@"SHT_CUDA_INFO"
	.align	4


	//----- nvinfo : EIATTR_REGCOUNT
	.align		4
        /*0000*/ 	.byte	0x04, 0x2f
        /*0002*/ 	.short	(.L_1 - .L_0)
	.align		4
.L_0:
        /*0004*/ 	.word	index@(matmul_kernel)
        /*0008*/ 	.word	0x00000020


	//----- nvinfo : EIATTR_FRAME_SIZE
	.align		4
.L_1:
        /*000c*/ 	.byte	0x04, 0x11
        /*000e*/ 	.short	(.L_3 - .L_2)
	.align		4
.L_2:
        /*0010*/ 	.word	index@(matmul_kernel)
        /*0014*/ 	.word	0x00003450


	//----- nvinfo : EIATTR_MIN_STACK_SIZE
	.align		4
.L_3:
        /*0018*/ 	.byte	0x04, 0x12
        /*001a*/ 	.short	(.L_5 - .L_4)
	.align		4
.L_4:
        /*001c*/ 	.word	index@(matmul_kernel)
        /*0020*/ 	.word	0x00003450
.L_5:


//--------------------- .nv.info.matmul_kernel    --------------------------
	.section	.nv.info.matmul_kernel,"",@"SHT_CUDA_INFO"
	.sectionflags	@""
	.align	4


	//----- nvinfo : EIATTR_CUDA_API_VERSION
	.align		4
        /*0000*/ 	.byte	0x04, 0x37
        /*0002*/ 	.short	(.L_7 - .L_6)
.L_6:
        /*0004*/ 	.word	0x00000082


	//----- nvinfo : EIATTR_SW2861232_WAR
	.align		4
.L_7:
        /*0008*/ 	.byte	0x01, 0x35
	.zero		2


	//----- nvinfo : EIATTR_PARAM_CBANK
	.align		4
        /*000c*/ 	.byte	0x04, 0x0a
        /*000e*/ 	.short	(.L_9 - .L_8)
	.align		4
.L_8:
        /*0010*/ 	.word	index@(.nv.constant0.matmul_kernel)
        /*0014*/ 	.short	0x0160
        /*0016*/ 	.short	0x0050


	//----- nvinfo : EIATTR_CBANK_PARAM_SIZE
	.align		4
.L_9:
        /*0018*/ 	.byte	0x03, 0x19
        /*001a*/ 	.short	0x0050


	//----- nvinfo : EIATTR_KPARAM_INFO
	.align		4
        /*001c*/ 	.byte	0x04, 0x17
        /*001e*/ 	.short	(.L_11 - .L_10)
.L_10:
        /*0020*/ 	.word	0x00000000
        /*0024*/ 	.short	0x000d
        /*0026*/ 	.short	0x0048
        /*0028*/ 	.byte	0x00, 0xf4, 0x21, 0x00


	//----- nvinfo : EIATTR_KPARAM_INFO
	.align		4
.L_11:
        /*002c*/ 	.byte	0x04, 0x17
        /*002e*/ 	.short	(.L_13 - .L_12)
.L_12:
        /*0030*/ 	.word	0x00000000
        /*0034*/ 	.short	0x000c
        /*0036*/ 	.short	0x0040
        /*0038*/ 	.byte	0x00, 0xf4, 0x21, 0x00


	//----- nvinfo : EIATTR_KPARAM_INFO
	.align		4
.L_13:
        /*003c*/ 	.byte	0x04, 0x17
        /*003e*/ 	.short	(.L_15 - .L_14)
.L_14:
        /*0040*/ 	.word	0x00000000
        /*0044*/ 	.short	0x000b
        /*0046*/ 	.short	0x0038
        /*0048*/ 	.byte	0x00, 0xf0, 0x11, 0x00


	//----- nvinfo : EIATTR_KPARAM_INFO
	.align		4
.L_15:
        /*004c*/ 	.byte	0x04, 0x17
        /*004e*/ 	.short	(.L_17 - .L_16)
.L_16:
        /*0050*/ 	.word	0x00000000
        /*0054*/ 	.short	0x000a
        /*0056*/ 	.short	0x0034
        /*0058*/ 	.byte	0x00, 0xf0, 0x11, 0x00


	//----- nvinfo : EIATTR_KPARAM_INFO
	.align		4
.L_17:
        /*005c*/ 	.byte	0x04, 0x17
        /*005e*/ 	.short	(.L_19 - .L_18)
.L_18:
        /*0060*/ 	.word	0x00000000
        /*0064*/ 	.short	0x0009
        /*0066*/ 	.short	0x0030
        /*0068*/ 	.byte	0x00, 0xf0, 0x11, 0x00


	//----- nvinfo : EIATTR_KPARAM_INFO
	.align		4
.L_19:
        /*006c*/ 	.byte	0x04, 0x17
        /*006e*/ 	.short	(.L_21 - .L_20)
.L_20:
        /*0070*/ 	.word	0x00000000
        /*0074*/ 	.short	0x0008
        /*0076*/ 	.short	0x002c
        /*0078*/ 	.byte	0x00, 0xf0, 0x11, 0x00


	//----- nvinfo : EIATTR_KPARAM_INFO
	.align		4
.L_21:
        /*007c*/ 	.byte	0x04, 0x17
        /*007e*/ 	.short	(.L_23 - .L_22)
.L_22:
        /*0080*/ 	.word	0x00000000
        /*0084*/ 	.short	0x0007
        /*0086*/ 	.short	0x0028
        /*0088*/ 	.byte	0x00, 0xf0, 0x11, 0x00


	//----- nvinfo : EIATTR_KPARAM_INFO
	.align		4
.L_23:
        /*008c*/ 	.byte	0x04, 0x17
        /*008e*/ 	.short	(.L_25 - .L_24)
.L_24:
        /*0090*/ 	.word	0x00000000
        /*0094*/ 	.short	0x0006
        /*0096*/ 	.short	0x0024
        /*0098*/ 	.byte	0x00, 0xf0, 0x11, 0x00


	//----- nvinfo : EIATTR_KPARAM_INFO
	.align		4
.L_25:
        /*009c*/ 	.byte	0x04, 0x17
        /*009e*/ 	.short	(.L_27 - .L_26)
.L_26:
        /*00a0*/ 	.word	0x00000000
        /*00a4*/ 	.short	0x0005
        /*00a6*/ 	.short	0x0020
        /*00a8*/ 	.byte	0x00, 0xf0, 0x11, 0x00


	//----- nvinfo : EIATTR_KPARAM_INFO
	.align		4
.L_27:
        /*00ac*/ 	.byte	0x04, 0x17
        /*00ae*/ 	.short	(.L_29 - .L_28)
.L_28:
        /*00b0*/ 	.word	0x00000000
        /*00b4*/ 	.short	0x0004
        /*00b6*/ 	.short	0x001c
        /*00b8*/ 	.byte	0x00, 0xf0, 0x11, 0x00


	//----- nvinfo : EIATTR_KPARAM_INFO
	.align		4
.L_29:
        /*00bc*/ 	.byte	0x04, 0x17
        /*00be*/ 	.short	(.L_31 - .L_30)
.L_30:
        /*00c0*/ 	.word	0x00000000
        /*00c4*/ 	.short	0x0003
        /*00c6*/ 	.short	0x0018
        /*00c8*/ 	.byte	0x00, 0xf0, 0x11, 0x00


	//----- nvinfo : EIATTR_KPARAM_INFO
	.align		4
.L_31:
        /*00cc*/ 	.byte	0x04, 0x17
        /*00ce*/ 	.short	(.L_33 - .L_32)
.L_32:
        /*00d0*/ 	.word	0x00000000
        /*00d4*/ 	.short	0x0002
        /*00d6*/ 	.short	0x0010
        /*00d8*/ 	.byte	0x00, 0xf4, 0x21, 0x00


	//----- nvinfo : EIATTR_KPARAM_INFO
	.align		4
.L_33:
        /*00dc*/ 	.byte	0x04, 0x17
        /*00de*/ 	.short	(.L_35 - .L_34)
.L_34:
        /*00e0*/ 	.word	0x00000000
        /*00e4*/ 	.short	0x0001
        /*00e6*/ 	.short	0x0008
        /*00e8*/ 	.byte	0x00, 0xf4, 0x21, 0x00


	//----- nvinfo : EIATTR_KPARAM_INFO
	.align		4
.L_35:
        /*00ec*/ 	.byte	0x04, 0x17
        /*00ee*/ 	.short	(.L_37 - .L_36)
.L_36:
        /*00f0*/ 	.word	0x00000000
        /*00f4*/ 	.short	0x0000
        /*00f6*/ 	.short	0x0000
        /*00f8*/ 	.byte	0x00, 0xf4, 0x21, 0x00


	//----- nvinfo : EIATTR_MAXREG_COUNT
	.align		4
.L_37:
        /*00fc*/ 	.byte	0x03, 0x1b
        /*00fe*/ 	.short	0x0080


	//----- nvinfo : EIATTR_NUM_BARRIERS
	.align		4
        /*0100*/ 	.byte	0x02, 0x4c
        /*0102*/ 	.byte	0x01
	.zero		1


	//----- nvinfo : EIATTR_ANNOTATIONS
	.align		4
        /*0104*/ 	.byte	0x04, 0x55
        /*0106*/ 	.short	(.L_39 - .L_38)


	//   ....[0]....
.L_38:
        /*0108*/ 	.word	0x00000001
        /*010c*/ 	.byte	0x10, 0x05, 0x00, 0x00, 0x01, 0x00, 0x00, 0x00, 0x20, 0x05, 0x00, 0x00, 0x01, 0x00, 0x00, 0x00
        /* <DEDUP_REMOVED lines=615> */
        /*278c*/ 	.byte	0xf0, 0x94, 0x00, 0x00, 0x01, 0x00, 0x00, 0x00, 0x00, 0x95, 0x00, 0x00


	//----- nvinfo : EIATTR_MERCURY_ISA_VERSION
	.align		4
.L_39:
        /*2798*/ 	.byte	0x03, 0x5f
        /*279a*/ 	.short	0x0000


	//----- nvinfo : EIATTR_EXIT_INSTR_OFFSETS
	.align		4
        /*279c*/ 	.byte	0x04, 0x1c
        /*279e*/ 	.short	(.L_41 - .L_40)


	//   ....[0]....
.L_40:
        /*27a0*/ 	.word	0x000443c0


	//   ....[1]....
        /*27a4*/ 	.word	0x000443f0


	//----- nvinfo : EIATTR_REQNTID
	.align		4
.L_41:
        /*27a8*/ 	.byte	0x04, 0x10
        /*27aa*/ 	.short	(.L_43 - .L_42)
.L_42:
        /*27ac*/ 	.word	0x00000200
        /*27b0*/ 	.word	0x00000001
        /*27b4*/ 	.word	0x00000001
.L_43:


//--------------------- .nv.callgraph             --------------------------
	.section	.nv.callgraph,"",@"SHT_CUDA_CALLGRAPH"
	.align	4
	.sectionentsize	8
	.align		4
        /*0000*/ 	.word	0x00000000
	.align		4
        /*0004*/ 	.word	0xffffffff
	.align		4
        /*0008*/ 	.word	0x00000000
	.align		4
        /*000c*/ 	.word	0xfffffffe
	.align		4
        /*0010*/ 	.word	0x00000000
	.align		4
        /*0014*/ 	.word	0xfffffffd
	.align		4
        /*0018*/ 	.word	0x00000000
	.align		4
        /*001c*/ 	.word	0xfffffffc


//--------------------- .nv.rel.action            --------------------------
	.section	.nv.rel.action,"",@"SHT_CUDA_RELOCINFO"
	.align	8
	.sectionentsize	8
        /*0000*/ 	.byte	0x73, 0x00, 0x00, 0x00, 0x00, 0x00, 0x00, 0x00, 0x00, 0x00, 0x00, 0x11, 0x25, 0x00, 0x05, 0x36


//--------------------- .nv.constant0.matmul_kernel --------------------------
	.section	.nv.constant0.matmul_kernel,"a",@progbits
	.sectionflags	@""
	.align	4
.nv.constant0.matmul_kernel:
	.zero		432


//--------------------- .text.matmul_kernel       --------------------------
	.section	.text.matmul_kernel,"ax",@progbits
	.sectioninfo	@"SHI_REGISTERS=32"
	.align	128
        .global         matmul_kernel
        .type           matmul_kernel,@function
        .size           matmul_kernel,(.L_x_5 - matmul_kernel)
        .other          matmul_kernel,@"STO_CUDA_ENTRY STV_DEFAULT"
matmul_kernel:
.text.matmul_kernel:
[----:B------:R-:W-:-:S03]  /*0000*/  IMAD.MOV.U32 R1, RZ, RZ, c[0x0][0x28] ;  /* 0x00000a00ff017624 */ /* 0x000fc600078e00ff */
[----:B------:R-:W-:Y:S01]  /*0010*/  IMAD.MOV.U32 R6, RZ, RZ, 0x1ff ;  /* 0x000001ffff067424 */ /* 0x000fe200078e00ff */
[----:B------:R-:W0:Y:S01]  /*0020*/  S2R R29, SR_TID.X ;  /* 0x00000000001d7919 */ /* 0x000e220000002100 */
[----:B------:R-:W-:Y:S01]  /*0030*/  IADD3 R1, R1, -0x3450, RZ ;  /* 0xffffcbb001017810 */ /* 0x000fe20007ffe0ff */
[----:B------:R-:W-:Y:S02]  /*0040*/  ULDC.64 UR4, c[0x0][0x118] ;  /* 0x0000460000047ab9 */ /* 0x000fe40000000a00 */
[----:B------:R-:W-:-:S04]  /*0050*/  IADD3 R0, R6, c[0x0][0x17c], RZ ;  /* 0x00005f0006007a10 */ /* 0x000fc80007ffe0ff */
[----:B------:R-:W-:-:S04]  /*0060*/  SHF.R.S32.HI R3, RZ, 0x1f, R0 ;  /* 0x0000001fff037819 */ /* 0x000fc80000011400 */
[----:B------:R-:W-:-:S04]  /*0070*/  LEA.HI R3, R3, R0, RZ, 0x9 ;  /* 0x0000000003037211 */ /* 0x000fc800078f48ff */
[----:B------:R-:W-:Y:S02]  /*0080*/  SHF.R.S32.HI R0, RZ, 0x9, R3 ;  /* 0x00000009ff007819 */ /* 0x000fe40000011403 */
[----:B------:R-:W1:Y:S03]  /*0090*/  S2R R3, SR_CTAID.X ;  /* 0x0000000000037919 */ /* 0x000e660000002500 */
[----:B------:R-:W-:Y:S01]  /*00a0*/  IMAD.SHL.U32 R0, R0, 0x8, RZ ;  /* 0x0000000800007824 */ /* 0x000fe200078e00ff */
[----:B0-----:R-:W-:-:S04]  /*00b0*/  LOP3.LUT R12, R29, 0x1ff, RZ, 0xc0, !PT ;  /* 0x000001ff1d0c7812 */ /* 0x001fc800078ec0ff */
[-C--:B------:R-:W-:Y:S02]  /*00c0*/  IABS R7, R0.reuse ;  /* 0x0000000000077213 */ /* 0x080fe40000000000 */
[----:B------:R-:W-:Y:S02]  /*00d0*/  IABS R11, R0 ;  /* 0x00000000000b7213 */ /* 0x000fe40000000000 */
[----:B------:R-:W0:Y:S01]  /*00e0*/  I2F.RP R2, R7 ;  /* 0x0000000700027306 */ /* 0x000e220000209400 */
[----:B-1----:R-:W-:-:S07]  /*00f0*/  IABS R10, R3 ;  /* 0x00000003000a7213 */ /* 0x002fce0000000000 */
[----:B0-----:R-:W0:Y:S02]  /*0100*/  MUFU.RCP R2, R2 ;  /* 0x0000000200027308 */ /* 0x001e240000001000 */
[----:B0-----:R-:W-:Y:S01]  /*0110*/  IADD3 R4, R2, 0xffffffe, RZ ;  /* 0x0ffffffe02047810 */ /* 0x001fe20007ffe0ff */
[----:B------:R-:W-:-:S05]  /*0120*/  IMAD.MOV R2, RZ, RZ, -R11 ;  /* 0x000000ffff027224 */ /* 0x000fca00078e0a0b */
[----:B------:R0:W1:Y:S02]  /*0130*/  F2I.FTZ.U32.TRUNC.NTZ R5, R4 ;  /* 0x0000000400057305 */ /* 0x000064000021f000 */
[----:B0-----:R-:W-:Y:S02]  /*0140*/  IMAD.MOV.U32 R4, RZ, RZ, RZ ;  /* 0x000000ffff047224 */ /* 0x001fe400078e00ff */
[----:B-1----:R-:W-:-:S04]  /*0150*/  IMAD.MOV R8, RZ, RZ, -R5 ;  /* 0x000000ffff087224 */ /* 0x002fc800078e0a05 */
[----:B------:R-:W-:Y:S02]  /*0160*/  IMAD R9, R8, R7, RZ ;  /* 0x0000000708097224 */ /* 0x000fe400078e02ff */
[----:B------:R-:W-:Y:S02]  /*0170*/  IMAD.MOV.U32 R8, RZ, RZ, R10 ;  /* 0x000000ffff087224 */ /* 0x000fe400078e000a */
[----:B------:R-:W-:-:S06]  /*0180*/  IMAD.HI.U32 R5, R5, R9, R4 ;  /* 0x0000000905057227 */ /* 0x000fcc00078e0004 */
[----:B------:R-:W-:-:S04]  /*0190*/  IMAD.HI.U32 R5, R5, R8, RZ ;  /* 0x0000000805057227 */ /* 0x000fc800078e00ff */
[----:B------:R-:W-:-:S05]  /*01a0*/  IMAD R2, R5, R2, R8 ;  /* 0x0000000205027224 */ /* 0x000fca00078e0208 */
[----:B------:R-:W-:-:S13]  /*01b0*/  ISETP.GT.U32.AND P1, PT, R7, R2, PT ;  /* 0x000000020700720c */ /* 0x000fda0003f24070 */
[----:B------:R-:W-:Y:S01]  /*01c0*/  @!P1 IMAD.IADD R2, R2, 0x1, -R7 ;  /* 0x0000000102029824 */ /* 0x000fe200078e0a07 */
[----:B------:R-:W-:Y:S02]  /*01d0*/  @!P1 IADD3 R5, R5, 0x1, RZ ;  /* 0x0000000105059810 */ /* 0x000fe40007ffe0ff */
[----:B------:R-:W-:Y:S02]  /*01e0*/  ISETP.NE.AND P1, PT, R0, RZ, PT ;  /* 0x000000ff0000720c */ /* 0x000fe40003f25270 */
[----:B------:R-:W-:Y:S02]  /*01f0*/  ISETP.GE.U32.AND P0, PT, R2, R7, PT ;  /* 0x000000070200720c */ /* 0x000fe40003f06070 */
[----:B------:R-:W-:-:S04]  /*0200*/  LOP3.LUT R2, R3, R0, RZ, 0x3c, !PT ;  /* 0x0000000003027212 */ /* 0x000fc800078e3cff */
[----:B------:R-:W-:Y:S02]  /*0210*/  ISETP.GE.AND P2, PT, R2, RZ, PT ;  /* 0x000000ff0200720c */ /* 0x000fe40003f46270 */
[----:B------:R-:W-:-:S05]  /*0220*/  IADD3 R2, R6, c[0x0][0x178], RZ ;  /* 0x00005e0006027a10 */ /* 0x000fca0007ffe0ff */
[----:B------:R-:W-:-:S05]  /*0230*/  @P0 IADD3 R5, R5, 0x1, RZ ;  /* 0x0000000105050810 */ /* 0x000fca0007ffe0ff */
[----:B------:R-:W-:Y:S01]  /*0240*/  IMAD.MOV.U32 R4, RZ, RZ, R5 ;  /* 0x000000ffff047224 */ /* 0x000fe200078e0005 */
[----:B------:R-:W-:-:S03]  /*0250*/  SHF.R.S32.HI R5, RZ, 0x1f, R2 ;  /* 0x0000001fff057819 */ /* 0x000fc60000011402 */
[----:B------:R-:W-:Y:S01]  /*0260*/  @!P2 IMAD.MOV R4, RZ, RZ, -R4 ;  /* 0x000000ffff04a224 */ /* 0x000fe200078e0a04 */
[----:B------:R-:W-:Y:S02]  /*0270*/  @!P1 LOP3.LUT R4, RZ, R0, RZ, 0x33, !PT ;  /* 0x00000000ff049212 */ /* 0x000fe400078e33ff */
[----:B------:R-:W-:-:S03]  /*0280*/  LEA.HI R5, R5, R2, RZ, 0x9 ;  /* 0x0000000205057211 */ /* 0x000fc600078f48ff */
[----:B------:R-:W-:Y:S02]  /*0290*/  IMAD.SHL.U32 R2, R4, 0x8, RZ ;  /* 0x0000000804027824 */ /* 0x000fe400078e00ff */
[----:B------:R-:W-:-:S03]  /*02a0*/  IMAD.MOV R4, RZ, RZ, -R4 ;  /* 0x000000ffff047224 */ /* 0x000fc600078e0a04 */
[----:B------:R-:W-:Y:S01]  /*02b0*/  LEA.HI.SX32 R5, R5, -R2, 0x17 ;  /* 0x8000000205057211 */ /* 0x000fe200078fbaff */
[----:B------:R-:W-:Y:S02]  /*02c0*/  IMAD R13, R0, R4, R3 ;  /* 0x00000004000d7224 */ /* 0x000fe400078e0203 */
[----:B------:R-:W-:Y:S01]  /*02d0*/  IMAD.MOV.U32 R4, RZ, RZ, RZ ;  /* 0x000000ffff047224 */ /* 0x000fe200078e00ff */
[----:B------:R-:W-:Y:S02]  /*02e0*/  IMNMX R6, R5, 0x8, PT ;  /* 0x0000000805067817 */ /* 0x000fe40003800200 */
[----:B------:R-:W-:Y:S02]  /*02f0*/  IABS R11, R13 ;  /* 0x0000000d000b7213 */ /* 0x000fe40000000000 */
[----:B------:R-:W-:-:S04]  /*0300*/  IABS R9, R6 ;  /* 0x0000000600097213 */ /* 0x000fc80000000000 */
[----:B------:R-:W0:Y:S08]  /*0310*/  I2F.RP R7, R9 ;  /* 0x0000000900077306 */ /* 0x000e300000209400 */
[----:B0-----:R-:W0:Y:S02]  /*0320*/  MUFU.RCP R7, R7 ;  /* 0x0000000700077308 */ /* 0x001e240000001000 */
[----:B0-----:R-:W-:-:S06]  /*0330*/  IADD3 R5, R7, 0xffffffe, RZ ;  /* 0x0ffffffe07057810 */ /* 0x001fcc0007ffe0ff */
[----:B------:R-:W0:Y:S02]  /*0340*/  F2I.FTZ.U32.TRUNC.NTZ R5, R5 ;  /* 0x0000000500057305 */ /* 0x000e24000021f000 */
[----:B0-----:R-:W-:-:S04]  /*0350*/  IMAD.MOV R8, RZ, RZ, -R5 ;  /* 0x000000ffff087224 */ /* 0x001fc800078e0a05 */
[----:B------:R-:W-:-:S04]  /*0360*/  IMAD.MOV.U32 R0, RZ, RZ, R8 ;  /* 0x000000ffff007224 */ /* 0x000fc800078e0008 */
[----:B------:R-:W-:Y:S01]  /*0370*/  IMAD R3, R0, R9, RZ ;  /* 0x0000000900037224 */ /* 0x000fe200078e02ff */
[----:B------:R-:W-:-:S03]  /*0380*/  IABS R0, R6 ;  /* 0x0000000600007213 */ /* 0x000fc60000000000 */
[----:B------:R-:W-:-:S04]  /*0390*/  IMAD.HI.U32 R4, R5, R3, R4 ;  /* 0x0000000305047227 */ /* 0x000fc800078e0004 */
[----:B------:R-:W-:Y:S02]  /*03a0*/  IMAD.MOV R0, RZ, RZ, -R0 ;  /* 0x000000ffff007224 */ /* 0x000fe400078e0a00 */
        /* <DEDUP_REMOVED lines=8> */
[----:B------:R-:W-:Y:S01]  /*0430*/  ISETP.GE.AND P2, PT, R0, RZ, PT ;  /* 0x000000ff0000720c */ /* 0x000fe20003f46270 */
[----:B------:R-:W-:-:S06]  /*0440*/  IMAD.MOV.U32 R0, RZ, RZ, c[0x0][0x180] ;  /* 0x00006000ff007624 */ /* 0x000fcc00078e00ff */
[----:B------:R-:W-:-:S05]  /*0450*/  @P0 IADD3 R4, R4, 0x1, RZ ;  /* 0x0000000104040810 */ /* 0x000fca0007ffe0ff */
[----:B------:R-:W-:Y:S02]  /*0460*/  IMAD.MOV.U32 R3, RZ, RZ, R4 ;  /* 0x000000ffff037224 */ /* 0x000fe400078e0004 */
[----:B------:R-:W-:Y:S02]  /*0470*/  IMAD.MOV.U32 R4, RZ, RZ, c[0x0][0x180] ;  /* 0x00006000ff047624 */ /* 0x000fe400078e00ff */
[----:B------:R-:W-:Y:S01]  /*0480*/  @!P2 IMAD.MOV R3, RZ, RZ, -R3 ;  /* 0x000000ffff03a224 */ /* 0x000fe200078e0a03 */
[----:B------:R-:W-:Y:S02]  /*0490*/  @!P1 LOP3.LUT R3, RZ, R6, RZ, 0x33, !PT ;  /* 0x00000006ff039212 */ /* 0x000fe400078e33ff */
[----:B------:R-:W-:-:S03]  /*04a0*/  IADD3 R4, R4, 0x3f, RZ ;  /* 0x0000003f04047810 */ /* 0x000fc60007ffe0ff */
[----:B------:R-:W-:Y:S01]  /*04b0*/  IMAD.MOV R5, RZ, RZ, -R3 ;  /* 0x000000ffff057224 */ /* 0x000fe200078e0a03 */
[----:B------:R-:W-:Y:S01]  /*04c0*/  ISETP.GT.AND P0, PT, R4, 0x3f, PT ;  /* 0x0000003f0400780c */ /* 0x000fe20003f04270 */
[----:B------:R-:W-:Y:S02]  /*04d0*/  IMAD.SHL.U32 R3, R3, 0x200, RZ ;  /* 0x0000020003037824 */ /* 0x000fe400078e00ff */
[----:B------:R-:W-:-:S04]  /*04e0*/  IMAD R5, R6, R5, R13 ;  /* 0x0000000506057224 */ /* 0x000fc800078e020d */
[----:B------:R-:W-:-:S04]  /*04f0*/  IMAD.IADD R5, R2, 0x1, R5 ;  /* 0x0000000102057824 */ /* 0x000fc800078e0205 */
[----:B------:R-:W-:-:S05]  /*0500*/  IMAD R28, R5, 0x200, R12 ;  /* 0x00000200051c7824 */ /* 0x000fca00078e020c */
[----:B------:R0:W-:Y:S04]  /*0510*/  STL [R1+0xf80], R28 ;  /* 0x000f801c01007387 */ /* 0x0001e80000100800 */
[----:B------:R0:W-:Y:S01]  /*0520*/  STL [R1+0x124], R3 ;  /* 0x0001240301007387 */ /* 0x0001e20000100800 */
[----:B------:R-:W-:Y:S05]  /*0530*/  @P0 BRA `(.L_x_0) ;  /* 0x00000f9000000947 */ /* 0x000fea0003800000 */
[C---:B------:R-:W-:Y:S01]  /*0540*/  IMAD.SHL.U32 R2, R29.reuse, 0x20, RZ ;  /* 0x000000201d027824 */ /* 0x040fe200078e00ff */
[----:B------:R-:W-:Y:S01]  /*0550*/  CS2R R24, SRZ ;  /* 0x0000000000187805 */ /* 0x000fe2000001ff00 */
[----:B------:R-:W-:Y:S01]  /*0560*/  IMAD.SHL.U32 R0, R29, 0x2, RZ ;  /* 0x000000021d007824 */ /* 0x000fe200078e00ff */
[----:B------:R-:W-:Y:S01]  /*0570*/  CS2R R26, SRZ ;  /* 0x00000000001a7805 */ /* 0x000fe2000001ff00 */
[----:B------:R-:W-:Y:S01]  /*0580*/  CS2R R20, SRZ ;  /* 0x0000000000147805 */ /* 0x000fe2000001ff00 */
[----:B------:R1:W-:Y:S01]  /*0590*/  STL [R1+0xf84], R2 ;  /* 0x000f840201007387 */ /* 0x0003e20000100800 */
[----:B------:R-:W-:Y:S01]  /*05a0*/  CS2R R22, SRZ ;  /* 0x0000000000167805 */ /* 0x000fe2000001ff00 */
[----:B------:R-:W-:Y:S01]  /*05b0*/  CS2R R16, SRZ ;  /* 0x0000000000107805 */ /* 0x000fe2000001ff00 */
[----:B------:R-:W-:Y:S01]  /*05c0*/  CS2R R18, SRZ ;  /* 0x0000000000127805 */ /* 0x000fe2000001ff00 */
[----:B------:R1:W-:Y:S01]  /*05d0*/  STL [R1+0xf7c], R0 ;  /* 0x000f7c0001007387 */ /* 0x0003e20000100800 */
[----:B------:R-:W-:Y:S01]  /*05e0*/  CS2R R12, SRZ ;  /* 0x00000000000c7805 */ /* 0x000fe2000001ff00 */
[----:B------:R-:W-:Y:S01]  /*05f0*/  CS2R R14, SRZ ;  /* 0x00000000000e7805 */ /* 0x000fe2000001ff00 */
[----:B------:R-:W-:Y:S01]  /*0600*/  CS2R R8, SRZ ;  /* 0x0000000000087805 */ /* 0x000fe2000001ff00 */
[----:B------:R1:W-:Y:S01]  /*0610*/  STL [R1], RZ ;  /* 0x000000ff01007387 */ /* 0x0003e20000100800 */
[----:B------:R-:W-:Y:S01]  /*0620*/  CS2R R10, SRZ ;  /* 0x00000000000a7805 */ /* 0x000fe2000001ff00 */
[----:B------:R-:W-:Y:S01]  /*0630*/  CS2R R4, SRZ ;  /* 0x0000000000047805 */ /* 0x000fe2000001ff00 */
[----:B------:R-:W-:Y:S01]  /*0640*/  CS2R R6, SRZ ;  /* 0x0000000000067805 */ /* 0x000fe2000001ff00 */
[----:B------:R1:W-:Y:S04]  /*0650*/  STL [R1+0x4], RZ ;  /* 0x000004ff01007387 */ /* 0x0003e80000100800 */
        /* <DEDUP_REMOVED lines=229> */
[----:B------:R1:W-:Y:S01]  /*14b0*/  STL [R1+0x66c], RZ ;  /* 0x00066cff01007387 */ /* 0x0003e20000100800 */
[----:B------:R-:W-:Y:S05]  /*14c0*/  BRA `(.L_x_1) ;  /* 0x000326b000007947 */ /* 0x000fea0003800000 */
.L_x_0:
[----:B------:R-:W-:Y:S01]  /*14d0*/  IABS R27, c[0x0][0x17c] ;  /* 0x00005f00001b7a13 */ /* 0x000fe20000000000 */
[----:B------:R-:W-:Y:S01]  /*14e0*/  IMAD.MOV.U32 R7, RZ, RZ, R3 ;  /* 0x000000ffff077224 */ /* 0x000fe200078e0003 */
[----:B------:R-:W-:Y:S01]  /*14f0*/  SHF.R.U32.HI R2, RZ, 0x6, R29 ;  /* 0x00000006ff027819 */ /* 0x000fe2000001161d */
[----:B------:R1:W-:Y:S01]  /*1500*/  STL [R1+0xf88], R0 ;  /* 0x000f880001007387 */ /* 0x0003e20000100800 */
[----:B0-----:R-:W0:Y:S01]  /*1510*/  I2F.RP R3, R27 ;  /* 0x0000001b00037306 */ /* 0x001e220000209400 */
[----:B------:R-:W-:Y:S01]  /*1520*/  IMAD.SHL.U32 R11, R29, 0x20, RZ ;  /* 0x000000201d0b7824 */ /* 0x000fe200078e00ff */
[----:B------:R-:W-:-:S02]  /*1530*/  SGXT.U32 R2, R2, 0x3 ;  /* 0x000000030202781a */ /* 0x000fc40000000000 */
[----:B------:R-:W-:Y:S02]  /*1540*/  LOP3.LUT R14, R29, 0x7, RZ, 0xc0, !PT ;  /* 0x000000071d0e7812 */ /* 0x000fe400078ec0ff */
[----:B------:R-:W-:-:S04]  /*1550*/  LOP3.LUT R2, R7, R2, RZ, 0xfc, !PT ;  /* 0x0000000207027212 */ /* 0x000fc800078efcff */
[C---:B------:R-:W-:Y:S02]  /*1560*/  LOP3.LUT R5, R2.reuse, 0x1f8, RZ, 0xfc, !PT ;  /* 0x000001f802057812 */ /* 0x040fe400078efcff */
[C---:B------:R-:W-:Y:S02]  /*1570*/  LOP3.LUT R6, R2.reuse, 0x1f0, RZ, 0xfc, !PT ;  /* 0x000001f002067812 */ /* 0x040fe400078efcff */
[----:B------:R-:W-:Y:S01]  /*1580*/  IABS R12, R5 ;  /* 0x00000005000c7213 */ /* 0x000fe20000000000 */
[----:B0-----:R-:W0:Y:S01]  /*1590*/  MUFU.RCP R3, R3 ;  /* 0x0000000300037308 */ /* 0x001e220000001000 */
[C---:B------:R-:W-:Y:S02]  /*15a0*/  LOP3.LUT R15, R2.reuse, 0x1e8, RZ, 0xfc, !PT ;  /* 0x000001e8020f7812 */ /* 0x040fe400078efcff */
[----:B------:R-:W-:Y:S02]  /*15b0*/  LOP3.LUT R13, R2, 0x1e0, RZ, 0xfc, !PT ;  /* 0x000001e0020d7812 */ /* 0x000fe400078efcff */
[----:B------:R-:W-:-:S02]  /*15c0*/  ISETP.GE.AND P4, PT, R5, RZ, PT ;  /* 0x000000ff0500720c */ /* 0x000fc40003f86270 */
[----:B------:R-:W-:Y:S02]  /*15d0*/  LOP3.LUT R5, R2, 0x1d8, RZ, 0xfc, !PT ;  /* 0x000001d802057812 */ /* 0x000fe400078efcff */
[----:B------:R-:W-:Y:S02]  /*15e0*/  ISETP.GE.AND P2, PT, R6, RZ, PT ;  /* 0x000000ff0600720c */ /* 0x000fe40003f46270 */
[----:B------:R-:W-:Y:S02]  /*15f0*/  ISETP.GE.AND P5, PT, R15, RZ, PT ;  /* 0x000000ff0f00720c */ /* 0x000fe40003fa6270 */
[----:B------:R-:W-:Y:S02]  /*1600*/  LOP3.LUT R18, R2, 0x1a8, RZ, 0xfc, !PT ;  /* 0x000001a802127812 */ /* 0x000fe400078efcff */
[----:B0-----:R-:W-:-:S04]  /*1610*/  IADD3 R8, R3, 0xffffffe, RZ ;  /* 0x0ffffffe03087810 */ /* 0x001fc80007ffe0ff */
[----:B------:R0:W2:Y:S02]  /*1620*/  F2I.FTZ.U32.TRUNC.NTZ R9, R8 ;  /* 0x0000000800097305 */ /* 0x0000a4000021f000 */
[----:B0-----:R-:W-:Y:S02]  /*1630*/  IMAD.MOV.U32 R8, RZ, RZ, RZ ;  /* 0x000000ffff087224 */ /* 0x001fe400078e00ff */
[----:B--2---:R-:W-:-:S04]  /*1640*/  IMAD.MOV R10, RZ, RZ, -R9 ;  /* 0x000000ffff0a7224 */ /* 0x004fc800078e0a09 */
[----:B------:R-:W-:Y:S01]  /*1650*/  IMAD R7, R10, R27, RZ ;  /* 0x0000001b0a077224 */ /* 0x000fe200078e02ff */
[----:B------:R-:W-:Y:S02]  /*1660*/  IABS R10, R6 ;  /* 0x00000006000a7213 */ /* 0x000fe40000000000 */
[----:B------:R-:W-:Y:S01]  /*1670*/  LOP3.LUT R6, R2, 0x1d0, RZ, 0xfc, !PT ;  /* 0x000001d002067812 */ /* 0x000fe200078efcff */
[----:B------:R-:W-:Y:S01]  /*1680*/  IMAD.HI.U32 R3, R9, R7, R8 ;  /* 0x0000000709037227 */ /* 0x000fe200078e0008 */
[----:B------:R-:W-:Y:S02]  /*1690*/  SHF.R.S32.HI R7, RZ, 0x1f, R4 ;  /* 0x0000001fff077819 */ /* 0x000fe40000011404 */
[----:B------:R-:W-:Y:S02]  /*16a0*/  IABS R16, R6 ;  /* 0x0000000600107213 */ /* 0x000fe40000000000 */
[----:B-1----:R-:W-:Y:S01]  /*16b0*/  LEA.HI R0, R7, R4, RZ, 0x6 ;  /* 0x0000000407007211 */ /* 0x002fe200078f30ff */
[----:B------:R-:W-:Y:S01]  /*16c0*/  IMAD.HI.U32 R8, R3, R12, RZ ;  /* 0x0000000c03087227 */ /* 0x000fe200078e00ff */
[----:B------:R-:W-:-:S03]  /*16d0*/  IABS R4, R15 ;  /* 0x0000000f00047213 */ /* 0x000fc60000000000 */
[----:B------:R-:W-:Y:S01]  /*16e0*/  IMAD.HI.U32 R9, R3, R10, RZ ;  /* 0x0000000a03097227 */ /* 0x000fe200078e00ff */
[----:B------:R0:W-:Y:S03]  /*16f0*/  STL [R1+0xdc], R0 ;  /* 0x0000dc0001007387 */ /* 0x0001e60000100800 */
[----:B------:R-:W-:Y:S01]  /*1700*/  IMAD.MOV R8, RZ, RZ, -R8 ;  /* 0x000000ffff087224 */ /* 0x000fe200078e0a08 */
[----:B------:R1:W-:Y:S01]  /*1710*/  STL [R1+0xf84], R11 ;  /* 0x000f840b01007387 */ /* 0x0003e20000100800 */
[----:B------:R-:W-:Y:S02]  /*1720*/  IMAD.MOV R9, RZ, RZ, -R9 ;  /* 0x000000ffff097224 */ /* 0x000fe400078e0a09 */
[C---:B------:R-:W-:Y:S02]  /*1730*/  IMAD R12, R27.reuse, R8, R12 ;  /* 0x000000081b0c7224 */ /* 0x040fe400078e020c */
[----:B------:R-:W-:Y:S01]  /*1740*/  IMAD R8, R27, R9, R10 ;  /* 0x000000091b087224 */ /* 0x000fe200078e020a */
[----:B------:R-:W-:Y:S01]  /*1750*/  IABS R10, R13 ;  /* 0x0000000d000a7213 */ /* 0x000fe20000000000 */
[----:B0-----:R-:W-:Y:S01]  /*1760*/  IMAD.SHL.U32 R0, R29, 0x2, RZ ;  /* 0x000000021d007824 */ /* 0x001fe200078e00ff */
[----:B------:R-:W-:Y:S01]  /*1770*/  ISETP.GT.U32.AND P0, PT, R27, R12, PT ;  /* 0x0000000c1b00720c */ /* 0x000fe20003f04070 */
[C---:B------:R-:W-:Y:S01]  /*1780*/  IMAD.SHL.U32 R9, R14.reuse, 0x10, RZ ;  /* 0x000000100e097824 */ /* 0x040fe200078e00ff */
[----:B-1----:R-:W-:Y:S01]  /*1790*/  LOP3.LUT R11, R11, 0xc00, RZ, 0xc0, !PT ;  /* 0x00000c000b0b7812 */ /* 0x002fe200078ec0ff */
[----:B------:R-:W-:Y:S01]  /*17a0*/  IMAD.HI.U32 R7, R3, R4, RZ ;  /* 0x0000000403077227 */ /* 0x000fe200078e00ff */
[----:B------:R-:W-:Y:S01]  /*17b0*/  ISETP.GT.U32.AND P1, PT, R27, R8, PT ;  /* 0x000000081b00720c */ /* 0x000fe20003f24070 */
[----:B------:R0:W-:Y:S02]  /*17c0*/  STL [R1+0xf7c], R0 ;  /* 0x000f7c0001007387 */ /* 0x0001e40000100800 */
[----:B------:R-:W-:Y:S01]  /*17d0*/  IMAD R11, R14, 0x80, R11 ;  /* 0x000000800e0b7824 */ /* 0x000fe200078e020b */
[----:B------:R-:W-:Y:S01]  /*17e0*/  LOP3.LUT R14, R9, 0x30, R0, 0x78, !PT ;  /* 0x00000030090e7812 */ /* 0x000fe200078e7800 */
[----:B------:R-:W-:-:S04]  /*17f0*/  IMAD.HI.U32 R9, R3, R10, RZ ;  /* 0x0000000a03097227 */ /* 0x000fc800078e00ff */
[----:B------:R-:W-:Y:S02]  /*1800*/  IMAD.MOV R7, RZ, RZ, -R7 ;  /* 0x000000ffff077224 */ /* 0x000fe400078e0a07 */
[----:B------:R-:W-:Y:S02]  /*1810*/  IMAD.MOV R9, RZ, RZ, -R9 ;  /* 0x000000ffff097224 */ /* 0x000fe400078e0a09 */
[C---:B------:R-:W-:Y:S01]  /*1820*/  IMAD R4, R27.reuse, R7, R4 ;  /* 0x000000071b047224 */ /* 0x040fe200078e0204 */
[----:B------:R-:W-:Y:S01]  /*1830*/  LOP3.LUT R7, R2, 0x1c8, RZ, 0xfc, !PT ;  /* 0x000001c802077812 */ /* 0x000fe200078efcff */
[--C-:B------:R-:W-:Y:S02]  /*1840*/  @!P1 IMAD.IADD R8, R8, 0x1, -R27.reuse ;  /* 0x0000000108089824 */ /* 0x100fe400078e0a1b */
[C---:B------:R-:W-:Y:S01]  /*1850*/  IMAD R10, R27.reuse, R9, R10 ;  /* 0x000000091b0a7224 */ /* 0x040fe200078e020a */
[C---:B------:R-:W-:Y:S01]  /*1860*/  ISETP.GT.U32.AND P3, PT, R27.reuse, R4, PT ;  /* 0x000000041b00720c */ /* 0x040fe20003f64070 */
[----:B------:R-:W-:Y:S01]  /*1870*/  @!P0 IMAD.IADD R12, R12, 0x1, -R27 ;  /* 0x000000010c0c8824 */ /* 0x000fe200078e0a1b */
[----:B------:R-:W-:Y:S01]  /*1880*/  ISETP.GT.U32.AND P0, PT, R27, R8, PT ;  /* 0x000000081b00720c */ /* 0x000fe20003f04070 */
[----:B0-----:R-:W-:Y:S01]  /*1890*/  IMAD.IADD R0, R11, 0x1, R14 ;  /* 0x000000010b007824 */ /* 0x001fe200078e020e */
[----:B------:R-:W-:-:S02]  /*18a0*/  ISETP.GT.U32.AND P6, PT, R27, R10, PT ;  /* 0x0000000a1b00720c */ /* 0x000fc40003fc4070 */
[----:B------:R-:W-:Y:S02]  /*18b0*/  IABS R14, R5 ;  /* 0x00000005000e7213 */ /* 0x000fe40000000000 */
[----:B------:R-:W-:Y:S01]  /*18c0*/  ISETP.GT.U32.AND P1, PT, R27, R12, PT ;  /* 0x0000000c1b00720c */ /* 0x000fe20003f24070 */
[----:B------:R-:W-:Y:S01]  /*18d0*/  STL [R1+0x12c], R0 ;  /* 0x00012c0001007387 */ /* 0x000fe20000100800 */
[----:B------:R-:W-:-:S03]  /*18e0*/  LOP3.LUT R9, R2, 0x1b8, RZ, 0xfc, !PT ;  /* 0x000001b802097812 */ /* 0x000fc600078efcff */
[--C-:B------:R-:W-:Y:S01]  /*18f0*/  @!P3 IMAD.IADD R4, R4, 0x1, -R27.reuse ;  /* 0x000000010404b824 */ /* 0x100fe200078e0a1b */
[----:B------:R0:W-:Y:S01]  /*1900*/  STL [R1+0xf8c], R0 ;  /* 0x000f8c0001007387 */ /* 0x0001e20000100800 */
[--C-:B------:R-:W-:Y:S01]  /*1910*/  @!P0 IMAD.IADD R8, R8, 0x1, -R27.reuse ;  /* 0x0000000108088824 */ /* 0x100fe200078e0a1b */
[----:B------:R-:W-:Y:S01]  /*1920*/  ISETP.GE.AND P0, PT, R5, RZ, PT ;  /* 0x000000ff0500720c */ /* 0x000fe20003f06270 */
[----:B------:R-:W-:Y:S01]  /*1930*/  @!P6 IMAD.IADD R10, R10, 0x1, -R27 ;  /* 0x000000010a0ae824 */ /* 0x000fe200078e0a1b */
[----:B------:R-:W-:Y:S01]  /*1940*/  ISETP.GT.U32.AND P6, PT, R27, R4, PT ;  /* 0x000000041b00720c */ /* 0x000fe20003fc4070 */
[----:B------:R-:W-:Y:S01]  /*1950*/  IMAD.HI.U32 R5, R3, R14, RZ ;  /* 0x0000000e03057227 */ /* 0x000fe200078e00ff */
[----:B------:R-:W-:-:S03]  /*1960*/  ISETP.GE.AND P3, PT, R6, RZ, PT ;  /* 0x000000ff0600720c */ /* 0x000fc60003f66270 */
[----:B------:R-:W-:Y:S02]  /*1970*/  IMAD.MOV R5, RZ, RZ, -R5 ;  /* 0x000000ffff057224 */ /* 0x000fe400078e0a05 */
[----:B0-----:R-:W-:Y:S02]  /*1980*/  IMAD.MOV.U32 R0, RZ, RZ, R8 ;  /* 0x000000ffff007224 */ /* 0x001fe400078e0008 */
[----:B------:R-:W-:Y:S01]  /*1990*/  IMAD R8, R27, R5, R14 ;  /* 0x000000051b087224 */ /* 0x000fe200078e020e */
[----:B------:R-:W-:Y:S01]  /*19a0*/  LOP3.LUT R5, R2, 0x1c0, RZ, 0xfc, !PT ;  /* 0x000001c002057812 */ /* 0x000fe200078efcff */
[----:B------:R-:W-:Y:S01]  /*19b0*/  IMAD.HI.U32 R6, R3, R16, RZ ;  /* 0x0000001003067227 */ /* 0x000fe200078e00ff */
[----:B------:R-:W-:Y:S02]  /*19c0*/  IABS R14, R9 ;  /* 0x00000009000e7213 */ /* 0x000fe40000000000 */
[----:B------:R-:W-:Y:S01]  /*19d0*/  IABS R11, R5 ;  /* 0x00000005000b7213 */ /* 0x000fe20000000000 */
[--C-:B------:R-:W-:Y:S01]  /*19e0*/  @!P6 IMAD.IADD R4, R4, 0x1, -R27.reuse ;  /* 0x000000010404e824 */ /* 0x100fe200078e0a1b */
[----:B------:R-:W-:Y:S01]  /*19f0*/  ISETP.GT.U32.AND P6, PT, R27, R8, PT ;  /* 0x000000081b00720c */ /* 0x000fe20003fc4070 */
[----:B------:R-:W-:Y:S01]  /*1a00*/  @!P1 IMAD.IADD R12, R12, 0x1, -R27 ;  /* 0x000000010c0c9824 */ /* 0x000fe200078e0a1b */
[----:B------:R-:W-:Y:S01]  /*1a10*/  ISETP.GE.AND P1, PT, R13, RZ, PT ;  /* 0x000000ff0d00720c */ /* 0x000fe20003f26270 */
[----:B------:R-:W-:-:S02]  /*1a20*/  IMAD.MOV R6, RZ, RZ, -R6 ;  /* 0x000000ffff067224 */ /* 0x000fc400078e0a06 */
[----:B------:R-:W-:Y:S01]  /*1a30*/  IMAD.MOV.U32 R17, RZ, RZ, R12 ;  /* 0x000000ffff117224 */ /* 0x000fe200078e000c */
[----:B------:R-:W-:Y:S01]  /*1a40*/  IABS R12, R7 ;  /* 0x00000007000c7213 */ /* 0x000fe20000000000 */
[C---:B------:R-:W-:Y:S02]  /*1a50*/  IMAD R6, R27.reuse, R6, R16 ;  /* 0x000000061b067224 */ /* 0x040fe400078e0210 */
[----:B------:R-:W-:Y:S02]  /*1a60*/  IMAD.MOV.U32 R13, RZ, RZ, R4 ;  /* 0x000000ffff0d7224 */ /* 0x000fe400078e0004 */
[----:B------:R-:W-:Y:S01]  /*1a70*/  @!P4 IMAD.MOV R17, RZ, RZ, -R17 ;  /* 0x000000ffff11c224 */ /* 0x000fe200078e0a11 */
[C---:B------:R-:W-:Y:S01]  /*1a80*/  ISETP.GT.U32.AND P4, PT, R27.reuse, R10, PT ;  /* 0x0000000a1b00720c */ /* 0x040fe20003f84070 */
[----:B------:R-:W-:Y:S01]  /*1a90*/  @!P5 IMAD.MOV R13, RZ, RZ, -R13 ;  /* 0x000000ffff0dd224 */ /* 0x000fe200078e0a0d */
[----:B------:R-:W-:Y:S01]  /*1aa0*/  ISETP.GT.U32.AND P5, PT, R27, R6, PT ;  /* 0x000000061b00720c */ /* 0x000fe20003fa4070 */
[----:B------:R-:W-:Y:S01]  /*1ab0*/  @!P6 IMAD.IADD R8, R8, 0x1, -R27 ;  /* 0x000000010808e824 */ /* 0x000fe200078e0a1b */
[----:B------:R-:W-:Y:S01]  /*1ac0*/  STL [R1+0xd4], R17 ;  /* 0x0000d41101007387 */ /* 0x000fe20000100800 */
[----:B------:R-:W-:Y:S01]  /*1ad0*/  @!P2 IMAD.MOV R0, RZ, RZ, -R0 ;  /* 0x000000ffff00a224 */ /* 0x000fe200078e0a00 */
[----:B------:R-:W-:Y:S01]  /*1ae0*/  ISETP.GE.AND P2, PT, R7, RZ, PT ;  /* 0x000000ff0700720c */ /* 0x000fe20003f46270 */
[----:B------:R-:W-:Y:S01]  /*1af0*/  IMAD.HI.U32 R7, R3, R12, RZ ;  /* 0x0000000c03077227 */ /* 0x000fe200078e00ff */
[----:B------:R-:W-:-:S02]  /*1b00*/  ISETP.GT.U32.AND P6, PT, R27, R8, PT ;  /* 0x000000081b00720c */ /* 0x000fc40003fc4070 */
[----:B------:R0:W-:Y:S01]  /*1b10*/  STL [R1+0xd0], R0 ;  /* 0x0000d00001007387 */ /* 0x0001e20000100800 */
[----:B------:R-:W-:Y:S02]  /*1b20*/  IMAD.MOV.U32 R4, RZ, RZ, R11 ;  /* 0x000000ffff047224 */ /* 0x000fe400078e000b */
[----:B------:R-:W-:Y:S01]  /*1b30*/  @!P4 IMAD.IADD R10, R10, 0x1, -R27 ;  /* 0x000000010a0ac824 */ /* 0x000fe200078e0a1b */
[----:B------:R-:W-:Y:S01]  /*1b40*/  ISETP.GE.AND P4, PT, R5, RZ, PT ;  /* 0x000000ff0500720c */ /* 0x000fe20003f86270 */
[----:B------:R-:W-:Y:S01]  /*1b50*/  IMAD.MOV R11, RZ, RZ, -R7 ;  /* 0x000000ffff0b7224 */ /* 0x000fe200078e0a07 */
[----:B------:R-:W-:Y:S01]  /*1b60*/  LOP3.LUT R5, R2, 0x1b0, RZ, 0xfc, !PT ;  /* 0x000001b002057812 */ /* 0x000fe200078efcff */
[----:B------:R-:W-:Y:S01]  /*1b70*/  @!P5 IMAD.IADD R6, R6, 0x1, -R27 ;  /* 0x000000010606d824 */ /* 0x000fe200078e0a1b */
[----:B------:R-:W-:Y:S01]  /*1b80*/  STL [R1+0xcc], R13 ;  /* 0x0000cc0d01007387 */ /* 0x000fe20000100800 */
[----:B------:R-:W-:-:S03]  /*1b90*/  IMAD.HI.U32 R7, R3, R4, RZ ;  /* 0x0000000403077227 */ /* 0x000fc600078e00ff */
[C---:B------:R-:W-:Y:S01]  /*1ba0*/  ISETP.GT.U32.AND P5, PT, R27.reuse, R6, PT ;  /* 0x000000061b00720c */ /* 0x040fe20003fa4070 */
[----:B0-----:R-:W-:Y:S01]  /*1bb0*/  IMAD.MOV.U32 R0, RZ, RZ, R10 ;  /* 0x000000ffff007224 */ /* 0x001fe200078e000a */
[----:B------:R-:W-:Y:S01]  /*1bc0*/  IABS R10, R5 ;  /* 0x00000005000a7213 */ /* 0x000fe20000000000 */
[----:B------:R-:W-:Y:S02]  /*1bd0*/  IMAD R12, R27, R11, R12 ;  /* 0x0000000b1b0c7224 */ /* 0x000fe400078e020c */
[----:B------:R-:W-:Y:S02]  /*1be0*/  IMAD.MOV R7, RZ, RZ, -R7 ;  /* 0x000000ffff077224 */ /* 0x000fe400078e0a07 */
[----:B------:R-:W-:-:S04]  /*1bf0*/  IMAD.HI.U32 R11, R3, R14, RZ ;  /* 0x0000000e030b7227 */ /* 0x000fc800078e00ff */
[----:B------:R-:W-:Y:S01]  /*1c00*/  @!P1 IMAD.MOV R0, RZ, RZ, -R0 ;  /* 0x000000ffff009224 */ /* 0x000fe200078e0a00 */
[----:B------:R-:W-:Y:S01]  /*1c10*/  ISETP.GE.AND P1, PT, R9, RZ, PT ;  /* 0x000000ff0900720c */ /* 0x000fe20003f26270 */
[----:B------:R-:W-:Y:S01]  /*1c20*/  @!P6 IMAD.IADD R8, R8, 0x1, -R27 ;  /* 0x000000010808e824 */ /* 0x000fe200078e0a1b */
[C---:B------:R-:W-:Y:S01]  /*1c30*/  ISETP.GT.U32.AND P6, PT, R27.reuse, R12, PT ;  /* 0x0000000c1b00720c */ /* 0x040fe20003fc4070 */
[----:B------:R-:W-:Y:S01]  /*1c40*/  IMAD R9, R27, R7, R4 ;  /* 0x000000071b097224 */ /* 0x000fe200078e0204 */
[----:B------:R0:W-:Y:S01]  /*1c50*/  STL [R1+0xc8], R0 ;  /* 0x0000c80001007387 */ /* 0x0001e20000100800 */
[----:B------:R-:W-:Y:S01]  /*1c60*/  IMAD.HI.U32 R7, R3, R10, RZ ;  /* 0x0000000a03077227 */ /* 0x000fe200078e00ff */
[----:B------:R-:W-:-:S03]  /*1c70*/  IABS R4, R18 ;  /* 0x0000001200047213 */ /* 0x000fc60000000000 */
[----:B------:R-:W-:Y:S02]  /*1c80*/  IMAD.MOV R11, RZ, RZ, -R11 ;  /* 0x000000ffff0b7224 */ /* 0x000fe400078e0a0b */
[----:B------:R-:W-:Y:S02]  /*1c90*/  IMAD.MOV R7, RZ, RZ, -R7 ;  /* 0x000000ffff077224 */ /* 0x000fe400078e0a07 */
[C---:B------:R-:W-:Y:S01]  /*1ca0*/  IMAD R11, R27.reuse, R11, R14 ;  /* 0x0000000b1b0b7224 */ /* 0x040fe200078e020e */
[----:B------:R-:W-:Y:S01]  /*1cb0*/  LOP3.LUT R14, R2, 0x1a0, RZ, 0xfc, !PT ;  /* 0x000001a0020e7812 */ /* 0x000fe200078efcff */
[----:B0-----:R-:W-:Y:S02]  /*1cc0*/  IMAD.MOV.U32 R0, RZ, RZ, R8 ;  /* 0x000000ffff007224 */ /* 0x001fe400078e0008 */
[C---:B------:R-:W-:Y:S01]  /*1cd0*/  IMAD R10, R27.reuse, R7, R10 ;  /* 0x000000071b0a7224 */ /* 0x040fe200078e020a */
[----:B------:R-:W-:Y:S01]  /*1ce0*/  IABS R13, R14 ;  /* 0x0000000e000d7213 */ /* 0x000fe20000000000 */
[--C-:B------:R-:W-:Y:S01]  /*1cf0*/  @!P5 IMAD.IADD R6, R6, 0x1, -R27.reuse ;  /* 0x000000010606d824 */ /* 0x100fe200078e0a1b */
[C---:B------:R-:W-:Y:S01]  /*1d00*/  ISETP.GT.U32.AND P5, PT, R27.reuse, R11, PT ;  /* 0x0000000b1b00720c */ /* 0x040fe20003fa4070 */
[----:B------:R-:W-:Y:S01]  /*1d10*/  @!P0 IMAD.MOV R0, RZ, RZ, -R0 ;  /* 0x000000ffff008224 */ /* 0x000fe200078e0a00 */
[C---:B------:R-:W-:Y:S01]  /*1d20*/  ISETP.GT.U32.AND P0, PT, R27.reuse, R9, PT ;  /* 0x000000091b00720c */ /* 0x040fe20003f04070 */
[----:B------:R-:W-:Y:S01]  /*1d30*/  @!P6 IMAD.IADD R12, R12, 0x1, -R27 ;  /* 0x000000010c0ce824 */ /* 0x000fe200078e0a1b */
[----:B------:R-:W-:Y:S01]  /*1d40*/  ISETP.GT.U32.AND P6, PT, R27, R10, PT ;  /* 0x0000000a1b00720c */ /* 0x000fe20003fc4070 */
[----:B------:R-:W-:Y:S01]  /*1d50*/  IMAD.HI.U32 R8, R3, R4, RZ ;  /* 0x0000000403087227 */ /* 0x000fe200078e00ff */
[----:B------:R0:W-:Y:S03]  /*1d60*/  STL [R1+0xc4], R0 ;  /* 0x0000c40001007387 */ /* 0x0001e60000100800 */
[----:B------:R-:W-:Y:S01]  /*1d70*/  IMAD.MOV R7, RZ, RZ, -R8 ;  /* 0x000000ffff077224 */ /* 0x000fe200078e0a08 */
[----:B------:R-:W-:-:S03]  /*1d80*/  LOP3.LUT R8, R2, 0x198, RZ, 0xfc, !PT ;  /* 0x0000019802087812 */ /* 0x000fc600078efcff */
[--C-:B------:R-:W-:Y:S01]  /*1d90*/  @!P5 IMAD.IADD R11, R11, 0x1, -R27.reuse ;  /* 0x000000010b0bd824 */ /* 0x100fe200078e0a1b */
[----:B------:R-:W-:Y:S01]  /*1da0*/  IABS R17, R8 ;  /* 0x0000000800117213 */ /* 0x000fe20000000000 */
[--C-:B------:R-:W-:Y:S01]  /*1db0*/  @!P0 IMAD.IADD R9, R9, 0x1, -R27.reuse ;  /* 0x0000000109098824 */ /* 0x100fe200078e0a1b */
[C---:B------:R-:W-:Y:S01]  /*1dc0*/  ISETP.GT.U32.AND P0, PT, R27.reuse, R12, PT ;  /* 0x0000000c1b00720c */ /* 0x040fe20003f04070 */
[----:B------:R-:W-:Y:S01]  /*1dd0*/  @!P6 IMAD.IADD R10, R10, 0x1, -R27 ;  /* 0x000000010a0ae824 */ /* 0x000fe200078e0a1b */
[C---:B------:R-:W-:Y:S01]  /*1de0*/  ISETP.GT.U32.AND P6, PT, R27.reuse, R11, PT ;  /* 0x0000000b1b00720c */ /* 0x040fe20003fc4070 */
[----:B0-----:R-:W-:Y:S01]  /*1df0*/  IMAD.MOV.U32 R0, RZ, RZ, R6 ;  /* 0x000000ffff007224 */ /* 0x001fe200078e0006 */
[----:B------:R-:W-:Y:S01]  /*1e00*/  ISETP.GT.U32.AND P5, PT, R27, R9, PT ;  /* 0x000000091b00720c */ /* 0x000fe20003fa4070 */
[----:B------:R-:W-:-:S04]  /*1e10*/  IMAD.HI.U32 R6, R3, R13, RZ ;  /* 0x0000000d03067227 */ /* 0x000fc800078e00ff */
[----:B------:R-:W-:Y:S02]  /*1e20*/  IMAD.MOV R6, RZ, RZ, -R6 ;  /* 0x000000ffff067224 */ /* 0x000fe400078e0a06 */
[----:B------:R-:W-:Y:S01]  /*1e30*/  @!P3 IMAD.MOV R0, RZ, RZ, -R0 ;  /* 0x000000ffff00b224 */ /* 0x000fe200078e0a00 */
[C---:B------:R-:W-:Y:S01]  /*1e40*/  ISETP.GT.U32.AND P3, PT, R27.reuse, R10, PT ;  /* 0x0000000a1b00720c */ /* 0x040fe20003f64070 */
[C---:B------:R-:W-:Y:S01]  /*1e50*/  IMAD R4, R27.reuse, R7, R4 ;  /* 0x000000071b047224 */ /* 0x040fe200078e0204 */
[C---:B------:R-:W-:Y:S01]  /*1e60*/  LOP3.LUT R7, R2.reuse, 0x190, RZ, 0xfc, !PT ;  /* 0x0000019002077812 */ /* 0x040fe200078efcff */
[C---:B------:R-:W-:Y:S01]  /*1e70*/  IMAD R13, R27.reuse, R6, R13 ;  /* 0x000000061b0d7224 */ /* 0x040fe200078e020d */
[----:B------:R-:W-:Y:S01]  /*1e80*/  LOP3.LUT R6, R2, 0x188, RZ, 0xfc, !PT ;  /* 0x0000018802067812 */ /* 0x000fe200078efcff */
[--C-:B------:R-:W-:Y:S01]  /*1e90*/  @!P0 IMAD.IADD R12, R12, 0x1, -R27.reuse ;  /* 0x000000010c0c8824 */ /* 0x100fe200078e0a1b */
[----:B------:R-:W-:Y:S01]  /*1ea0*/  ISETP.GT.U32.AND P0, PT, R27, R4, PT ;  /* 0x000000041b00720c */ /* 0x000fe20003f04070 */
[--C-:B------:R-:W-:Y:S01]  /*1eb0*/  @!P6 IMAD.IADD R11, R11, 0x1, -R27.reuse ;  /* 0x000000010b0be824 */ /* 0x100fe200078e0a1b */
[----:B------:R-:W-:Y:S01]  /*1ec0*/  ISETP.GT.U32.AND P6, PT, R27, R13, PT ;  /* 0x0000000d1b00720c */ /* 0x000fe20003fc4070 */
[--C-:B------:R-:W-:Y:S01]  /*1ed0*/  @!P5 IMAD.IADD R9, R9, 0x1, -R27.reuse ;  /* 0x000000010909d824 */ /* 0x100fe200078e0a1b */
[----:B------:R0:W-:Y:S01]  /*1ee0*/  STL [R1+0xc0], R0 ;  /* 0x0000c00001007387 */ /* 0x0001e20000100800 */
[----:B------:R-:W-:Y:S01]  /*1ef0*/  IMAD.MOV.U32 R19, RZ, RZ, R12 ;  /* 0x000000ffff137224 */ /* 0x000fe200078e000c */
[----:B------:R-:W-:Y:S01]  /*1f00*/  ISETP.GE.AND P5, PT, R5, RZ, PT ;  /* 0x000000ff0500720c */ /* 0x000fe20003fa6270 */
[----:B------:R-:W-:Y:S01]  /*1f10*/  @!P3 IMAD.IADD R10, R10, 0x1, -R27 ;  /* 0x000000010a0ab824 */ /* 0x000fe200078e0a1b */
[----:B------:R-:W-:Y:S01]  /*1f20*/  ISETP.GE.AND P3, PT, R18, RZ, PT ;  /* 0x000000ff1200720c */ /* 0x000fe20003f66270 */
[----:B------:R-:W-:Y:S01]  /*1f30*/  IMAD.HI.U32 R15, R3, R17, RZ ;  /* 0x00000011030f7227 */ /* 0x000fe200078e00ff */
[----:B------:R-:W-:-:S02]  /*1f40*/  IABS R18, R6 ;  /* 0x0000000600127213 */ /* 0x000fc40000000000 */
[----:B------:R-:W-:Y:S01]  /*1f50*/  IABS R16, R7 ;  /* 0x0000000700107213 */ /* 0x000fe20000000000 */
[--C-:B------:R-:W-:Y:S01]  /*1f60*/  @!P0 IMAD.IADD R4, R4, 0x1, -R27.reuse ;  /* 0x0000000104048824 */ /* 0x100fe200078e0a1b */
[----:B------:R-:W-:Y:S01]  /*1f70*/  ISETP.GE.AND P0, PT, R14, RZ, PT ;  /* 0x000000ff0e00720c */ /* 0x000fe20003f06270 */
[----:B------:R-:W-:Y:S02]  /*1f80*/  @!P6 IMAD.IADD R13, R13, 0x1, -R27 ;  /* 0x000000010d0de824 */ /* 0x000fe400078e0a1b */
[----:B0-----:R-:W-:Y:S02]  /*1f90*/  IMAD.MOV.U32 R0, RZ, RZ, R9 ;  /* 0x000000ffff007224 */ /* 0x001fe400078e0009 */
[----:B------:R-:W-:Y:S02]  /*1fa0*/  IMAD.MOV.U32 R14, RZ, RZ, R18 ;  /* 0x000000ffff0e7224 */ /* 0x000fe400078e0012 */
[----:B------:R-:W-:Y:S01]  /*1fb0*/  @!P4 IMAD.MOV R0, RZ, RZ, -R0 ;  /* 0x000000ffff00c224 */ /* 0x000fe200078e0a00 */
[----:B------:R-:W-:Y:S01]  /*1fc0*/  ISETP.GT.U32.AND P4, PT, R27, R13, PT ;  /* 0x0000000d1b00720c */ /* 0x000fe20003f84070 */
[----:B------:R-:W-:-:S04]  /*1fd0*/  IMAD.HI.U32 R12, R3, R14, RZ ;  /* 0x0000000e030c7227 */ /* 0x000fc800078e00ff */
[----:B------:R-:W-:Y:S02]  /*1fe0*/  IMAD.MOV R9, RZ, RZ, -R12 ;  /* 0x000000ffff097224 */ /* 0x000fe400078e0a0c */
[----:B------:R-:W-:Y:S02]  /*1ff0*/  IMAD.MOV R15, RZ, RZ, -R15 ;  /* 0x000000ffff0f7224 */ /* 0x000fe400078e0a0f */
[C---:B------:R-:W-:Y:S01]  /*2000*/  IMAD R14, R27.reuse, R9, R14 ;  /* 0x000000091b0e7224 */ /* 0x040fe200078e020e */
[----:B------:R-:W-:Y:S01]  /*2010*/  LOP3.LUT R9, R2, 0x170, RZ, 0xfc, !PT ;  /* 0x0000017002097812 */ /* 0x000fe200078efcff */
[----:B------:R-:W-:Y:S01]  /*2020*/  @!P2 IMAD.MOV R19, RZ, RZ, -R19 ;  /* 0x000000ffff13a224 */ /* 0x000fe200078e0a13 */
[----:B------:R-:W-:Y:S01]  /*2030*/  ISETP.GT.U32.AND P2, PT, R27, R4, PT ;  /* 0x000000041b00720c */ /* 0x000fe20003f44070 */
[----:B------:R-:W-:Y:S01]  /*2040*/  @!P4 IMAD.IADD R13, R13, 0x1, -R27 ;  /* 0x000000010d0dc824 */ /* 0x000fe200078e0a1b */
[C---:B------:R-:W-:Y:S01]  /*2050*/  ISETP.GT.U32.AND P4, PT, R27.reuse, R14, PT ;  /* 0x0000000e1b00720c */ /* 0x040fe20003f84070 */
[----:B------:R-:W-:Y:S01]  /*2060*/  IMAD R17, R27, R15, R17 ;  /* 0x0000000f1b117224 */ /* 0x000fe200078e0211 */
[----:B------:R-:W-:Y:S01]  /*2070*/  STL [R1+0xbc], R19 ;  /* 0x0000bc1301007387 */ /* 0x000fe20000100800 */
[----:B------:R-:W-:Y:S01]  /*2080*/  IMAD.HI.U32 R5, R3, R16, RZ ;  /* 0x0000001003057227 */ /* 0x000fe200078e00ff */
[----:B------:R-:W-:-:S02]  /*2090*/  IABS R15, R9 ;  /* 0x00000009000f7213 */ /* 0x000fc40000000000 */
[----:B------:R-:W-:Y:S01]  /*20a0*/  ISETP.GT.U32.AND P6, PT, R27, R17, PT ;  /* 0x000000111b00720c */ /* 0x000fe20003fc4070 */
[----:B------:R0:W-:Y:S01]  /*20b0*/  STL [R1+0xb8], R0 ;  /* 0x0000b80001007387 */ /* 0x0001e20000100800 */
[----:B------:R-:W-:Y:S01]  /*20c0*/  @!P1 IMAD.MOV R11, RZ, RZ, -R11 ;  /* 0x000000ffff0b9224 */ /* 0x000fe200078e0a0b */
[----:B------:R-:W-:Y:S01]  /*20d0*/  ISETP.GE.AND P1, PT, R8, RZ, PT ;  /* 0x000000ff0800720c */ /* 0x000fe20003f26270 */
[----:B------:R-:W-:Y:S01]  /*20e0*/  IMAD.MOV R5, RZ, RZ, -R5 ;  /* 0x000000ffff057224 */ /* 0x000fe200078e0a05 */
[----:B------:R-:W-:Y:S01]  /*20f0*/  LOP3.LUT R8, R2, 0x178, RZ, 0xfc, !PT ;  /* 0x0000017802087812 */ /* 0x000fe200078efcff */
[--C-:B------:R-:W-:Y:S01]  /*2100*/  @!P2 IMAD.IADD R4, R4, 0x1, -R27.reuse ;  /* 0x000000010404a824 */ /* 0x100fe200078e0a1b */
[----:B------:R-:W-:Y:S01]  /*2110*/  ISETP.GE.AND P2, PT, R7, RZ, PT ;  /* 0x000000ff0700720c */ /* 0x000fe20003f46270 */
[--C-:B------:R-:W-:Y:S01]  /*2120*/  @!P4 IMAD.IADD R14, R14, 0x1, -R27.reuse ;  /* 0x000000010e0ec824 */ /* 0x100fe200078e0a1b */
[----:B------:R-:W-:Y:S01]  /*2130*/  IABS R7, R8 ;  /* 0x0000000800077213 */ /* 0x000fe20000000000 */
[----:B------:R-:W-:Y:S01]  /*2140*/  IMAD R16, R27, R5, R16 ;  /* 0x000000051b107224 */ /* 0x000fe200078e0210 */
[----:B------:R-:W-:Y:S01]  /*2150*/  LOP3.LUT R5, R2, 0x180, RZ, 0xfc, !PT ;  /* 0x0000018002057812 */ /* 0x000fe200078efcff */
[----:B0-----:R-:W-:Y:S01]  /*2160*/  IMAD.MOV.U32 R0, RZ, RZ, R10 ;  /* 0x000000ffff007224 */ /* 0x001fe200078e000a */
[----:B------:R-:W-:Y:S01]  /*2170*/  STL [R1+0xb4], R11 ;  /* 0x0000b40b01007387 */ /* 0x000fe20000100800 */
[----:B------:R-:W-:Y:S01]  /*2180*/  @!P6 IMAD.IADD R17, R17, 0x1, -R27 ;  /* 0x000000011111e824 */ /* 0x000fe200078e0a1b */
[----:B------:R-:W-:Y:S01]  /*2190*/  ISETP.GT.U32.AND P4, PT, R27, R14, PT ;  /* 0x0000000e1b00720c */ /* 0x000fe20003f84070 */
[----:B------:R-:W-:Y:S01]  /*21a0*/  @!P5 IMAD.MOV R0, RZ, RZ, -R0 ;  /* 0x000000ffff00d224 */ /* 0x000fe200078e0a00 */
[----:B------:R-:W-:Y:S01]  /*21b0*/  IABS R12, R5 ;  /* 0x00000005000c7213 */ /* 0x000fe20000000000 */
[----:B------:R-:W-:Y:S01]  /*21c0*/  IMAD.HI.U32 R10, R3, R7, RZ ;  /* 0x00000007030a7227 */ /* 0x000fe200078e00ff */
[----:B------:R-:W-:-:S02]  /*21d0*/  ISETP.GE.AND P6, PT, R6, RZ, PT ;  /* 0x000000ff0600720c */ /* 0x000fc40003fc6270 */
[----:B------:R0:W-:Y:S01]  /*21e0*/  STL [R1+0xa4], R0 ;  /* 0x0000a40001007387 */ /* 0x0001e20000100800 */
[----:B------:R-:W-:Y:S01]  /*21f0*/  IMAD.MOV R10, RZ, RZ, -R10 ;  /* 0x000000ffff0a7224 */ /* 0x000fe200078e0a0a */
[----:B------:R-:W-:Y:S01]  /*2200*/  ISETP.GT.U32.AND P5, PT, R27, R16, PT ;  /* 0x000000101b00720c */ /* 0x000fe20003fa4070 */
[----:B------:R-:W-:-:S04]  /*2210*/  IMAD.HI.U32 R6, R3, R12, RZ ;  /* 0x0000000c03067227 */ /* 0x000fc800078e00ff */
[C---:B------:R-:W-:Y:S01]  /*2220*/  IMAD R7, R27.reuse, R10, R7 ;  /* 0x0000000a1b077224 */ /* 0x040fe200078e0207 */
[----:B------:R-:W-:Y:S01]  /*2230*/  LOP3.LUT R10, R2, 0x160, RZ, 0xfc, !PT ;  /* 0x00000160020a7812 */ /* 0x000fe200078efcff */
[----:B------:R-:W-:Y:S02]  /*2240*/  IMAD.MOV R6, RZ, RZ, -R6 ;  /* 0x000000ffff067224 */ /* 0x000fe400078e0a06 */
[----:B0-----:R-:W-:Y:S01]  /*2250*/  IMAD.MOV.U32 R0, RZ, RZ, R4 ;  /* 0x000000ffff007224 */ /* 0x001fe200078e0004 */
[----:B------:R-:W-:Y:S01]  /*2260*/  IABS R11, R10 ;  /* 0x0000000a000b7213 */ /* 0x000fe20000000000 */
[--C-:B------:R-:W-:Y:S01]  /*2270*/  @!P4 IMAD.IADD R14, R14, 0x1, -R27.reuse ;  /* 0x000000010e0ec824 */ /* 0x100fe200078e0a1b */
[C---:B------:R-:W-:Y:S01]  /*2280*/  ISETP.GT.U32.AND P4, PT, R27.reuse, R7, PT ;  /* 0x000000071b00720c */ /* 0x040fe20003f84070 */
[----:B------:R-:W-:Y:S01]  /*2290*/  @!P3 IMAD.MOV R0, RZ, RZ, -R0 ;  /* 0x000000ffff00b224 */ /* 0x000fe200078e0a00 */
[C---:B------:R-:W-:Y:S01]  /*22a0*/  ISETP.GT.U32.AND P3, PT, R27.reuse, R17, PT ;  /* 0x000000111b00720c */ /* 0x040fe20003f64070 */
[----:B------:R-:W-:Y:S01]  /*22b0*/  IMAD R12, R27, R6, R12 ;  /* 0x000000061b0c7224 */ /* 0x000fe200078e020c */
[----:B------:R-:W-:Y:S01]  /*22c0*/  LOP3.LUT R4, R2, 0x168, RZ, 0xfc, !PT ;  /* 0x0000016802047812 */ /* 0x000fe200078efcff */
[----:B------:R-:W-:Y:S01]  /*22d0*/  @!P5 IMAD.IADD R16, R16, 0x1, -R27 ;  /* 0x000000011010d824 */ /* 0x000fe200078e0a1b */
[----:B------:R0:W-:Y:S01]  /*22e0*/  STL [R1+0xa0], R0 ;  /* 0x0000a00001007387 */ /* 0x0001e20000100800 */
[----:B------:R-:W-:Y:S01]  /*22f0*/  IMAD.MOV.U32 R19, RZ, RZ, R13 ;  /* 0x000000ffff137224 */ /* 0x000fe200078e000d */
[----:B------:R-:W-:Y:S01]  /*2300*/  IABS R6, R4 ;  /* 0x0000000400067213 */ /* 0x000fe20000000000 */
[----:B------:R-:W-:Y:S01]  /*2310*/  IMAD.HI.U32 R13, R3, R11, RZ ;  /* 0x0000000b030d7227 */ /* 0x000fe200078e00ff */
[----:B------:R-:W-:-:S03]  /*2320*/  ISETP.GT.U32.AND P5, PT, R27, R16, PT ;  /* 0x000000101b00720c */ /* 0x000fc60003fa4070 */
[--C-:B------:R-:W-:Y:S02]  /*2330*/  @!P4 IMAD.IADD R7, R7, 0x1, -R27.reuse ;  /* 0x000000010707c824 */ /* 0x100fe400078e0a1b */
[----:B------:R-:W-:Y:S01]  /*2340*/  @!P3 IMAD.IADD R17, R17, 0x1, -R27 ;  /* 0x000000011111b824 */ /* 0x000fe200078e0a1b */
[C---:B------:R-:W-:Y:S01]  /*2350*/  ISETP.GT.U32.AND P3, PT, R27.reuse, R12, PT ;  /* 0x0000000c1b00720c */ /* 0x040fe20003f64070 */
[----:B------:R-:W-:Y:S01]  /*2360*/  @!P0 IMAD.MOV R19, RZ, RZ, -R19 ;  /* 0x000000ffff138224 */ /* 0x000fe200078e0a13 */
[----:B------:R-:W-:Y:S01]  /*2370*/  ISETP.GT.U32.AND P4, PT, R27, R7, PT ;  /* 0x000000071b00720c */ /* 0x000fe20003f84070 */
[----:B0-----:R-:W-:Y:S02]  /*2380*/  IMAD.MOV.U32 R0, RZ, RZ, R17 ;  /* 0x000000ffff007224 */ /* 0x001fe400078e0011 */
[----:B------:R-:W-:Y:S01]  /*2390*/  IMAD.HI.U32 R18, R3, R15, RZ ;  /* 0x0000000f03127227 */ /* 0x000fe200078e00ff */
[----:B------:R-:W-:Y:S03]  /*23a0*/  STL [R1+0x9c], R19 ;  /* 0x00009c1301007387 */ /* 0x000fe60000100800 */
[----:B------:R-:W-:-:S02]  /*23b0*/  IMAD.MOV R13, RZ, RZ, -R13 ;  /* 0x000000ffff0d7224 */ /* 0x000fc400078e0a0d */
[----:B------:R-:W-:Y:S02]  /*23c0*/  @!P1 IMAD.MOV R0, RZ, RZ, -R0 ;  /* 0x000000ffff009224 */ /* 0x000fe400078e0a00 */
[----:B------:R-:W-:Y:S01]  /*23d0*/  @!P3 IMAD.IADD R12, R12, 0x1, -R27 ;  /* 0x000000010c0cb824 */ /* 0x000fe200078e0a1b */
[----:B------:R-:W-:Y:S01]  /*23e0*/  ISETP.GE.AND P3, PT, R8, RZ, PT ;  /* 0x000000ff0800720c */ /* 0x000fe20003f66270 */
[----:B------:R-:W-:Y:S01]  /*23f0*/  IMAD.MOV R18, RZ, RZ, -R18 ;  /* 0x000000ffff127224 */ /* 0x000fe200078e0a12 */
[----:B------:R0:W-:Y:S01]  /*2400*/  STL [R1+0x98], R0 ;  /* 0x0000980001007387 */ /* 0x0001e20000100800 */
[C---:B------:R-:W-:Y:S01]  /*2410*/  IMAD R11, R27.reuse, R13, R11 ;  /* 0x0000000d1b0b7224 */ /* 0x040fe200078e020b */
[----:B------:R-:W-:Y:S01]  /*2420*/  ISETP.GT.U32.AND P0, PT, R27, R12, PT ;  /* 0x0000000c1b00720c */ /* 0x000fe20003f04070 */
[----:B------:R-:W-:Y:S01]  /*2430*/  @!P5 IMAD.IADD R16, R16, 0x1, -R27 ;  /* 0x000000011010d824 */ /* 0x000fe200078e0a1b */
[----:B------:R-:W-:Y:S01]  /*2440*/  ISETP.GE.AND P5, PT, R5, RZ, PT ;  /* 0x000000ff0500720c */ /* 0x000fe20003fa6270 */
[----:B------:R-:W-:Y:S01]  /*2450*/  IMAD R15, R27, R18, R15 ;  /* 0x000000121b0f7224 */ /* 0x000fe200078e020f */
[----:B------:R-:W-:Y:S01]  /*2460*/  LOP3.LUT R8, R2, 0x158, RZ, 0xfc, !PT ;  /* 0x0000015802087812 */ /* 0x000fe200078efcff */
[----:B------:R-:W-:Y:S01]  /*2470*/  @!P4 IMAD.IADD R7, R7, 0x1, -R27 ;  /* 0x000000010707c824 */ /* 0x000fe200078e0a1b */
[----:B------:R-:W-:Y:S01]  /*2480*/  ISETP.GT.U32.AND P4, PT, R27, R11, PT ;  /* 0x0000000b1b00720c */ /* 0x000fe20003f84070 */
[----:B------:R-:W-:Y:S01]  /*2490*/  IMAD.HI.U32 R5, R3, R6, RZ ;  /* 0x0000000603057227 */ /* 0x000fe200078e00ff */
[----:B------:R-:W-:-:S03]  /*24a0*/  ISETP.GT.U32.AND P1, PT, R27, R15, PT ;  /* 0x0000000f1b00720c */ /* 0x000fc60003f24070 */
[----:B0-----:R-:W-:Y:S02]  /*24b0*/  IMAD.MOV.U32 R0, RZ, RZ, R14 ;  /* 0x000000ffff007224 */ /* 0x001fe400078e000e */
[----:B------:R-:W-:Y:S01]  /*24c0*/  @!P2 IMAD.MOV R16, RZ, RZ, -R16 ;  /* 0x000000ffff10a224 */ /* 0x000fe200078e0a10 */
[----:B------:R-:W-:Y:S01]  /*24d0*/  ISETP.GE.AND P2, PT, R9, RZ, PT ;  /* 0x000000ff0900720c */ /* 0x000fe20003f46270 */
[----:B------:R-:W-:Y:S02]  /*24e0*/  @!P6 IMAD.MOV R0, RZ, RZ, -R0 ;  /* 0x000000ffff00e224 */ /* 0x000fe400078e0a00 */
[----:B------:R-:W-:Y:S01]  /*24f0*/  IMAD.MOV R5, RZ, RZ, -R5 ;  /* 0x000000ffff057224 */ /* 0x000fe200078e0a05 */
[----:B------:R-:W-:Y:S01]  /*2500*/  STL [R1+0x94], R16 ;  /* 0x0000941001007387 */ /* 0x000fe20000100800 */
[--C-:B------:R-:W-:Y:S01]  /*2510*/  @!P0 IMAD.IADD R12, R12, 0x1, -R27.reuse ;  /* 0x000000010c0c8824 */ /* 0x100fe200078e0a1b */
[----:B------:R-:W-:Y:S01]  /*2520*/  ISETP.GE.AND P0, PT, R4, RZ, PT ;  /* 0x000000ff0400720c */ /* 0x000fe20003f06270 */
[----:B------:R-:W-:Y:S01]  /*2530*/  IMAD R6, R27, R5, R6 ;  /* 0x000000051b067224 */ /* 0x000fe200078e0206 */
[----:B------:R0:W-:Y:S01]  /*2540*/  STL [R1+0x90], R0 ;  /* 0x0000900001007387 */ /* 0x0001e20000100800 */
[----:B------:R-:W-:Y:S01]  /*2550*/  LOP3.LUT R4, R2, 0x150, RZ, 0xfc, !PT ;  /* 0x0000015002047812 */ /* 0x000fe200078efcff */
[--C-:B------:R-:W-:Y:S01]  /*2560*/  @!P4 IMAD.IADD R11, R11, 0x1, -R27.reuse ;  /* 0x000000010b0bc824 */ /* 0x100fe200078e0a1b */
[----:B------:R-:W-:Y:S01]  /*2570*/  IABS R5, R8 ;  /* 0x0000000800057213 */ /* 0x000fe20000000000 */
[----:B------:R-:W-:Y:S01]  /*2580*/  @!P1 IMAD.IADD R15, R15, 0x1, -R27 ;  /* 0x000000010f0f9824 */ /* 0x000fe200078e0a1b */
[----:B------:R-:W-:-:S02]  /*2590*/  ISETP.GT.U32.AND P6, PT, R27, R6, PT ;  /* 0x000000061b00720c */ /* 0x000fc40003fc4070 */
[----:B------:R-:W-:Y:S01]  /*25a0*/  IABS R13, R4 ;  /* 0x00000004000d7213 */ /* 0x000fe20000000000 */
[----:B------:R-:W-:Y:S01]  /*25b0*/  IMAD.HI.U32 R9, R3, R5, RZ ;  /* 0x0000000503097227 */ /* 0x000fe200078e00ff */
[C---:B------:R-:W-:Y:S02]  /*25c0*/  ISETP.GT.U32.AND P4, PT, R27.reuse, R11, PT ;  /* 0x0000000b1b00720c */ /* 0x040fe40003f84070 */
[----:B------:R-:W-:Y:S01]  /*25d0*/  ISETP.GE.AND P1, PT, R10, RZ, PT ;  /* 0x000000ff0a00720c */ /* 0x000fe20003f26270 */
[----:B0-----:R-:W-:Y:S01]  /*25e0*/  IMAD.MOV.U32 R0, RZ, RZ, R12 ;  /* 0x000000ffff007224 */ /* 0x001fe200078e000c */
[----:B------:R-:W-:Y:S01]  /*25f0*/  LOP3.LUT R10, R2, 0x148, RZ, 0xfc, !PT ;  /* 0x00000148020a7812 */ /* 0x000fe200078efcff */
[----:B------:R-:W-:Y:S02]  /*2600*/  IMAD.MOV R9, RZ, RZ, -R9 ;  /* 0x000000ffff097224 */ /* 0x000fe400078e0a09 */
[----:B------:R-:W-:Y:S01]  /*2610*/  @!P5 IMAD.MOV R0, RZ, RZ, -R0 ;  /* 0x000000ffff00d224 */ /* 0x000fe200078e0a00 */
[C---:B------:R-:W-:Y:S01]  /*2620*/  ISETP.GT.U32.AND P5, PT, R27.reuse, R15, PT ;  /* 0x0000000f1b00720c */ /* 0x040fe20003fa4070 */
[----:B------:R-:W-:Y:S01]  /*2630*/  @!P6 IMAD.IADD R6, R6, 0x1, -R27 ;  /* 0x000000010606e824 */ /* 0x000fe200078e0a1b */
[----:B------:R-:W-:Y:S01]  /*2640*/  IABS R12, R10 ;  /* 0x0000000a000c7213 */ /* 0x000fe20000000000 */
[----:B------:R-:W-:Y:S01]  /*2650*/  IMAD R5, R27, R9, R5 ;  /* 0x000000091b057224 */ /* 0x000fe200078e0205 */
[----:B------:R0:W-:Y:S01]  /*2660*/  STL [R1+0x8c], R0 ;  /* 0x00008c0001007387 */ /* 0x0001e20000100800 */
[----:B------:R-:W-:Y:S01]  /*2670*/  @!P4 IMAD.IADD R11, R11, 0x1, -R27 ;  /* 0x000000010b0bc824 */ /* 0x000fe200078e0a1b */
[----:B------:R-:W-:Y:S01]  /*2680*/  ISETP.GT.U32.AND P6, PT, R27, R6, PT ;  /* 0x000000061b00720c */ /* 0x000fe20003fc4070 */
[----:B------:R-:W-:-:S04]  /*2690*/  IMAD.HI.U32 R14, R3, R12, RZ ;  /* 0x0000000c030e7227 */ /* 0x000fc800078e00ff */
[----:B------:R-:W-:Y:S02]  /*26a0*/  IMAD.MOV R14, RZ, RZ, -R14 ;  /* 0x000000ffff0e7224 */ /* 0x000fe400078e0a0e */
[----:B------:R-:W-:Y:S01]  /*26b0*/  @!P5 IMAD.IADD R15, R15, 0x1, -R27 ;  /* 0x000000010f0fd824 */ /* 0x000fe200078e0a1b */
[----:B------:R-:W-:Y:S01]  /*26c0*/  ISETP.GT.U32.AND P5, PT, R27, R5, PT ;  /* 0x000000051b00720c */ /* 0x000fe20003fa4070 */
[----:B0-----:R-:W-:Y:S02]  /*26d0*/  IMAD.MOV.U32 R0, RZ, RZ, R7 ;  /* 0x000000ffff007224 */ /* 0x001fe400078e0007 */
[----:B------:R-:W-:-:S04]  /*26e0*/  IMAD.HI.U32 R7, R3, R13, RZ ;  /* 0x0000000d03077227 */ /* 0x000fc800078e00ff */
[----:B------:R-:W-:Y:S02]  /*26f0*/  IMAD.MOV R7, RZ, RZ, -R7 ;  /* 0x000000ffff077224 */ /* 0x000fe400078e0a07 */
[----:B------:R-:W-:Y:S01]  /*2700*/  @!P3 IMAD.MOV R0, RZ, RZ, -R0 ;  /* 0x000000ffff00b224 */ /* 0x000fe200078e0a00 */
[----:B------:R-:W-:Y:S01]  /*2710*/  ISETP.GE.AND P3, PT, R8, RZ, PT ;  /* 0x000000ff0800720c */ /* 0x000fe20003f66270 */
[C---:B------:R-:W-:Y:S01]  /*2720*/  IMAD R13, R27.reuse, R7, R13 ;  /* 0x000000071b0d7224 */ /* 0x040fe200078e020d */
[----:B------:R-:W-:Y:S01]  /*2730*/  LOP3.LUT R7, R2, 0x140, RZ, 0xfc, !PT ;  /* 0x0000014002077812 */ /* 0x000fe200078efcff */
[--C-:B------:R-:W-:Y:S01]  /*2740*/  @!P6 IMAD.IADD R6, R6, 0x1, -R27.reuse ;  /* 0x000000010606e824 */ /* 0x100fe200078e0a1b */
[----:B------:R0:W-:Y:S01]  /*2750*/  STL [R1+0x88], R0 ;  /* 0x0000880001007387 */ /* 0x0001e20000100800 */
[----:B------:R-:W-:Y:S01]  /*2760*/  ISETP.GE.AND P6, PT, R4, RZ, PT ;  /* 0x000000ff0400720c */ /* 0x000fe20003fc6270 */
[C---:B------:R-:W-:Y:S01]  /*2770*/  IMAD R12, R27.reuse, R14, R12 ;  /* 0x0000000e1b0c7224 */ /* 0x040fe200078e020c */
[----:B------:R-:W-:Y:S01]  /*2780*/  ISETP.GT.U32.AND P4, PT, R27, R13, PT ;  /* 0x0000000d1b00720c */ /* 0x000fe20003f84070 */
[----:B------:R-:W-:Y:S01]  /*2790*/  @!P5 IMAD.IADD R5, R5, 0x1, -R27 ;  /* 0x000000010505d824 */ /* 0x000fe200078e0a1b */
[----:B------:R-:W-:-:S02]  /*27a0*/  IABS R4, R7 ;  /* 0x0000000700047213 */ /* 0x000fc40000000000 */
[----:B------:R-:W-:Y:S02]  /*27b0*/  LOP3.LUT R8, R2, 0x138, RZ, 0xfc, !PT ;  /* 0x0000013802087812 */ /* 0x000fe400078efcff */
[----:B------:R-:W-:Y:S01]  /*27c0*/  ISETP.GT.U32.AND P5, PT, R27, R5, PT ;  /* 0x000000051b00720c */ /* 0x000fe20003fa4070 */
[----:B0-----:R-:W-:Y:S01]  /*27d0*/  IMAD.MOV.U32 R0, RZ, RZ, R15 ;  /* 0x000000ffff007224 */ /* 0x001fe200078e000f */
[----:B------:R-:W-:Y:S01]  /*27e0*/  IABS R9, R8 ;  /* 0x0000000800097213 */ /* 0x000fe20000000000 */
[----:B------:R-:W-:Y:S02]  /*27f0*/  IMAD.MOV.U32 R15, RZ, RZ, R6 ;  /* 0x000000ffff0f7224 */ /* 0x000fe400078e0006 */
[----:B------:R-:W-:Y:S01]  /*2800*/  @!P2 IMAD.MOV R0, RZ, RZ, -R0 ;  /* 0x000000ffff00a224 */ /* 0x000fe200078e0a00 */
[----:B------:R-:W-:Y:S01]  /*2810*/  ISETP.GE.AND P2, PT, R10, RZ, PT ;  /* 0x000000ff0a00720c */ /* 0x000fe20003f46270 */
[----:B------:R-:W-:Y:S02]  /*2820*/  @!P4 IMAD.IADD R13, R13, 0x1, -R27 ;  /* 0x000000010d0dc824 */ /* 0x000fe400078e0a1b */
[----:B------:R-:W-:Y:S01]  /*2830*/  IMAD.HI.U32 R10, R3, R4, RZ ;  /* 0x00000004030a7227 */ /* 0x000fe200078e00ff */
[----:B------:R0:W-:Y:S02]  /*2840*/  STL [R1+0x78], R0 ;  /* 0x0000780001007387 */ /* 0x0001e40000100800 */
[C---:B------:R-:W-:Y:S01]  /*2850*/  ISETP.GT.U32.AND P4, PT, R27.reuse, R13, PT ;  /* 0x0000000d1b00720c */ /* 0x040fe20003f84070 */
[----:B------:R-:W-:Y:S01]  /*2860*/  @!P0 IMAD.MOV R15, RZ, RZ, -R15 ;  /* 0x000000ffff0f8224 */ /* 0x000fe200078e0a0f */
[----:B------:R-:W-:Y:S01]  /*2870*/  ISETP.GT.U32.AND P0, PT, R27, R12, PT ;  /* 0x0000000c1b00720c */ /* 0x000fe20003f04070 */
[----:B------:R-:W-:-:S03]  /*2880*/  IMAD.HI.U32 R6, R3, R9, RZ ;  /* 0x0000000903067227 */ /* 0x000fc600078e00ff */
[----:B------:R-:W-:Y:S01]  /*2890*/  STL [R1+0x74], R15 ;  /* 0x0000740f01007387 */ /* 0x000fe20000100800 */
[----:B------:R-:W-:Y:S02]  /*28a0*/  IMAD.MOV R6, RZ, RZ, -R6 ;  /* 0x000000ffff067224 */ /* 0x000fe400078e0a06 */
[----:B0-----:R-:W-:Y:S02]  /*28b0*/  IMAD.MOV.U32 R0, RZ, RZ, R11 ;  /* 0x000000ffff007224 */ /* 0x001fe400078e000b */
[--C-:B------:R-:W-:Y:S01]  /*28c0*/  @!P5 IMAD.IADD R5, R5, 0x1, -R27.reuse ;  /* 0x000000010505d824 */ /* 0x100fe200078e0a1b */
[----:B------:R-:W-:Y:S01]  /*28d0*/  ISETP.GE.AND P5, PT, R8, RZ, PT ;  /* 0x000000ff0800720c */ /* 0x000fe20003fa6270 */
[----:B------:R-:W-:Y:S01]  /*28e0*/  @!P1 IMAD.MOV R0, RZ, RZ, -R0 ;  /* 0x000000ffff009224 */ /* 0x000fe200078e0a00 */
[----:B------:R-:W-:Y:S01]  /*28f0*/  ISETP.GE.AND P1, PT, R7, RZ, PT ;  /* 0x000000ff0700720c */ /* 0x000fe20003f26270 */
[----:B------:R-:W-:Y:S01]  /*2900*/  IMAD.MOV R7, RZ, RZ, -R10 ;  /* 0x000000ffff077224 */ /* 0x000fe200078e0a0a */
[C---:B------:R-:W-:Y:S01]  /*2910*/  LOP3.LUT R10, R2.reuse, 0x130, RZ, 0xfc, !PT ;  /* 0x00000130020a7812 */ /* 0x040fe200078efcff */
[--C-:B------:R-:W-:Y:S01]  /*2920*/  @!P4 IMAD.IADD R13, R13, 0x1, -R27.reuse ;  /* 0x000000010d0dc824 */ /* 0x100fe200078e0a1b */
[----:B------:R0:W-:Y:S01]  /*2930*/  STL [R1+0x70], R0 ;  /* 0x0000700001007387 */ /* 0x0001e20000100800 */
[C---:B------:R-:W-:Y:S01]  /*2940*/  IMAD R4, R27.reuse, R7, R4 ;  /* 0x000000071b047224 */ /* 0x040fe200078e0204 */
[----:B------:R-:W-:Y:S01]  /*2950*/  LOP3.LUT R7, R2, 0x128, RZ, 0xfc, !PT ;  /* 0x0000012802077812 */ /* 0x000fe200078efcff */
[----:B------:R-:W-:Y:S01]  /*2960*/  @!P0 IMAD.IADD R12, R12, 0x1, -R27 ;  /* 0x000000010c0c8824 */ /* 0x000fe200078e0a1b */
[----:B------:R-:W-:Y:S01]  /*2970*/  IABS R8, R10 ;  /* 0x0000000a00087213 */ /* 0x000fe20000000000 */
[C---:B------:R-:W-:Y:S01]  /*2980*/  IMAD R9, R27.reuse, R6, R9 ;  /* 0x000000061b097224 */ /* 0x040fe200078e0209 */
[C---:B------:R-:W-:Y:S01]  /*2990*/  ISETP.GT.U32.AND P4, PT, R27.reuse, R4, PT ;  /* 0x000000041b00720c */ /* 0x040fe20003f84070 */
[----:B------:R-:W-:Y:S01]  /*29a0*/  IMAD.MOV.U32 R14, RZ, RZ, R5 ;  /* 0x000000ffff0e7224 */ /* 0x000fe200078e0005 */
[C---:B------:R-:W-:Y:S01]  /*29b0*/  ISETP.GT.U32.AND P0, PT, R27.reuse, R12, PT ;  /* 0x0000000c1b00720c */ /* 0x040fe20003f04070 */
[----:B0-----:R-:W-:Y:S01]  /*29c0*/  IMAD.MOV.U32 R0, RZ, RZ, R13 ;  /* 0x000000ffff007224 */ /* 0x001fe200078e000d */
[----:B------:R-:W-:Y:S01]  /*29d0*/  IABS R11, R7 ;  /* 0x00000007000b7213 */ /* 0x000fe20000000000 */
[----:B------:R-:W-:Y:S01]  /*29e0*/  @!P3 IMAD.MOV R14, RZ, RZ, -R14 ;  /* 0x000000ffff0eb224 */ /* 0x000fe200078e0a0e */
[----:B------:R-:W-:Y:S01]  /*29f0*/  ISETP.GT.U32.AND P3, PT, R27, R9, PT ;  /* 0x000000091b00720c */ /* 0x000fe20003f64070 */
[----:B------:R-:W-:Y:S01]  /*2a00*/  IMAD.HI.U32 R13, R3, R8, RZ ;  /* 0x00000008030d7227 */ /* 0x000fe200078e00ff */
[----:B------:R-:W-:-:S02]  /*2a10*/  LOP3.LUT R6, R2, 0x120, RZ, 0xfc, !PT ;  /* 0x0000012002067812 */ /* 0x000fc400078efcff */
[----:B------:R-:W-:Y:S01]  /*2a20*/  STL [R1+0x68], R14 ;  /* 0x0000680e01007387 */ /* 0x000fe20000100800 */
[----:B------:R-:W-:Y:S01]  /*2a30*/  @!P6 IMAD.MOV R0, RZ, RZ, -R0 ;  /* 0x000000ffff00e224 */ /* 0x000fe200078e0a00 */
[----:B------:R-:W-:Y:S01]  /*2a40*/  ISETP.GE.AND P6, PT, R10, RZ, PT ;  /* 0x000000ff0a00720c */ /* 0x000fe20003fc6270 */
[--C-:B------:R-:W-:Y:S01]  /*2a50*/  @!P4 IMAD.IADD R4, R4, 0x1, -R27.reuse ;  /* 0x000000010404c824 */ /* 0x100fe200078e0a1b */
[----:B------:R-:W-:Y:S01]  /*2a60*/  IABS R5, R6 ;  /* 0x0000000600057213 */ /* 0x000fe20000000000 */
[----:B------:R-:W-:Y:S01]  /*2a70*/  @!P0 IMAD.IADD R12, R12, 0x1, -R27 ;  /* 0x000000010c0c8824 */ /* 0x000fe200078e0a1b */
[----:B------:R0:W-:Y:S01]  /*2a80*/  STL [R1+0x64], R0 ;  /* 0x0000640001007387 */ /* 0x0001e20000100800 */
[----:B------:R-:W-:Y:S01]  /*2a90*/  IMAD.MOV.U32 R10, RZ, RZ, R11 ;  /* 0x000000ffff0a7224 */ /* 0x000fe200078e000b */
[----:B------:R-:W-:Y:S01]  /*2aa0*/  ISETP.GT.U32.AND P4, PT, R27, R4, PT ;  /* 0x000000041b00720c */ /* 0x000fe20003f84070 */
[----:B------:R-:W-:Y:S01]  /*2ab0*/  IMAD.MOV R13, RZ, RZ, -R13 ;  /* 0x000000ffff0d7224 */ /* 0x000fe200078e0a0d */
[----:B------:R-:W-:Y:S01]  /*2ac0*/  ISETP.GE.AND P0, PT, R7, RZ, PT ;  /* 0x000000ff0700720c */ /* 0x000fe20003f06270 */
[----:B------:R-:W-:Y:S01]  /*2ad0*/  IMAD.HI.U32 R7, R3, R10, RZ ;  /* 0x0000000a03077227 */ /* 0x000fe200078e00ff */
[----:B------:R-:W-:-:S03]  /*2ae0*/  LOP3.LUT R15, R2, 0x118, RZ, 0xfc, !PT ;  /* 0x00000118020f7812 */ /* 0x000fc600078efcff */
[----:B------:R-:W-:Y:S01]  /*2af0*/  IMAD R8, R27, R13, R8 ;  /* 0x0000000d1b087224 */ /* 0x000fe200078e0208 */
[C---:B------:R-:W-:Y:S01]  /*2b00*/  LOP3.LUT R13, R2.reuse, 0x110, RZ, 0xfc, !PT ;  /* 0x00000110020d7812 */ /* 0x040fe200078efcff */
[----:B0-----:R-:W-:Y:S01]  /*2b10*/  IMAD.MOV.U32 R0, RZ, RZ, R12 ;  /* 0x000000ffff007224 */ /* 0x001fe200078e000c */
[----:B------:R-:W-:Y:S01]  /*2b20*/  LOP3.LUT R12, R2, 0x100, RZ, 0xfc, !PT ;  /* 0x00000100020c7812 */ /* 0x000fe200078efcff */
[----:B------:R-:W-:Y:S01]  /*2b30*/  @!P3 IMAD.IADD R9, R9, 0x1, -R27 ;  /* 0x000000010909b824 */ /* 0x000fe200078e0a1b */
[----:B------:R-:W-:Y:S01]  /*2b40*/  IABS R14, R13 ;  /* 0x0000000d000e7213 */ /* 0x000fe20000000000 */
[----:B------:R-:W-:Y:S01]  /*2b50*/  @!P2 IMAD.MOV R0, RZ, RZ, -R0 ;  /* 0x000000ffff00a224 */ /* 0x000fe200078e0a00 */
[----:B------:R-:W-:Y:S01]  /*2b60*/  ISETP.GE.AND P2, PT, R6, RZ, PT ;  /* 0x000000ff0600720c */ /* 0x000fe20003f46270 */
[----:B------:R-:W-:Y:S01]  /*2b70*/  IMAD.MOV R7, RZ, RZ, -R7 ;  /* 0x000000ffff077224 */ /* 0x000fe200078e0a07 */
[C---:B------:R-:W-:Y:S01]  /*2b80*/  ISETP.GT.U32.AND P3, PT, R27.reuse, R9, PT ;  /* 0x000000091b00720c */ /* 0x040fe20003f64070 */
[----:B------:R-:W-:Y:S01]  /*2b90*/  @!P4 IMAD.IADD R4, R4, 0x1, -R27 ;  /* 0x000000010404c824 */ /* 0x000fe200078e0a1b */
[C---:B------:R-:W-:Y:S01]  /*2ba0*/  ISETP.GT.U32.AND P4, PT, R27.reuse, R8, PT ;  /* 0x000000081b00720c */ /* 0x040fe20003f84070 */
[----:B------:R0:W-:Y:S01]  /*2bb0*/  STL [R1+0x60], R0 ;  /* 0x0000600001007387 */ /* 0x0001e20000100800 */
[----:B------:R-:W-:Y:S01]  /*2bc0*/  IMAD R10, R27, R7, R10 ;  /* 0x000000071b0a7224 */ /* 0x000fe200078e020a */
[----:B------:R-:W-:Y:S01]  /*2bd0*/  LOP3.LUT R6, R2, 0x108, RZ, 0xfc, !PT ;  /* 0x0000010802067812 */ /* 0x000fe200078efcff */
[----:B------:R-:W-:-:S03]  /*2be0*/  IMAD.HI.U32 R11, R3, R5, RZ ;  /* 0x00000005030b7227 */ /* 0x000fc600078e00ff */
[----:B------:R-:W-:Y:S01]  /*2bf0*/  IABS R7, R6 ;  /* 0x0000000600077213 */ /* 0x000fe20000000000 */
[----:B------:R-:W-:Y:S02]  /*2c00*/  IMAD.MOV R11, RZ, RZ, -R11 ;  /* 0x000000ffff0b7224 */ /* 0x000fe400078e0a0b */
[----:B0-----:R-:W-:Y:S01]  /*2c10*/  IMAD.MOV.U32 R0, RZ, RZ, R4 ;  /* 0x000000ffff007224 */ /* 0x001fe200078e0004 */
[----:B------:R-:W-:Y:S01]  /*2c20*/  IABS R4, R12 ;  /* 0x0000000c00047213 */ /* 0x000fe20000000000 */
[--C-:B------:R-:W-:Y:S01]  /*2c30*/  @!P3 IMAD.IADD R9, R9, 0x1, -R27.reuse ;  /* 0x000000010909b824 */ /* 0x100fe200078e0a1b */
[----:B------:R-:W-:Y:S01]  /*2c40*/  ISETP.GE.AND P3, PT, R15, RZ, PT ;  /* 0x000000ff0f00720c */ /* 0x000fe20003f66270 */
[----:B------:R-:W-:Y:S01]  /*2c50*/  @!P1 IMAD.MOV R0, RZ, RZ, -R0 ;  /* 0x000000ffff009224 */ /* 0x000fe200078e0a00 */
[C---:B------:R-:W-:Y:S01]  /*2c60*/  ISETP.GT.U32.AND P1, PT, R27.reuse, R10, PT ;  /* 0x0000000a1b00720c */ /* 0x040fe20003f24070 */
[----:B------:R-:W-:Y:S01]  /*2c70*/  @!P4 IMAD.IADD R8, R8, 0x1, -R27 ;  /* 0x000000010808c824 */ /* 0x000fe200078e0a1b */
[----:B------:R-:W-:Y:S01]  /*2c80*/  IABS R15, R15 ;  /* 0x0000000f000f7213 */ /* 0x000fe20000000000 */
[----:B------:R-:W-:Y:S01]  /*2c90*/  IMAD R5, R27, R11, R5 ;  /* 0x0000000b1b057224 */ /* 0x000fe200078e0205 */
[----:B------:R0:W-:Y:S01]  /*2ca0*/  STL [R1+0x5c], R0 ;  /* 0x00005c0001007387 */ /* 0x0001e20000100800 */
[----:B------:R-:W-:Y:S01]  /*2cb0*/  IMAD.HI.U32 R11, R3, R14, RZ ;  /* 0x0000000e030b7227 */ /* 0x000fe200078e00ff */
[----:B------:R-:W-:-:S03]  /*2cc0*/  ISETP.GT.U32.AND P4, PT, R27, R8, PT ;  /* 0x000000081b00720c */ /* 0x000fc60003f84070 */
[----:B------:R-:W-:Y:S02]  /*2cd0*/  IMAD.MOV R11, RZ, RZ, -R11 ;  /* 0x000000ffff0b7224 */ /* 0x000fe400078e0a0b */
[----:B------:R-:W-:-:S04]  /*2ce0*/  IMAD.HI.U32 R16, R3, R15, RZ ;  /* 0x0000000f03107227 */ /* 0x000fc800078e00ff */
[----:B0-----:R-:W-:Y:S02]  /*2cf0*/  IMAD.MOV.U32 R0, RZ, RZ, R9 ;  /* 0x000000ffff007224 */ /* 0x001fe400078e0009 */
[--C-:B------:R-:W-:Y:S02]  /*2d00*/  @!P1 IMAD.IADD R10, R10, 0x1, -R27.reuse ;  /* 0x000000010a0a9824 */ /* 0x100fe400078e0a1b */
[----:B------:R-:W-:Y:S01]  /*2d10*/  @!P5 IMAD.MOV R0, RZ, RZ, -R0 ;  /* 0x000000ffff00d224 */ /* 0x000fe200078e0a00 */
[C---:B------:R-:W-:Y:S01]  /*2d20*/  ISETP.GT.U32.AND P5, PT, R27.reuse, R5, PT ;  /* 0x000000051b00720c */ /* 0x040fe20003fa4070 */
[----:B------:R-:W-:Y:S01]  /*2d30*/  @!P4 IMAD.IADD R8, R8, 0x1, -R27 ;  /* 0x000000010808c824 */ /* 0x000fe200078e0a1b */
[C---:B------:R-:W-:Y:S01]  /*2d40*/  ISETP.GT.U32.AND P1, PT, R27.reuse, R10, PT ;  /* 0x0000000a1b00720c */ /* 0x040fe20003f24070 */
[----:B------:R-:W-:Y:S01]  /*2d50*/  IMAD R14, R27, R11, R14 ;  /* 0x0000000b1b0e7224 */ /* 0x000fe200078e020e */
[----:B------:R0:W-:Y:S01]  /*2d60*/  STL [R1+0x58], R0 ;  /* 0x0000580001007387 */ /* 0x0001e20000100800 */
[----:B------:R-:W-:Y:S01]  /*2d70*/  IMAD.MOV.U32 R17, RZ, RZ, R8 ;  /* 0x000000ffff117224 */ /* 0x000fe200078e0008 */
[----:B------:R-:W-:Y:S01]  /*2d80*/  ISETP.GE.AND P4, PT, R13, RZ, PT ;  /* 0x000000ff0d00720c */ /* 0x000fe20003f86270 */
[----:B------:R-:W-:-:S02]  /*2d90*/  IMAD.MOV R16, RZ, RZ, -R16 ;  /* 0x000000ffff107224 */ /* 0x000fc400078e0a10 */
[----:B------:R-:W-:Y:S01]  /*2da0*/  @!P6 IMAD.MOV R17, RZ, RZ, -R17 ;  /* 0x000000ffff11e224 */ /* 0x000fe200078e0a11 */
[----:B------:R-:W-:Y:S01]  /*2db0*/  ISETP.GT.U32.AND P6, PT, R27, R14, PT ;  /* 0x0000000e1b00720c */ /* 0x000fe20003fc4070 */
[----:B------:R-:W-:-:S03]  /*2dc0*/  IMAD.HI.U32 R9, R3, R7, RZ ;  /* 0x0000000703097227 */ /* 0x000fc600078e00ff */
[----:B------:R1:W-:Y:S01]  /*2dd0*/  STL [R1+0x54], R17 ;  /* 0x0000541101007387 */ /* 0x0003e20000100800 */
[--C-:B------:R-:W-:Y:S02]  /*2de0*/  @!P5 IMAD.IADD R5, R5, 0x1, -R27.reuse ;  /* 0x000000010505d824 */ /* 0x100fe400078e0a1b */
[----:B------:R-:W-:Y:S02]  /*2df0*/  @!P1 IMAD.IADD R10, R10, 0x1, -R27 ;  /* 0x000000010a0a9824 */ /* 0x000fe400078e0a1b */
[C---:B------:R-:W-:Y:S01]  /*2e00*/  IMAD R13, R27.reuse, R16, R15 ;  /* 0x000000101b0d7224 */ /* 0x040fe200078e020f */
[C---:B------:R-:W-:Y:S01]  /*2e10*/  ISETP.GT.U32.AND P5, PT, R27.reuse, R5, PT ;  /* 0x000000051b00720c */ /* 0x040fe20003fa4070 */
[----:B0-----:R-:W-:Y:S02]  /*2e20*/  IMAD.MOV.U32 R0, RZ, RZ, R10 ;  /* 0x000000ffff007224 */ /* 0x001fe400078e000a */
[----:B------:R-:W-:Y:S01]  /*2e30*/  IMAD.MOV R9, RZ, RZ, -R9 ;  /* 0x000000ffff097224 */ /* 0x000fe200078e0a09 */
[----:B------:R-:W-:Y:S01]  /*2e40*/  ISETP.GT.U32.AND P1, PT, R27, R13, PT ;  /* 0x0000000d1b00720c */ /* 0x000fe20003f24070 */
[----:B------:R-:W-:Y:S01]  /*2e50*/  @!P0 IMAD.MOV R0, RZ, RZ, -R0 ;  /* 0x000000ffff008224 */ /* 0x000fe200078e0a00 */
[----:B------:R-:W-:Y:S01]  /*2e60*/  ISETP.GE.AND P0, PT, R6, RZ, PT ;  /* 0x000000ff0600720c */ /* 0x000fe20003f06270 */
[----:B------:R-:W-:Y:S01]  /*2e70*/  IMAD.HI.U32 R11, R3, R4, RZ ;  /* 0x00000004030b7227 */ /* 0x000fe200078e00ff */
[----:B-1----:R-:W-:-:S02]  /*2e80*/  LOP3.LUT R17, R2, 0x70, RZ, 0xfc, !PT ;  /* 0x0000007002117812 */ /* 0x002fc400078efcff */
[----:B------:R0:W-:Y:S01]  /*2e90*/  STL [R1+0x40], R0 ;  /* 0x0000400001007387 */ /* 0x0001e20000100800 */
[----:B------:R-:W-:Y:S01]  /*2ea0*/  IMAD R6, R27, R9, R7 ;  /* 0x000000091b067224 */ /* 0x000fe200078e0207 */
[C---:B------:R-:W-:Y:S01]  /*2eb0*/  LOP3.LUT R7, R2.reuse, 0xf8, RZ, 0xfc, !PT ;  /* 0x000000f802077812 */ /* 0x040fe200078efcff */
[----:B------:R-:W-:Y:S01]  /*2ec0*/  IMAD.MOV R8, RZ, RZ, -R11 ;  /* 0x000000ffff087224 */ /* 0x000fe200078e0a0b */
[----:B------:R-:W-:Y:S01]  /*2ed0*/  LOP3.LUT R9, R2, 0xe8, RZ, 0xfc, !PT ;  /* 0x000000e802097812 */ /* 0x000fe200078efcff */
[--C-:B------:R-:W-:Y:S01]  /*2ee0*/  @!P5 IMAD.IADD R5, R5, 0x1, -R27.reuse ;  /* 0x000000010505d824 */ /* 0x100fe200078e0a1b */
[----:B------:R-:W-:Y:S01]  /*2ef0*/  IABS R10, R7 ;  /* 0x00000007000a7213 */ /* 0x000fe20000000000 */
[----:B------:R-:W-:Y:S01]  /*2f00*/  @!P6 IMAD.IADD R14, R14, 0x1, -R27 ;  /* 0x000000010e0ee824 */ /* 0x000fe200078e0a1b */
[C---:B------:R-:W-:Y:S01]  /*2f10*/  ISETP.GT.U32.AND P5, PT, R27.reuse, R6, PT ;  /* 0x000000061b00720c */ /* 0x040fe20003fa4070 */
[C---:B------:R-:W-:Y:S01]  /*2f20*/  IMAD R4, R27.reuse, R8, R4 ;  /* 0x000000081b047224 */ /* 0x040fe200078e0204 */
[----:B------:R-:W-:Y:S01]  /*2f30*/  LOP3.LUT R8, R2, 0xf0, RZ, 0xfc, !PT ;  /* 0x000000f002087812 */ /* 0x000fe200078efcff */
[----:B0-----:R-:W-:Y:S01]  /*2f40*/  IMAD.MOV.U32 R0, RZ, RZ, R5 ;  /* 0x000000ffff007224 */ /* 0x001fe200078e0005 */
[----:B------:R-:W-:Y:S01]  /*2f50*/  ISETP.GT.U32.AND P6, PT, R27, R14, PT ;  /* 0x0000000e1b00720c */ /* 0x000fe20003fc4070 */
[----:B------:R-:W-:Y:S01]  /*2f60*/  IMAD.HI.U32 R15, R3, R10, RZ ;  /* 0x0000000a030f7227 */ /* 0x000fe200078e00ff */
[----:B------:R-:W-:-:S02]  /*2f70*/  IABS R11, R8 ;  /* 0x00000008000b7213 */ /* 0x000fc40000000000 */
[----:B------:R-:W-:Y:S01]  /*2f80*/  IABS R5, R9 ;  /* 0x0000000900057213 */ /* 0x000fe20000000000 */
[----:B------:R-:W-:Y:S02]  /*2f90*/  @!P1 IMAD.IADD R13, R13, 0x1, -R27 ;  /* 0x000000010d0d9824 */ /* 0x000fe400078e0a1b */
[----:B------:R-:W-:Y:S01]  /*2fa0*/  @!P2 IMAD.MOV R0, RZ, RZ, -R0 ;  /* 0x000000ffff00a224 */ /* 0x000fe200078e0a00 */
[C---:B------:R-:W-:Y:S01]  /*2fb0*/  ISETP.GT.U32.AND P2, PT, R27.reuse, R4, PT ;  /* 0x000000041b00720c */ /* 0x040fe20003f44070 */
[----:B------:R-:W-:Y:S01]  /*2fc0*/  IMAD.MOV R15, RZ, RZ, -R15 ;  /* 0x000000ffff0f7224 */ /* 0x000fe200078e0a0f */
[C---:B------:R-:W-:Y:S01]  /*2fd0*/  ISETP.GT.U32.AND P1, PT, R27.reuse, R13, PT ;  /* 0x0000000d1b00720c */ /* 0x040fe20003f24070 */
[--C-:B------:R-:W-:Y:S01]  /*2fe0*/  @!P5 IMAD.IADD R6, R6, 0x1, -R27.reuse ;  /* 0x000000010606d824 */ /* 0x100fe200078e0a1b */
[----:B------:R0:W-:Y:S01]  /*2ff0*/  STL [R1+0x3c], R0 ;  /* 0x00003c0001007387 */ /* 0x0001e20000100800 */
[C---:B------:R-:W-:Y:S02]  /*3000*/  IMAD R10, R27.reuse, R15, R10 ;  /* 0x0000000f1b0a7224 */ /* 0x040fe400078e020a */
[----:B------:R-:W-:Y:S01]  /*3010*/  @!P6 IMAD.IADD R14, R14, 0x1, -R27 ;  /* 0x000000010e0ee824 */ /* 0x000fe200078e0a1b */
[----:B------:R-:W-:-:S02]  /*3020*/  ISETP.GT.U32.AND P5, PT, R27, R6, PT ;  /* 0x000000061b00720c */ /* 0x000fc40003fa4070 */
[----:B------:R-:W-:-:S03]  /*3030*/  ISETP.GT.U32.AND P6, PT, R27, R10, PT ;  /* 0x0000000a1b00720c */ /* 0x000fc60003fc4070 */
[--C-:B------:R-:W-:Y:S02]  /*3040*/  @!P2 IMAD.IADD R4, R4, 0x1, -R27.reuse ;  /* 0x000000010404a824 */ /* 0x100fe400078e0a1b */
[----:B------:R-:W-:Y:S01]  /*3050*/  @!P1 IMAD.IADD R13, R13, 0x1, -R27 ;  /* 0x000000010d0d9824 */ /* 0x000fe200078e0a1b */
[----:B------:R-:W-:Y:S01]  /*3060*/  ISETP.GE.AND P1, PT, R12, RZ, PT ;  /* 0x000000ff0c00720c */ /* 0x000fe20003f26270 */
[----:B------:R-:W-:Y:S01]  /*3070*/  IMAD.HI.U32 R12, R3, R11, RZ ;  /* 0x0000000b030c7227 */ /* 0x000fe200078e00ff */
[----:B------:R-:W-:-:S03]  /*3080*/  ISETP.GT.U32.AND P2, PT, R27, R4, PT ;  /* 0x000000041b00720c */ /* 0x000fc60003f44070 */
[----:B------:R-:W-:Y:S02]  /*3090*/  IMAD.MOV R12, RZ, RZ, -R12 ;  /* 0x000000ffff0c7224 */ /* 0x000fe400078e0a0c */
[--C-:B------:R-:W-:Y:S02]  /*30a0*/  @!P6 IMAD.IADD R10, R10, 0x1, -R27.reuse ;  /* 0x000000010a0ae824 */ /* 0x100fe400078e0a1b */
[----:B------:R-:W-:Y:S01]  /*30b0*/  @!P5 IMAD.IADD R6, R6, 0x1, -R27 ;  /* 0x000000010606d824 */ /* 0x000fe200078e0a1b */
[----:B------:R-:W-:Y:S01]  /*30c0*/  ISETP.GE.AND P5, PT, R9, RZ, PT ;  /* 0x000000ff0900720c */ /* 0x000fe20003fa6270 */
[C---:B------:R-:W-:Y:S01]  /*30d0*/  IMAD R9, R27.reuse, R12, R11 ;  /* 0x0000000c1b097224 */ /* 0x040fe200078e020b */
[----:B------:R-:W-:Y:S01]  /*30e0*/  ISETP.GT.U32.AND P6, PT, R27, R10, PT ;  /* 0x0000000a1b00720c */ /* 0x000fe20003fc4070 */
[----:B------:R-:W-:Y:S02]  /*30f0*/  IMAD.MOV.U32 R16, RZ, RZ, R13 ;  /* 0x000000ffff107224 */ /* 0x000fe400078e000d */
[----:B------:R-:W-:-:S04]  /*3100*/  IMAD.HI.U32 R13, R3, R5, RZ ;  /* 0x00000005030d7227 */ /* 0x000fc800078e00ff */
[----:B------:R-:W-:Y:S01]  /*3110*/  @!P2 IMAD.IADD R4, R4, 0x1, -R27 ;  /* 0x000000010404a824 */ /* 0x000fe200078e0a1b */
[----:B------:R-:W-:Y:S01]  /*3120*/  ISETP.GT.U32.AND P2, PT, R27, R9, PT ;  /* 0x000000091b00720c */ /* 0x000fe20003f44070 */
[----:B------:R-:W-:Y:S02]  /*3130*/  IMAD.MOV R13, RZ, RZ, -R13 ;  /* 0x000000ffff0d7224 */ /* 0x000fe400078e0a0d */
[----:B------:R-:W-:Y:S01]  /*3140*/  @!P3 IMAD.MOV R16, RZ, RZ, -R16 ;  /* 0x000000ffff10b224 */ /* 0x000fe200078e0a10 */
[----:B------:R-:W-:Y:S01]  /*3150*/  ISETP.GE.AND P3, PT, R7, RZ, PT ;  /* 0x000000ff0700720c */ /* 0x000fe20003f66270 */
[C---:B------:R-:W-:Y:S01]  /*3160*/  IMAD R5, R27.reuse, R13, R5 ;  /* 0x0000000d1b057224 */ /* 0x040fe200078e0205 */
[----:B------:R-:W-:Y:S01]  /*3170*/  LOP3.LUT R7, R2, 0xe0, RZ, 0xfc, !PT ;  /* 0x000000e002077812 */ /* 0x000fe200078efcff */
[--C-:B------:R-:W-:Y:S01]  /*3180*/  @!P6 IMAD.IADD R10, R10, 0x1, -R27.reuse ;  /* 0x000000010a0ae824 */ /* 0x100fe200078e0a1b */
[----:B------:R1:W-:Y:S01]  /*3190*/  STL [R1+0x38], R16 ;  /* 0x0000381001007387 */ /* 0x0003e20000100800 */
[----:B0-----:R-:W-:Y:S01]  /*31a0*/  IMAD.MOV.U32 R0, RZ, RZ, R14 ;  /* 0x000000ffff007224 */ /* 0x001fe200078e000e */
[----:B------:R-:W-:Y:S01]  /*31b0*/  ISETP.GT.U32.AND P6, PT, R27, R5, PT ;  /* 0x000000051b00720c */ /* 0x000fe20003fc4070 */
[----:B------:R-:W-:Y:S01]  /*31c0*/  IMAD.MOV.U32 R14, RZ, RZ, R6 ;  /* 0x000000ffff0e7224 */ /* 0x000fe200078e0006 */
[----:B------:R-:W-:Y:S01]  /*31d0*/  LOP3.LUT R6, R2, 0xd8, RZ, 0xfc, !PT ;  /* 0x000000d802067812 */ /* 0x000fe200078efcff */
[----:B------:R-:W-:-:S02]  /*31e0*/  @!P2 IMAD.IADD R9, R9, 0x1, -R27 ;  /* 0x000000010909a824 */ /* 0x000fc400078e0a1b */
[----:B------:R-:W-:Y:S01]  /*31f0*/  @!P4 IMAD.MOV R0, RZ, RZ, -R0 ;  /* 0x000000ffff00c224 */ /* 0x000fe200078e0a00 */
[----:B------:R-:W-:Y:S01]  /*3200*/  ISETP.GE.AND P4, PT, R8, RZ, PT ;  /* 0x000000ff0800720c */ /* 0x000fe20003f86270 */
[----:B------:R-:W-:Y:S01]  /*3210*/  @!P0 IMAD.MOV R14, RZ, RZ, -R14 ;  /* 0x000000ffff0e8224 */ /* 0x000fe200078e0a0e */
[----:B-1----:R-:W-:Y:S01]  /*3220*/  IABS R16, R7 ;  /* 0x0000000700107213 */ /* 0x002fe20000000000 */
[----:B------:R-:W-:Y:S01]  /*3230*/  IMAD.MOV.U32 R12, RZ, RZ, R10 ;  /* 0x000000ffff0c7224 */ /* 0x000fe200078e000a */
[----:B------:R-:W-:Y:S01]  /*3240*/  ISETP.GT.U32.AND P2, PT, R27, R9, PT ;  /* 0x000000091b00720c */ /* 0x000fe20003f44070 */
[----:B------:R0:W-:Y:S01]  /*3250*/  STL [R1+0x34], R0 ;  /* 0x0000340001007387 */ /* 0x0001e20000100800 */
[----:B------:R-:W-:Y:S01]  /*3260*/  ISETP.GE.AND P0, PT, R7, RZ, PT ;  /* 0x000000ff0700720c */ /* 0x000fe20003f06270 */
[----:B------:R-:W-:Y:S01]  /*3270*/  IMAD.HI.U32 R8, R3, R16, RZ ;  /* 0x0000001003087227 */ /* 0x000fe200078e00ff */
[----:B------:R-:W-:Y:S01]  /*3280*/  LOP3.LUT R7, R2, 0xd0, RZ, 0xfc, !PT ;  /* 0x000000d002077812 */ /* 0x000fe200078efcff */
[----:B------:R-:W-:Y:S01]  /*3290*/  STL [R1+0x30], R14 ;  /* 0x0000300e01007387 */ /* 0x000fe20000100800 */
[----:B------:R-:W-:Y:S01]  /*32a0*/  IABS R11, R6 ;  /* 0x00000006000b7213 */ /* 0x000fe20000000000 */
[----:B------:R-:W-:Y:S01]  /*32b0*/  IMAD.MOV R8, RZ, RZ, -R8 ;  /* 0x000000ffff087224 */ /* 0x000fe200078e0a08 */
[----:B------:R-:W-:Y:S01]  /*32c0*/  IABS R13, R7 ;  /* 0x00000007000d7213 */ /* 0x000fe20000000000 */
[----:B------:R-:W-:-:S02]  /*32d0*/  @!P6 IMAD.IADD R5, R5, 0x1, -R27 ;  /* 0x000000010505e824 */ /* 0x000fc400078e0a1b */
[----:B0-----:R-:W-:Y:S01]  /*32e0*/  IMAD.MOV.U32 R0, RZ, RZ, R4 ;  /* 0x000000ffff007224 */ /* 0x001fe200078e0004 */
[----:B------:R-:W-:Y:S01]  /*32f0*/  LOP3.LUT R4, R2, 0xc8, RZ, 0xfc, !PT ;  /* 0x000000c802047812 */ /* 0x000fe200078efcff */
[C---:B------:R-:W-:Y:S01]  /*3300*/  IMAD R16, R27.reuse, R8, R16 ;  /* 0x000000081b107224 */ /* 0x040fe200078e0210 */
[----:B------:R-:W-:Y:S01]  /*3310*/  ISETP.GT.U32.AND P6, PT, R27, R5, PT ;  /* 0x000000051b00720c */ /* 0x000fe20003fc4070 */
[----:B------:R-:W-:Y:S01]  /*3320*/  @!P1 IMAD.MOV R0, RZ, RZ, -R0 ;  /* 0x000000ffff009224 */ /* 0x000fe200078e0a00 */
[----:B------:R-:W-:Y:S01]  /*3330*/  ISETP.GE.AND P1, PT, R6, RZ, PT ;  /* 0x000000ff0600720c */ /* 0x000fe20003f26270 */
[----:B------:R-:W-:Y:S01]  /*3340*/  @!P2 IMAD.IADD R9, R9, 0x1, -R27 ;  /* 0x000000010909a824 */ /* 0x000fe200078e0a1b */
[----:B------:R-:W-:Y:S01]  /*3350*/  ISETP.GT.U32.AND P2, PT, R27, R16, PT ;  /* 0x000000101b00720c */ /* 0x000fe20003f44070 */
[----:B------:R-:W-:Y:S01]  /*3360*/  IMAD.HI.U32 R8, R3, R13, RZ ;  /* 0x0000000d03087227 */ /* 0x000fe200078e00ff */
[----:B------:R0:W-:Y:S01]  /*3370*/  STL [R1+0x2c], R0 ;  /* 0x00002c0001007387 */ /* 0x0001e20000100800 */
[----:B------:R-:W-:-:S02]  /*3380*/  IABS R29, R4 ;  /* 0x00000004001d7213 */ /* 0x000fc40000000000 */
[----:B------:R-:W-:Y:S02]  /*3390*/  @!P3 IMAD.MOV R12, RZ, RZ, -R12 ;  /* 0x000000ffff0cb224 */ /* 0x000fe400078e0a0c */
[----:B------:R-:W-:-:S03]  /*33a0*/  IMAD.HI.U32 R6, R3, R11, RZ ;  /* 0x0000000b03067227 */ /* 0x000fc600078e00ff */
[----:B------:R-:W-:Y:S01]  /*33b0*/  STL [R1+0x28], R12 ;  /* 0x0000280c01007387 */ /* 0x000fe20000100800 */
[----:B------:R-:W-:Y:S02]  /*33c0*/  IMAD.MOV R8, RZ, RZ, -R8 ;  /* 0x000000ffff087224 */ /* 0x000fe400078e0a08 */
[----:B0-----:R-:W-:Y:S02]  /*33d0*/  IMAD.MOV.U32 R0, RZ, RZ, R9 ;  /* 0x000000ffff007224 */ /* 0x001fe400078e0009 */
[----:B------:R-:W-:Y:S01]  /*33e0*/  @!P6 IMAD.IADD R5, R5, 0x1, -R27 ;  /* 0x000000010505e824 */ /* 0x000fe200078e0a1b */
[----:B------:R-:W-:Y:S01]  /*33f0*/  ISETP.GE.AND P6, PT, R4, RZ, PT ;  /* 0x000000ff0400720c */ /* 0x000fe20003fc6270 */
[----:B------:R-:W-:Y:S01]  /*3400*/  @!P4 IMAD.MOV R0, RZ, RZ, -R0 ;  /* 0x000000ffff00c224 */ /* 0x000fe200078e0a00 */
[----:B------:R-:W-:Y:S01]  /*3410*/  LOP3.LUT R4, R2, 0xc0, RZ, 0xfc, !PT ;  /* 0x000000c002047812 */ /* 0x000fe200078efcff */
[----:B------:R-:W-:Y:S01]  /*3420*/  IMAD.MOV R6, RZ, RZ, -R6 ;  /* 0x000000ffff067224 */ /* 0x000fe200078e0a06 */
[----:B------:R-:W-:Y:S01]  /*3430*/  ISETP.GE.AND P4, PT, R7, RZ, PT ;  /* 0x000000ff0700720c */ /* 0x000fe20003f86270 */
[C---:B------:R-:W-:Y:S01]  /*3440*/  IMAD R13, R27.reuse, R8, R13 ;  /* 0x000000081b0d7224 */ /* 0x040fe200078e020d */
[----:B------:R0:W-:Y:S01]  /*3450*/  STL [R1+0x24], R0 ;  /* 0x0000240001007387 */ /* 0x0001e20000100800 */
[----:B------:R-:W-:Y:S01]  /*3460*/  @!P2 IMAD.IADD R16, R16, 0x1, -R27 ;  /* 0x000000011010a824 */ /* 0x000fe200078e0a1b */
[----:B------:R-:W-:Y:S01]  /*3470*/  IABS R7, R4 ;  /* 0x0000000400077213 */ /* 0x000fe20000000000 */
[C---:B------:R-:W-:Y:S01]  /*3480*/  IMAD R11, R27.reuse, R6, R11 ;  /* 0x000000061b0b7224 */ /* 0x040fe200078e020b */
[----:B------:R-:W-:Y:S01]  /*3490*/  ISETP.GT.U32.AND P2, PT, R27, R13, PT ;  /* 0x0000000d1b00720c */ /* 0x000fe20003f44070 */
[----:B------:R-:W-:Y:S01]  /*34a0*/  IMAD.HI.U32 R6, R3, R29, RZ ;  /* 0x0000001d03067227 */ /* 0x000fe200078e00ff */
[----:B------:R-:W-:-:S02]  /*34b0*/  LOP3.LUT R8, R2, 0xb8, RZ, 0xfc, !PT ;  /* 0x000000b802087812 */ /* 0x000fc400078efcff */
[C---:B------:R-:W-:Y:S01]  /*34c0*/  ISETP.GT.U32.AND P3, PT, R27.reuse, R11, PT ;  /* 0x0000000b1b00720c */ /* 0x040fe20003f64070 */
[----:B------:R-:W-:Y:S01]  /*34d0*/  IMAD.MOV R6, RZ, RZ, -R6 ;  /* 0x000000ffff067224 */ /* 0x000fe200078e0a06 */
[----:B------:R-:W-:Y:S01]  /*34e0*/  IABS R14, R8 ;  /* 0x00000008000e7213 */ /* 0x000fe20000000000 */
[----:B0-----:R-:W-:Y:S01]  /*34f0*/  IMAD.MOV.U32 R0, RZ, RZ, R5 ;  /* 0x000000ffff007224 */ /* 0x001fe200078e0005 */
[C---:B------:R-:W-:Y:S01]  /*3500*/  LOP3.LUT R5, R2.reuse, 0xb0, RZ, 0xfc, !PT ;  /* 0x000000b002057812 */ /* 0x040fe200078efcff */
[C---:B------:R-:W-:Y:S01]  /*3510*/  IMAD R29, R27.reuse, R6, R29 ;  /* 0x000000061b1d7224 */ /* 0x040fe200078e021d */
[----:B------:R-:W-:Y:S01]  /*3520*/  LOP3.LUT R6, R2, 0xa8, RZ, 0xfc, !PT ;  /* 0x000000a802067812 */ /* 0x000fe200078efcff */
[----:B------:R-:W-:Y:S01]  /*3530*/  @!P5 IMAD.MOV R0, RZ, RZ, -R0 ;  /* 0x000000ffff00d224 */ /* 0x000fe200078e0a00 */
[----:B------:R-:W-:Y:S01]  /*3540*/  ISETP.GT.U32.AND P5, PT, R27, R16, PT ;  /* 0x000000101b00720c */ /* 0x000fe20003fa4070 */
[----:B------:R-:W-:Y:S01]  /*3550*/  @!P2 IMAD.IADD R13, R13, 0x1, -R27 ;  /* 0x000000010d0da824 */ /* 0x000fe200078e0a1b */
[----:B------:R-:W-:Y:S01]  /*3560*/  IABS R9, R5 ;  /* 0x0000000500097213 */ /* 0x000fe20000000000 */
[----:B------:R-:W-:Y:S01]  /*3570*/  IMAD.HI.U32 R12, R3, R7, RZ ;  /* 0x00000007030c7227 */ /* 0x000fe200078e00ff */
[----:B------:R0:W-:Y:S01]  /*3580*/  STL [R1+0x1c], R0 ;  /* 0x00001c0001007387 */ /* 0x0001e20000100800 */
[----:B------:R-:W-:-:S02]  /*3590*/  IABS R10, R6 ;  /* 0x00000006000a7213 */ /* 0x000fc40000000000 */
[----:B------:R-:W-:Y:S01]  /*35a0*/  @!P3 IMAD.IADD R11, R11, 0x1, -R27 ;  /* 0x000000010b0bb824 */ /* 0x000fe200078e0a1b */
[----:B------:R-:W-:Y:S01]  /*35b0*/  ISETP.GT.U32.AND P2, PT, R27, R13, PT ;  /* 0x0000000d1b00720c */ /* 0x000fe20003f44070 */
[----:B------:R-:W-:Y:S02]  /*35c0*/  IMAD.MOV R12, RZ, RZ, -R12 ;  /* 0x000000ffff0c7224 */ /* 0x000fe400078e0a0c */
[----:B------:R-:W-:Y:S01]  /*35d0*/  IMAD.HI.U32 R15, R3, R14, RZ ;  /* 0x0000000e030f7227 */ /* 0x000fe200078e00ff */
[----:B------:R-:W-:-:S03]  /*35e0*/  ISETP.GT.U32.AND P3, PT, R27, R11, PT ;  /* 0x0000000b1b00720c */ /* 0x000fc60003f64070 */
[----:B------:R-:W-:Y:S01]  /*35f0*/  @!P5 IMAD.IADD R16, R16, 0x1, -R27 ;  /* 0x000000011010d824 */ /* 0x000fe200078e0a1b */
[C---:B------:R-:W-:Y:S01]  /*3600*/  ISETP.GT.U32.AND P5, PT, R27.reuse, R29, PT ;  /* 0x0000001d1b00720c */ /* 0x040fe20003fa4070 */
[----:B------:R-:W-:Y:S02]  /*3610*/  IMAD R7, R27, R12, R7 ;  /* 0x0000000c1b077224 */ /* 0x000fe400078e0207 */
[----:B0-----:R-:W-:Y:S02]  /*3620*/  IMAD.MOV.U32 R0, RZ, RZ, R16 ;  /* 0x000000ffff007224 */ /* 0x001fe400078e0010 */
[----:B------:R-:W-:Y:S01]  /*3630*/  @!P2 IMAD.IADD R13, R13, 0x1, -R27 ;  /* 0x000000010d0da824 */ /* 0x000fe200078e0a1b */
[----:B------:R-:W-:Y:S01]  /*3640*/  ISETP.GT.U32.AND P2, PT, R27, R7, PT ;  /* 0x000000071b00720c */ /* 0x000fe20003f44070 */
[----:B------:R-:W-:Y:S01]  /*3650*/  @!P0 IMAD.MOV R0, RZ, RZ, -R0 ;  /* 0x000000ffff008224 */ /* 0x000fe200078e0a00 */
[----:B------:R-:W-:Y:S01]  /*3660*/  ISETP.GE.AND P0, PT, R8, RZ, PT ;  /* 0x000000ff0800720c */ /* 0x000fe20003f06270 */
[----:B------:R-:W-:-:S03]  /*3670*/  IMAD.HI.U32 R12, R3, R9, RZ ;  /* 0x00000009030c7227 */ /* 0x000fc600078e00ff */
[----:B------:R0:W-:Y:S01]  /*3680*/  STL [R1+0x18], R0 ;  /* 0x0000180001007387 */ /* 0x0001e20000100800 */
[--C-:B------:R-:W-:Y:S02]  /*3690*/  @!P5 IMAD.IADD R29, R29, 0x1, -R27.reuse ;  /* 0x000000011d1dd824 */ /* 0x100fe400078e0a1b */
[----:B------:R-:W-:Y:S01]  /*36a0*/  @!P3 IMAD.IADD R11, R11, 0x1, -R27 ;  /* 0x000000010b0bb824 */ /* 0x000fe200078e0a1b */
[----:B------:R-:W-:Y:S01]  /*36b0*/  ISETP.GE.AND P3, PT, R4, RZ, PT ;  /* 0x000000ff0400720c */ /* 0x000fe20003f66270 */
[----:B------:R-:W-:Y:S01]  /*36c0*/  IMAD.MOV R15, RZ, RZ, -R15 ;  /* 0x000000ffff0f7224 */ /* 0x000fe200078e0a0f */
[C---:B------:R-:W-:Y:S01]  /*36d0*/  ISETP.GT.U32.AND P5, PT, R27.reuse, R29, PT ;  /* 0x0000001d1b00720c */ /* 0x040fe20003fa4070 */
[----:B------:R-:W-:Y:S02]  /*36e0*/  IMAD.MOV R12, RZ, RZ, -R12 ;  /* 0x000000ffff0c7224 */ /* 0x000fe400078e0a0c */
[----:B------:R-:W-:Y:S01]  /*36f0*/  IMAD R8, R27, R15, R14 ;  /* 0x0000000f1b087224 */ /* 0x000fe200078e020e */
[----:B------:R-:W-:Y:S01]  /*3700*/  LOP3.LUT R14, R2, 0x98, RZ, 0xfc, !PT ;  /* 0x00000098020e7812 */ /* 0x000fe200078efcff */
[----:B0-----:R-:W-:-:S02]  /*3710*/  IMAD.MOV.U32 R0, RZ, RZ, R11 ;  /* 0x000000ffff007224 */ /* 0x001fc400078e000b */
[C---:B------:R-:W-:Y:S01]  /*3720*/  IMAD R9, R27.reuse, R12, R9 ;  /* 0x0000000c1b097224 */ /* 0x040fe200078e0209 */
[----:B------:R-:W-:Y:S01]  /*3730*/  IABS R12, R14 ;  /* 0x0000000e000c7213 */ /* 0x000fe20000000000 */
[----:B------:R-:W-:Y:S01]  /*3740*/  @!P1 IMAD.MOV R0, RZ, RZ, -R0 ;  /* 0x000000ffff009224 */ /* 0x000fe200078e0a00 */
[----:B------:R-:W-:Y:S01]  /*3750*/  ISETP.GT.U32.AND P1, PT, R27, R8, PT ;  /* 0x000000081b00720c */ /* 0x000fe20003f24070 */
[----:B------:R-:W-:-:S03]  /*3760*/  IMAD.HI.U32 R4, R3, R10, RZ ;  /* 0x0000000a03047227 */ /* 0x000fc600078e00ff */
[----:B------:R0:W-:Y:S01]  /*3770*/  STL [R1+0x14], R0 ;  /* 0x0000140001007387 */ /* 0x0001e20000100800 */
[--C-:B------:R-:W-:Y:S02]  /*3780*/  @!P2 IMAD.IADD R7, R7, 0x1, -R27.reuse ;  /* 0x000000010707a824 */ /* 0x100fe400078e0a1b */
[----:B------:R-:W-:Y:S01]  /*3790*/  @!P5 IMAD.IADD R29, R29, 0x1, -R27 ;  /* 0x000000011d1dd824 */ /* 0x000fe200078e0a1b */
[C---:B------:R-:W-:Y:S01]  /*37a0*/  ISETP.GT.U32.AND P5, PT, R27.reuse, R9, PT ;  /* 0x000000091b00720c */ /* 0x040fe20003fa4070 */
[----:B------:R-:W-:Y:S01]  /*37b0*/  IMAD.MOV R4, RZ, RZ, -R4 ;  /* 0x000000ffff047224 */ /* 0x000fe200078e0a04 */
[C---:B------:R-:W-:Y:S01]  /*37c0*/  ISETP.GT.U32.AND P2, PT, R27.reuse, R7, PT ;  /* 0x000000071b00720c */ /* 0x040fe20003f44070 */
[----:B------:R-:W-:Y:S02]  /*37d0*/  @!P6 IMAD.MOV R29, RZ, RZ, -R29 ;  /* 0x000000ffff1de224 */ /* 0x000fe400078e0a1d */
[----:B------:R-:W-:Y:S01]  /*37e0*/  IMAD R10, R27, R4, R10 ;  /* 0x000000041b0a7224 */ /* 0x000fe200078e020a */
[----:B------:R-:W-:Y:S01]  /*37f0*/  LOP3.LUT R4, R2, 0xa0, RZ, 0xfc, !PT ;  /* 0x000000a002047812 */ /* 0x000fe200078efcff */
[----:B0-----:R-:W-:-:S02]  /*3800*/  IMAD.MOV.U32 R0, RZ, RZ, R13 ;  /* 0x000000ffff007224 */ /* 0x001fc400078e000d */
[--C-:B------:R-:W-:Y:S01]  /*3810*/  @!P1 IMAD.IADD R8, R8, 0x1, -R27.reuse ;  /* 0x0000000108089824 */ /* 0x100fe200078e0a1b */
[----:B------:R-:W-:Y:S01]  /*3820*/  IABS R11, R4 ;  /* 0x00000004000b7213 */ /* 0x000fe20000000000 */
[----:B------:R-:W-:Y:S01]  /*3830*/  @!P4 IMAD.MOV R0, RZ, RZ, -R0 ;  /* 0x000000ffff00c224 */ /* 0x000fe200078e0a00 */
[----:B------:R-:W-:Y:S01]  /*3840*/  ISETP.GT.U32.AND P6, PT, R27, R10, PT ;  /* 0x0000000a1b00720c */ /* 0x000fe20003fc4070 */
[--C-:B------:R-:W-:Y:S01]  /*3850*/  @!P5 IMAD.IADD R9, R9, 0x1, -R27.reuse ;  /* 0x000000010909d824 */ /* 0x100fe200078e0a1b */
[----:B------:R-:W-:Y:S01]  /*3860*/  ISETP.GE.AND P4, PT, R5, RZ, PT ;  /* 0x000000ff0500720c */ /* 0x000fe20003f86270 */
[----:B------:R-:W-:Y:S01]  /*3870*/  IMAD.HI.U32 R5, R3, R11, RZ ;  /* 0x0000000b03057227 */ /* 0x000fe200078e00ff */
[C---:B------:R-:W-:Y:S01]  /*3880*/  ISETP.GT.U32.AND P1, PT, R27.reuse, R8, PT ;  /* 0x000000081b00720c */ /* 0x040fe20003f24070 */
[----:B------:R0:W-:Y:S01]  /*3890*/  STL [R1+0x1064], R0 ;  /* 0x0010640001007387 */ /* 0x0001e20000100800 */
[----:B------:R-:W-:Y:S01]  /*38a0*/  ISETP.GT.U32.AND P5, PT, R27, R9, PT ;  /* 0x000000091b00720c */ /* 0x000fe20003fa4070 */
[----:B------:R-:W-:Y:S01]  /*38b0*/  @!P2 IMAD.IADD R7, R7, 0x1, -R27 ;  /* 0x000000010707a824 */ /* 0x000fe200078e0a1b */
[----:B------:R-:W-:Y:S01]  /*38c0*/  ISETP.GE.AND P2, PT, R6, RZ, PT ;  /* 0x000000ff0600720c */ /* 0x000fe20003f46270 */
[----:B------:R-:W-:Y:S01]  /*38d0*/  IMAD.HI.U32 R6, R3, R12, RZ ;  /* 0x0000000c03067227 */ /* 0x000fe200078e00ff */
[----:B------:R-:W-:Y:S03]  /*38e0*/  STL [R1+0x1068], R29 ;  /* 0x0010681d01007387 */ /* 0x000fe60000100800 */
[----:B------:R-:W-:-:S02]  /*38f0*/  IMAD.MOV R5, RZ, RZ, -R5 ;  /* 0x000000ffff057224 */ /* 0x000fc400078e0a05 */
[----:B------:R-:W-:Y:S01]  /*3900*/  @!P3 IMAD.MOV R7, RZ, RZ, -R7 ;  /* 0x000000ffff07b224 */ /* 0x000fe200078e0a07 */
[----:B------:R-:W-:Y:S01]  /*3910*/  ISETP.GE.AND P3, PT, R4, RZ, PT ;  /* 0x000000ff0400720c */ /* 0x000fe20003f66270 */
[----:B------:R-:W-:Y:S01]  /*3920*/  IMAD.MOV R4, RZ, RZ, -R6 ;  /* 0x000000ffff047224 */ /* 0x000fe200078e0a06 */
[----:B------:R-:W-:Y:S01]  /*3930*/  LOP3.LUT R6, R2, 0x90, RZ, 0xfc, !PT ;  /* 0x0000009002067812 */ /* 0x000fe200078efcff */
[C---:B------:R-:W-:Y:S01]  /*3940*/  IMAD R11, R27.reuse, R5, R11 ;  /* 0x000000051b0b7224 */ /* 0x040fe200078e020b */
[----:B------:R-:W-:Y:S01]  /*3950*/  IABS R5, c[0x0][0x178] ;  /* 0x00005e0000057a13 */ /* 0x000fe20000000000 */
[--C-:B------:R-:W-:Y:S01]  /*3960*/  @!P6 IMAD.IADD R10, R10, 0x1, -R27.reuse ;  /* 0x000000010a0ae824 */ /* 0x100fe200078e0a1b */
[----:B------:R-:W-:Y:S01]  /*3970*/  IABS R13, R6 ;  /* 0x00000006000d7213 */ /* 0x000fe20000000000 */
[C---:B------:R-:W-:Y:S01]  /*3980*/  IMAD R12, R27.reuse, R4, R12 ;  /* 0x000000041b0c7224 */ /* 0x040fe200078e020c */
[----:B------:R-:W-:Y:S01]  /*3990*/  LOP3.LUT R4, R2, 0x88, RZ, 0xfc, !PT ;  /* 0x0000008802047812 */ /* 0x000fe200078efcff */
[--C-:B------:R-:W-:Y:S01]  /*39a0*/  @!P1 IMAD.IADD R8, R8, 0x1, -R27.reuse ;  /* 0x0000000108089824 */ /* 0x100fe200078e0a1b */
[----:B------:R-:W-:Y:S01]  /*39b0*/  ISETP.GT.U32.AND P1, PT, R27, R11, PT ;  /* 0x0000000b1b00720c */ /* 0x000fe20003f24070 */
[----:B------:R-:W-:Y:S01]  /*39c0*/  @!P5 IMAD.IADD R9, R9, 0x1, -R27 ;  /* 0x000000010909d824 */ /* 0x000fe200078e0a1b */
[C---:B------:R-:W-:Y:S01]  /*39d0*/  ISETP.GT.U32.AND P6, PT, R27.reuse, R10, PT ;  /* 0x0000000a1b00720c */ /* 0x040fe20003fc4070 */
[----:B------:R-:W-:Y:S01]  /*39e0*/  IMAD.MOV.U32 R16, RZ, RZ, R5 ;  /* 0x000000ffff107224 */ /* 0x000fe200078e0005 */
[----:B------:R-:W-:Y:S01]  /*39f0*/  ISETP.GT.U32.AND P5, PT, R27, R12, PT ;  /* 0x0000000c1b00720c */ /* 0x000fe20003fa4070 */
[----:B------:R-:W-:Y:S01]  /*3a00*/  IMAD.HI.U32 R5, R3, R13, RZ ;  /* 0x0000000d03057227 */ /* 0x000fe200078e00ff */
[----:B------:R-:W-:Y:S01]  /*3a10*/  IABS R15, R4 ;  /* 0x00000004000f7213 */ /* 0x000fe20000000000 */
[----:B------:R-:W-:Y:S01]  /*3a20*/  STL [R1+0x106c], R7 ;  /* 0x00106c0701007387 */ /* 0x000fe20000100800 */
[----:B0-----:R-:W-:Y:S01]  /*3a30*/  LOP3.LUT R0, R2, 0x40, RZ, 0xfc, !PT ;  /* 0x0000004002007812 */ /* 0x001fe200078efcff */
[----:B------:R-:W-:Y:S01]  /*3a40*/  IMAD.MOV R5, RZ, RZ, -R5 ;  /* 0x000000ffff057224 */ /* 0x000fe200078e0a05 */
[----:B------:R-:W0:Y:S01]  /*3a50*/  I2F.RP R16, R16 ;  /* 0x0000001000107306 */ /* 0x000e220000209400 */
[----:B------:R-:W-:Y:S01]  /*3a60*/  @!P0 IMAD.MOV R8, RZ, RZ, -R8 ;  /* 0x000000ffff088224 */ /* 0x000fe200078e0a08 */
[----:B------:R-:W-:Y:S01]  /*3a70*/  IABS R23, R0 ;  /* 0x0000000000177213 */ /* 0x000fe20000000000 */
[----:B------:R-:W-:Y:S01]  /*3a80*/  @!P1 IMAD.IADD R11, R11, 0x1, -R27 ;  /* 0x000000010b0b9824 */ /* 0x000fe200078e0a1b */
[----:B------:R-:W-:Y:S01]  /*3a90*/  ISETP.GE.AND P1, PT, R6, RZ, PT ;  /* 0x000000ff0600720c */ /* 0x000fe20003f26270 */
[C---:B------:R-:W-:Y:S01]  /*3aa0*/  IMAD R13, R27.reuse, R5, R13 ;  /* 0x000000051b0d7224 */ /* 0x040fe200078e020d */
[----:B------:R-:W-:Y:S01]  /*3ab0*/  STL [R1+0x1070], R8 ;  /* 0x0010700801007387 */ /* 0x000fe20000100800 */
[--C-:B------:R-:W-:Y:S01]  /*3ac0*/  @!P6 IMAD.IADD R10, R10, 0x1, -R27.reuse ;  /* 0x000000010a0ae824 */ /* 0x100fe200078e0a1b */
[----:B------:R-:W-:Y:S01]  /*3ad0*/  ISETP.GE.AND P6, PT, R14, RZ, PT ;  /* 0x000000ff0e00720c */ /* 0x000fe20003fc6270 */
[----:B------:R-:W-:Y:S01]  /*3ae0*/  @!P5 IMAD.IADD R12, R12, 0x1, -R27 ;  /* 0x000000010c0cd824 */ /* 0x000fe200078e0a1b */
[C---:B------:R-:W-:Y:S01]  /*3af0*/  ISETP.GT.U32.AND P0, PT, R27.reuse, R11, PT ;  /* 0x0000000b1b00720c */ /* 0x040fe20003f04070 */
[----:B------:R-:W-:Y:S01]  /*3b00*/  @!P4 IMAD.MOV R9, RZ, RZ, -R9 ;  /* 0x000000ffff09c224 */ /* 0x000fe200078e0a09 */
[C---:B------:R-:W-:Y:S01]  /*3b10*/  ISETP.GT.U32.AND P4, PT, R27.reuse, R13, PT ;  /* 0x0000000d1b00720c */ /* 0x040fe20003f84070 */
[----:B------:R-:W-:Y:S01]  /*3b20*/  IMAD.MOV.U32 R14, RZ, RZ, R15 ;  /* 0x000000ffff0e7224 */ /* 0x000fe200078e000f */
[----:B------:R-:W-:Y:S01]  /*3b30*/  ISETP.GT.U32.AND P5, PT, R27, R12, PT ;  /* 0x0000000c1b00720c */ /* 0x000fe20003fa4070 */
[----:B------:R-:W-:Y:S01]  /*3b40*/  @!P2 IMAD.MOV R10, RZ, RZ, -R10 ;  /* 0x000000ffff0aa224 */ /* 0x000fe200078e0a0a */
[----:B0-----:R0:W1:Y:S01]  /*3b50*/  MUFU.RCP R5, R16 ;  /* 0x0000001000057308 */ /* 0x0010620000001000 */
[----:B------:R-:W-:Y:S01]  /*3b60*/  IMAD.HI.U32 R6, R3, R14, RZ ;  /* 0x0000000e03067227 */ /* 0x000fe200078e00ff */
[----:B------:R-:W-:Y:S01]  /*3b70*/  LOP3.LUT R15, R2, 0x80, RZ, 0xfc, !PT ;  /* 0x00000080020f7812 */ /* 0x000fe200078efcff */
[----:B------:R-:W-:Y:S01]  /*3b80*/  STL [R1+0x1074], R9 ;  /* 0x0010740901007387 */ /* 0x000fe20000100800 */
[----:B------:R-:W-:Y:S01]  /*3b90*/  ISETP.GE.AND P2, PT, R4, RZ, PT ;  /* 0x000000ff0400720c */ /* 0x000fe20003f46270 */
[----:B------:R-:W-:Y:S01]  /*3ba0*/  IMAD.MOV R6, RZ, RZ, -R6 ;  /* 0x000000ffff067224 */ /* 0x000fe200078e0a06 */
[C---:B------:R-:W-:Y:S01]  /*3bb0*/  LOP3.LUT R4, R2.reuse, 0x68, RZ, 0xfc, !PT ;  /* 0x0000006802047812 */ /* 0x040fe200078efcff */
[--C-:B------:R-:W-:Y:S01]  /*3bc0*/  @!P0 IMAD.IADD R11, R11, 0x1, -R27.reuse ;  /* 0x000000010b0b8824 */ /* 0x100fe200078e0a1b */
[----:B------:R2:W-:Y:S01]  /*3bd0*/  STL [R1+0x1078], R10 ;  /* 0x0010780a01007387 */ /* 0x0005e20000100800 */
[----:B------:R-:W-:Y:S01]  /*3be0*/  IMAD R14, R27, R6, R14 ;  /* 0x000000061b0e7224 */ /* 0x000fe200078e020e */
[----:B0-----:R-:W-:Y:S01]  /*3bf0*/  LOP3.LUT R16, R2, 0x78, RZ, 0xfc, !PT ;  /* 0x0000007802107812 */ /* 0x001fe200078efcff */
[--C-:B------:R-:W-:Y:S01]  /*3c00*/  @!P4 IMAD.IADD R13, R13, 0x1, -R27.reuse ;  /* 0x000000010d0dc824 */ /* 0x100fe200078e0a1b */
[----:B------:R-:W-:Y:S01]  /*3c10*/  IABS R18, R4 ;  /* 0x0000000400127213 */ /* 0x000fe20000000000 */
[----:B------:R-:W-:Y:S01]  /*3c20*/  @!P5 IMAD.IADD R12, R12, 0x1, -R27 ;  /* 0x000000010c0cd824 */ /* 0x000fe200078e0a1b */
[----:B------:R-:W-:Y:S01]  /*3c30*/  ISETP.GT.U32.AND P0, PT, R27, R14, PT ;  /* 0x0000000e1b00720c */ /* 0x000fe20003f04070 */
[----:B------:R-:W-:Y:S01]  /*3c40*/  @!P3 IMAD.MOV R11, RZ, RZ, -R11 ;  /* 0x000000ffff0bb224 */ /* 0x000fe200078e0a0b */
[----:B------:R-:W-:Y:S01]  /*3c50*/  ISETP.GE.AND P5, PT, R15, RZ, PT ;  /* 0x000000ff0f00720c */ /* 0x000fe20003fa6270 */
[----:B------:R-:W-:Y:S01]  /*3c60*/  @!P6 IMAD.MOV R12, RZ, RZ, -R12 ;  /* 0x000000ffff0ce224 */ /* 0x000fe200078e0a0c */
[----:B------:R-:W-:-:S02]  /*3c70*/  ISETP.GE.AND P4, PT, R16, RZ, PT ;  /* 0x000000ff1000720c */ /* 0x000fc40003f86270 */
[----:B------:R-:W-:Y:S01]  /*3c80*/  IABS R15, R15 ;  /* 0x0000000f000f7213 */ /* 0x000fe20000000000 */
[----:B------:R-:W-:Y:S01]  /*3c90*/  STL [R1+0x107c], R11 ;  /* 0x00107c0b01007387 */ /* 0x000fe20000100800 */
[----:B------:R-:W-:Y:S02]  /*3ca0*/  ISETP.GT.U32.AND P3, PT, R27, R13, PT ;  /* 0x0000000d1b00720c */ /* 0x000fe40003f64070 */
[----:B------:R-:W-:Y:S01]  /*3cb0*/  IABS R16, R16 ;  /* 0x0000001000107213 */ /* 0x000fe20000000000 */
[----:B------:R-:W-:Y:S01]  /*3cc0*/  IMAD.HI.U32 R6, R3, R15, RZ ;  /* 0x0000000f03067227 */ /* 0x000fe200078e00ff */
[----:B------:R-:W-:Y:S01]  /*3cd0*/  ISETP.GE.AND P6, PT, R17, RZ, PT ;  /* 0x000000ff1100720c */ /* 0x000fe20003fc6270 */
[----:B------:R0:W-:Y:S01]  /*3ce0*/  STL [R1+0x1080], R12 ;  /* 0x0010800c01007387 */ /* 0x0001e20000100800 */
[----:B------:R-:W-:Y:S01]  /*3cf0*/  IABS R17, R17 ;  /* 0x0000001100117213 */ /* 0x000fe20000000000 */
[----:B------:R-:W-:Y:S01]  /*3d00*/  IMAD.HI.U32 R21, R3, R16, RZ ;  /* 0x0000001003157227 */ /* 0x000fe200078e00ff */
[----:B-1----:R-:W-:-:S02]  /*3d10*/  IADD3 R5, R5, 0xffffffe, RZ ;  /* 0x0ffffffe05057810 */ /* 0x002fc40007ffe0ff */
[C---:B--2---:R-:W-:Y:S01]  /*3d20*/  LOP3.LUT R10, R2.reuse, 0x48, RZ, 0xfc, !PT ;  /* 0x00000048020a7812 */ /* 0x044fe200078efcff */
[----:B------:R-:W-:Y:S01]  /*3d30*/  IMAD.MOV R6, RZ, RZ, -R6 ;  /* 0x000000ffff067224 */ /* 0x000fe200078e0a06 */
[----:B------:R-:W-:Y:S01]  /*3d40*/  LOP3.LUT R29, R2, 0x50, RZ, 0xfc, !PT ;  /* 0x00000050021d7812 */ /* 0x000fe200078efcff */
[----:B------:R-:W-:Y:S01]  /*3d50*/  IMAD.MOV R21, RZ, RZ, -R21 ;  /* 0x000000ffff157224 */ /* 0x000fe200078e0a15 */
[----:B------:R-:W1:Y:S01]  /*3d60*/  F2I.FTZ.U32.TRUNC.NTZ R5, R5 ;  /* 0x0000000500057305 */ /* 0x000e62000021f000 */
[----:B------:R-:W-:Y:S01]  /*3d70*/  @!P0 IMAD.IADD R14, R14, 0x1, -R27 ;  /* 0x000000010e0e8824 */ /* 0x000fe200078e0a1b */
[----:B0-----:R-:W-:Y:S01]  /*3d80*/  IABS R12, c[0x0][0x178] ;  /* 0x00005e00000c7a13 */ /* 0x001fe20000000000 */
[----:B------:R-:W-:Y:S01]  /*3d90*/  IMAD R15, R27, R6, R15 ;  /* 0x000000061b0f7224 */ /* 0x000fe200078e020f */
[----:B------:R-:W-:Y:S01]  /*3da0*/  IABS R22, R10 ;  /* 0x0000000a00167213 */ /* 0x000fe20000000000 */
[----:B------:R-:W-:Y:S01]  /*3db0*/  @!P3 IMAD.IADD R13, R13, 0x1, -R27 ;  /* 0x000000010d0db824 */ /* 0x000fe200078e0a1b */
[C---:B------:R-:W-:Y:S01]  /*3dc0*/  ISETP.GT.U32.AND P0, PT, R27.reuse, R14, PT ;  /* 0x0000000e1b00720c */ /* 0x040fe20003f04070 */
[C---:B------:R-:W-:Y:S01]  /*3dd0*/  IMAD R16, R27.reuse, R21, R16 ;  /* 0x000000151b107224 */ /* 0x040fe200078e0210 */
[----:B------:R-:W-:Y:S01]  /*3de0*/  ISETP.GT.U32.AND P3, PT, R27, R15, PT ;  /* 0x0000000f1b00720c */ /* 0x000fe20003f64070 */
[----:B------:R-:W-:Y:S01]  /*3df0*/  @!P1 IMAD.MOV R13, RZ, RZ, -R13 ;  /* 0x000000ffff0d9224 */ /* 0x000fe200078e0a0d */
[----:B------:R-:W-:Y:S01]  /*3e00*/  IABS R21, R29 ;  /* 0x0000001d00157213 */ /* 0x000fe20000000000 */
[----:B------:R-:W-:Y:S01]  /*3e10*/  IMAD.HI.U32 R19, R3, R17, RZ ;  /* 0x0000001103137227 */ /* 0x000fe200078e00ff */
[----:B------:R-:W-:-:S02]  /*3e20*/  ISETP.GT.U32.AND P1, PT, R27, R16, PT ;  /* 0x000000101b00720c */ /* 0x000fc40003f24070 */
[----:B------:R-:W-:Y:S01]  /*3e30*/  STL [R1+0x1084], R13 ;  /* 0x0010840d01007387 */ /* 0x000fe20000100800 */
[----:B------:R-:W-:Y:S01]  /*3e40*/  IMAD.MOV R19, RZ, RZ, -R19 ;  /* 0x000000ffff137224 */ /* 0x000fe200078e0a13 */
[C---:B------:R-:W-:Y:S01]  /*3e50*/  LOP3.LUT R9, R2.reuse, 0x28, RZ, 0xfc, !PT ;  /* 0x0000002802097812 */ /* 0x040fe200078efcff */
[----:B-1----:R-:W-:Y:S01]  /*3e60*/  IMAD.MOV R20, RZ, RZ, -R5 ;  /* 0x000000ffff147224 */ /* 0x002fe200078e0a05 */
[----:B------:R-:W-:Y:S01]  /*3e70*/  LOP3.LUT R8, R2, 0x20, RZ, 0xfc, !PT ;  /* 0x0000002002087812 */ /* 0x000fe200078efcff */
[----:B------:R-:W-:Y:S01]  /*3e80*/  @!P0 IMAD.IADD R14, R14, 0x1, -R27 ;  /* 0x000000010e0e8824 */ /* 0x000fe200078e0a1b */
[----:B------:R-:W-:Y:S01]  /*3e90*/  ISETP.GE.AND P0, PT, R4, RZ, PT ;  /* 0x000000ff0400720c */ /* 0x000fe20003f06270 */
[----:B------:R-:W-:Y:S01]  /*3ea0*/  IMAD R17, R27, R19, R17 ;  /* 0x000000131b117224 */ /* 0x000fe200078e0211 */
[----:B------:R-:W-:Y:S01]  /*3eb0*/  LOP3.LUT R19, R2, 0x60, RZ, 0xfc, !PT ;  /* 0x0000006002137812 */ /* 0x000fe200078efcff */
[--C-:B------:R-:W-:Y:S01]  /*3ec0*/  @!P3 IMAD.IADD R15, R15, 0x1, -R27.reuse ;  /* 0x000000010f0fb824 */ /* 0x100fe200078e0a1b */
[----:B------:R-:W-:Y:S01]  /*3ed0*/  IABS R26, R9 ;  /* 0x00000009001a7213 */ /* 0x000fe20000000000 */
[----:B------:R-:W-:-:S02]  /*3ee0*/  @!P1 IMAD.IADD R16, R16, 0x1, -R27 ;  /* 0x0000000110109824 */ /* 0x000fc400078e0a1b */
[----:B------:R-:W-:Y:S01]  /*3ef0*/  @!P2 IMAD.MOV R14, RZ, RZ, -R14 ;  /* 0x000000ffff0ea224 */ /* 0x000fe200078e0a0e */
[----:B------:R-:W-:Y:S01]  /*3f00*/  ISETP.GE.AND P2, PT, R19, RZ, PT ;  /* 0x000000ff1300720c */ /* 0x000fe20003f46270 */
[----:B------:R-:W-:Y:S01]  /*3f10*/  IMAD.MOV.U32 R4, RZ, RZ, RZ ;  /* 0x000000ffff047224 */ /* 0x000fe200078e00ff */
[----:B------:R-:W-:Y:S01]  /*3f20*/  ISETP.GT.U32.AND P3, PT, R27, R15, PT ;  /* 0x0000000f1b00720c */ /* 0x000fe20003f64070 */
[----:B------:R-:W-:Y:S01]  /*3f30*/  IMAD R20, R20, R12, RZ ;  /* 0x0000000c14147224 */ /* 0x000fe200078e02ff */
[----:B------:R-:W-:Y:S01]  /*3f40*/  IABS R19, R19 ;  /* 0x0000001300137213 */ /* 0x000fe20000000000 */
[----:B------:R-:W-:Y:S01]  /*3f50*/  IMAD.HI.U32 R6, R3, R18, RZ ;  /* 0x0000001203067227 */ /* 0x000fe200078e00ff */
[----:B------:R-:W-:Y:S01]  /*3f60*/  ISETP.GT.U32.AND P1, PT, R27, R16, PT ;  /* 0x000000101b00720c */ /* 0x000fe20003f24070 */
[----:B------:R0:W-:Y:S02]  /*3f70*/  STL [R1+0x1088], R14 ;  /* 0x0010880e01007387 */ /* 0x0001e40000100800 */
[----:B------:R-:W-:-:S02]  /*3f80*/  IMAD.HI.U32 R25, R3, R19, RZ ;  /* 0x0000001303197227 */ /* 0x000fc400078e00ff */
[----:B------:R1:W-:Y:S02]  /*3f90*/  STL [R1+0xa8], R0 ;  /* 0x0000a80001007387 */ /* 0x0003e40000100800 */
[----:B------:R-:W-:Y:S02]  /*3fa0*/  IMAD.MOV R25, RZ, RZ, -R25 ;  /* 0x000000ffff197224 */ /* 0x000fe400078e0a19 */
[----:B------:R-:W-:Y:S01]  /*3fb0*/  @!P3 IMAD.IADD R15, R15, 0x1, -R27 ;  /* 0x000000010f0fb824 */ /* 0x000fe200078e0a1b */
[----:B------:R2:W-:Y:S01]  /*3fc0*/  STL [R1+0x10dc], R29 ;  /* 0x0010dc1d01007387 */ /* 0x0005e20000100800 */
[C---:B------:R-:W-:Y:S01]  /*3fd0*/  IMAD R19, R27.reuse, R25, R19 ;  /* 0x000000191b137224 */ /* 0x040fe200078e0213 */
[----:B0-----:R-:W-:Y:S01]  /*3fe0*/  LOP3.LUT R14, R2, 0x8, RZ, 0xfc, !PT ;  /* 0x00000008020e7812 */ /* 0x001fe200078efcff */
[----:B------:R-:W-:Y:S02]  /*3ff0*/  @!P1 IMAD.IADD R16, R16, 0x1, -R27 ;  /* 0x0000000110109824 */ /* 0x000fe400078e0a1b */
[----:B------:R-:W-:Y:S01]  /*4000*/  @!P5 IMAD.MOV R15, RZ, RZ, -R15 ;  /* 0x000000ffff0fd224 */ /* 0x000fe200078e0a0f */
[C---:B------:R-:W-:Y:S01]  /*4010*/  ISETP.GT.U32.AND P5, PT, R27.reuse, R17, PT ;  /* 0x000000111b00720c */ /* 0x040fe20003fa4070 */
[----:B------:R-:W-:Y:S01]  /*4020*/  @!P4 IMAD.MOV R16, RZ, RZ, -R16 ;  /* 0x000000ffff10c224 */ /* 0x000fe200078e0a10 */
[----:B------:R-:W-:Y:S01]  /*4030*/  ISETP.GT.U32.AND P4, PT, R27, R19, PT ;  /* 0x000000131b00720c */ /* 0x000fe20003f84070 */
[----:B------:R-:W-:Y:S01]  /*4040*/  IMAD.HI.U32 R11, R5, R20, R4 ;  /* 0x00000014050b7227 */ /* 0x000fe200078e0004 */
[C---:B------:R-:W-:Y:S01]  /*4050*/  LOP3.LUT R20, R2.reuse, 0x58, RZ, 0xfc, !PT ;  /* 0x0000005802147812 */ /* 0x040fe200078efcff */
[----:B------:R0:W-:Y:S01]  /*4060*/  STL [R1+0x108c], R15 ;  /* 0x00108c0f01007387 */ /* 0x0001e20000100800 */
[----:B-1----:R-:W-:Y:S01]  /*4070*/  LOP3.LUT R0, R2, 0x38, RZ, 0xfc, !PT ;  /* 0x0000003802007812 */ /* 0x002fe200078efcff */
[----:B------:R-:W-:Y:S01]  /*4080*/  IMAD.HI.U32 R5, R3, R22, RZ ;  /* 0x0000001603057227 */ /* 0x000fe200078e00ff */
[----:B------:R-:W-:-:S02]  /*4090*/  ISETP.GE.AND P3, PT, R20, RZ, PT ;  /* 0x000000ff1400720c */ /* 0x000fc40003f66270 */
[----:B------:R-:W-:Y:S01]  /*40a0*/  IABS R20, R20 ;  /* 0x0000001400147213 */ /* 0x000fe20000000000 */
[----:B------:R-:W-:Y:S01]  /*40b0*/  IMAD.HI.U32 R4, R3, R23, RZ ;  /* 0x0000001703047227 */ /* 0x000fe200078e00ff */
[----:B------:R1:W-:Y:S01]  /*40c0*/  STL [R1+0x6c], R0 ;  /* 0x00006c0001007387 */ /* 0x0003e20000100800 */
[----:B--2---:R-:W-:Y:S02]  /*40d0*/  IABS R29, R2 ;  /* 0x00000002001d7213 */ /* 0x004fe40000000000 */
[--C-:B------:R-:W-:Y:S01]  /*40e0*/  @!P5 IMAD.IADD R17, R17, 0x1, -R27.reuse ;  /* 0x000000011111d824 */ /* 0x100fe200078e0a1b */
[----:B0-----:R-:W-:Y:S01]  /*40f0*/  LOP3.LUT R15, R2, 0x30, RZ, 0xfc, !PT ;  /* 0x00000030020f7812 */ /* 0x001fe200078efcff */
[----:B------:R-:W-:Y:S01]  /*4100*/  @!P4 IMAD.IADD R19, R19, 0x1, -R27 ;  /* 0x000000011313c824 */ /* 0x000fe200078e0a1b */
[----:B------:R0:W-:Y:S01]  /*4110*/  STL [R1+0x1090], R16 ;  /* 0x0010901001007387 */ /* 0x0001e20000100800 */
[----:B------:R-:W-:Y:S01]  /*4120*/  IMAD.HI.U32 R24, R3, R20, RZ ;  /* 0x0000001403187227 */ /* 0x000fe200078e00ff */
[----:B------:R-:W-:-:S02]  /*4130*/  ISETP.GT.U32.AND P5, PT, R27, R17, PT ;  /* 0x000000111b00720c */ /* 0x000fc40003fa4070 */
[C---:B------:R-:W-:Y:S01]  /*4140*/  ISETP.GT.U32.AND P4, PT, R27.reuse, R19, PT ;  /* 0x000000131b00720c */ /* 0x040fe20003f84070 */
[----:B------:R-:W-:Y:S01]  /*4150*/  IMAD.MOV R24, RZ, RZ, -R24 ;  /* 0x000000ffff187224 */ /* 0x000fe200078e0a18 */
[----:B------:R-:W-:Y:S01]  /*4160*/  IABS R25, R15 ;  /* 0x0000000f00197213 */ /* 0x000fe20000000000 */
[----:B------:R-:W-:Y:S02]  /*4170*/  IMAD.MOV R6, RZ, RZ, -R6 ;  /* 0x000000ffff067224 */ /* 0x000fe400078e0a06 */
[C---:B------:R-:W-:Y:S01]  /*4180*/  IMAD R20, R27.reuse, R24, R20 ;  /* 0x000000181b147224 */ /* 0x040fe200078e0214 */
[----:B------:R-:W-:Y:S01]  /*4190*/  IABS R24, R0 ;  /* 0x0000000000187213 */ /* 0x000fe20000000000 */
[----:B------:R-:W-:Y:S02]  /*41a0*/  IMAD.MOV R5, RZ, RZ, -R5 ;  /* 0x000000ffff057224 */ /* 0x000fe400078e0a05 */
[----:B------:R-:W-:Y:S02]  /*41b0*/  IMAD.MOV R4, RZ, RZ, -R4 ;  /* 0x000000ffff047224 */ /* 0x000fe400078e0a04 */
[----:B------:R-:W-:-:S02]  /*41c0*/  IMAD R18, R27, R6, R18 ;  /* 0x000000061b127224 */ /* 0x000fc400078e0212 */
[----:B------:R-:W-:-:S03]  /*41d0*/  IMAD.HI.U32 R6, R3, R21, RZ ;  /* 0x0000001503067227 */ /* 0x000fc600078e00ff */
[C---:B------:R-:W-:Y:S01]  /*41e0*/  ISETP.GT.U32.AND P1, PT, R27.reuse, R18, PT ;  /* 0x000000121b00720c */ /* 0x040fe20003f24070 */
[C---:B------:R-:W-:Y:S02]  /*41f0*/  IMAD R22, R27.reuse, R5, R22 ;  /* 0x000000051b167224 */ /* 0x040fe400078e0216 */
[----:B------:R-:W-:Y:S02]  /*4200*/  IMAD R23, R27, R4, R23 ;  /* 0x000000041b177224 */ /* 0x000fe400078e0217 */
[----:B------:R-:W-:-:S04]  /*4210*/  IMAD.HI.U32 R4, R3, R24, RZ ;  /* 0x0000001803047227 */ /* 0x000fc800078e00ff */
[----:B------:R-:W-:Y:S02]  /*4220*/  IMAD.MOV R6, RZ, RZ, -R6 ;  /* 0x000000ffff067224 */ /* 0x000fe400078e0a06 */
[--C-:B------:R-:W-:Y:S01]  /*4230*/  @!P5 IMAD.IADD R17, R17, 0x1, -R27.reuse ;  /* 0x000000011111d824 */ /* 0x100fe200078e0a1b */
[----:B------:R-:W-:Y:S01]  /*4240*/  ISETP.GT.U32.AND P5, PT, R27, R20, PT ;  /* 0x000000141b00720c */ /* 0x000fe20003fa4070 */
[----:B------:R-:W-:Y:S01]  /*4250*/  @!P4 IMAD.IADD R19, R19, 0x1, -R27 ;  /* 0x000000011313c824 */ /* 0x000fe200078e0a1b */
[----:B------:R-:W-:Y:S01]  /*4260*/  ISETP.GT.U32.AND P4, PT, R27, R22, PT ;  /* 0x000000161b00720c */ /* 0x000fe20003f84070 */
[----:B------:R-:W-:Y:S02]  /*4270*/  IMAD.MOV R4, RZ, RZ, -R4 ;  /* 0x000000ffff047224 */ /* 0x000fe400078e0a04 */
[----:B------:R-:W-:-:S04]  /*4280*/  IMAD.HI.U32 R7, R3, R26, RZ ;  /* 0x0000001a03077227 */ /* 0x000fc800078e00ff */
[C---:B------:R-:W-:Y:S01]  /*4290*/  IMAD R21, R27.reuse, R6, R21 ;  /* 0x000000061b157224 */ /* 0x040fe200078e0215 */
[----:B------:R-:W-:Y:S01]  /*42a0*/  IABS R6, R8 ;  /* 0x0000000800067213 */ /* 0x000fe20000000000 */
[----:B------:R-:W-:Y:S02]  /*42b0*/  IMAD R24, R27, R4, R24 ;  /* 0x000000041b187224 */ /* 0x000fe400078e0218 */
[----:B------:R-:W-:Y:S01]  /*42c0*/  IMAD.MOV R4, RZ, RZ, -R7 ;  /* 0x000000ffff047224 */ /* 0x000fe200078e0a07 */
[----:B------:R-:W-:Y:S01]  /*42d0*/  LOP3.LUT R7, R2, 0x18, RZ, 0xfc, !PT ;  /* 0x0000001802077812 */ /* 0x000fe200078efcff */
[----:B------:R-:W-:-:S04]  /*42e0*/  IMAD.HI.U32 R5, R3, R25, RZ ;  /* 0x0000001903057227 */ /* 0x000fc800078e00ff */
[----:B------:R-:W-:Y:S02]  /*42f0*/  IMAD.MOV.U32 R13, RZ, RZ, R28 ;  /* 0x000000ffff0d7224 */ /* 0x000fe400078e001c */
[----:B-1----:R-:W-:-:S04]  /*4300*/  IMAD.HI.U32 R0, R3, R6, RZ ;  /* 0x0000000603007227 */ /* 0x002fc800078e00ff */
[C---:B------:R-:W-:Y:S01]  /*4310*/  IMAD R26, R27.reuse, R4, R26 ;  /* 0x000000041b1a7224 */ /* 0x040fe200078e021a */
[----:B------:R-:W-:Y:S01]  /*4320*/  IABS R4, R7 ;  /* 0x0000000700047213 */ /* 0x000fe20000000000 */
[----:B------:R-:W-:Y:S02]  /*4330*/  IMAD.MOV R28, RZ, RZ, -R5 ;  /* 0x000000ffff1c7224 */ /* 0x000fe400078e0a05 */
[--C-:B------:R-:W-:Y:S02]  /*4340*/  @!P1 IMAD.IADD R18, R18, 0x1, -R27.reuse ;  /* 0x0000000112129824 */ /* 0x100fe400078e0a1b */
[--C-:B------:R-:W-:Y:S02]  /*4350*/  @!P5 IMAD.IADD R20, R20, 0x1, -R27.reuse ;  /* 0x000000011414d824 */ /* 0x100fe400078e0a1b */
[----:B------:R-:W-:Y:S01]  /*4360*/  IMAD.MOV R5, RZ, RZ, -R0 ;  /* 0x000000ffff057224 */ /* 0x000fe200078e0a00 */
[----:B------:R-:W-:Y:S01]  /*4370*/  LOP3.LUT R0, R2, 0x10, RZ, 0xfc, !PT ;  /* 0x0000001002007812 */ /* 0x000fe200078efcff */
[----:B------:R-:W-:Y:S01]  /*4380*/  @!P4 IMAD.IADD R22, R22, 0x1, -R27 ;  /* 0x000000011616c824 */ /* 0x000fe200078e0a1b */
[----:B------:R-:W-:Y:S01]  /*4390*/  ISETP.GE.AND P4, PT, R2, RZ, PT ;  /* 0x000000ff0200720c */ /* 0x000fe20003f86270 */
[----:B------:R-:W-:Y:S01]  /*43a0*/  IMAD R25, R27, R28, R25 ;  /* 0x0000001c1b197224 */ /* 0x000fe200078e0219 */
[----:B------:R-:W-:Y:S01]  /*43b0*/  IABS R28, R13 ;  /* 0x0000000d001c7213 */ /* 0x000fe20000000000 */
[----:B------:R-:W-:Y:S01]  /*43c0*/  IMAD.HI.U32 R2, R3, R4, RZ ;  /* 0x0000000403027227 */ /* 0x000fe200078e00ff */
[----:B------:R-:W-:-:S02]  /*43d0*/  ISETP.GT.U32.AND P1, PT, R27, R18, PT ;  /* 0x000000121b00720c */ /* 0x000fc40003f24070 */
[----:B------:R-:W-:Y:S01]  /*43e0*/  IABS R13, R14 ;  /* 0x0000000e000d7213 */ /* 0x000fe20000000000 */
[C---:B------:R-:W-:Y:S01]  /*43f0*/  IMAD R6, R27.reuse, R5, R6 ;  /* 0x000000051b067224 */ /* 0x040fe200078e0206 */
[C---:B------:R-:W-:Y:S01]  /*4400*/  ISETP.GT.U32.AND P5, PT, R27.reuse, R20, PT ;  /* 0x000000141b00720c */ /* 0x040fe20003fa4070 */
[----:B------:R-:W-:Y:S01]  /*4410*/  IMAD.MOV R2, RZ, RZ, -R2 ;  /* 0x000000ffff027224 */ /* 0x000fe200078e0a02 */
[----:B------:R-:W-:Y:S01]  /*4420*/  IABS R5, R0 ;  /* 0x0000000000057213 */ /* 0x000fe20000000000 */
[----:B0-----:R-:W-:Y:S02]  /*4430*/  IMAD.MOV.U32 R16, RZ, RZ, R13 ;  /* 0x000000ffff107224 */ /* 0x001fe400078e000d */
[----:B------:R-:W-:Y:S02]  /*4440*/  IMAD R4, R27, R2, R4 ;  /* 0x000000021b047224 */ /* 0x000fe400078e0204 */
[----:B------:R-:W-:-:S04]  /*4450*/  IMAD.HI.U32 R2, R3, R5, RZ ;  /* 0x0000000503027227 */ /* 0x000fc800078e00ff */
[----:B------:R-:W-:-:S04]  /*4460*/  IMAD.HI.U32 R13, R3, R16, RZ ;  /* 0x00000010030d7227 */ /* 0x000fc800078e00ff */
[----:B------:R-:W-:Y:S02]  /*4470*/  IMAD.MOV R2, RZ, RZ, -R2 ;  /* 0x000000ffff027224 */ /* 0x000fe400078e0a02 */
[----:B------:R-:W-:Y:S01]  /*4480*/  @!P1 IMAD.IADD R18, R18, 0x1, -R27 ;  /* 0x0000000112129824 */ /* 0x000fe200078e0a1b */
[C---:B------:R-:W-:Y:S01]  /*4490*/  ISETP.GT.U32.AND P1, PT, R27.reuse, R21, PT ;  /* 0x000000151b00720c */ /* 0x040fe20003f24070 */
[----:B------:R-:W-:Y:S02]  /*44a0*/  IMAD.MOV R13, RZ, RZ, -R13 ;  /* 0x000000ffff0d7224 */ /* 0x000fe400078e0a0d */
[----:B------:R-:W-:Y:S01]  /*44b0*/  @!P5 IMAD.IADD R20, R20, 0x1, -R27 ;  /* 0x000000011414d824 */ /* 0x000fe200078e0a1b */
[C---:B------:R-:W-:Y:S01]  /*44c0*/  ISETP.GT.U32.AND P5, PT, R27.reuse, R23, PT ;  /* 0x000000171b00720c */ /* 0x040fe20003fa4070 */
[----:B------:R-:W-:Y:S02]  /*44d0*/  @!P6 IMAD.MOV R17, RZ, RZ, -R17 ;  /* 0x000000ffff11e224 */ /* 0x000fe400078e0a11 */
[----:B------:R-:W-:-:S02]  /*44e0*/  IMAD R2, R27, R2, R5 ;  /* 0x000000021b027224 */ /* 0x000fc400078e0205 */
[----:B------:R-:W-:-:S04]  /*44f0*/  IMAD.HI.U32 R3, R3, R29, RZ ;  /* 0x0000001d03037227 */ /* 0x000fc800078e00ff */
[----:B------:R-:W-:Y:S02]  /*4500*/  IMAD R5, R27, R13, R16 ;  /* 0x0000000d1b057224 */ /* 0x000fe400078e0210 */
[----:B------:R-:W-:Y:S01]  /*4510*/  @!P0 IMAD.MOV R18, RZ, RZ, -R18 ;  /* 0x000000ffff128224 */ /* 0x000fe200078e0a12 */
[----:B------:R-:W2:Y:S01]  /*4520*/  LDL.LU R16, [R1+0x6c] ;  /* 0x00006c0001107983 */ /* 0x000ea20000300800 */
[----:B------:R-:W-:Y:S02]  /*4530*/  @!P2 IMAD.MOV R19, RZ, RZ, -R19 ;  /* 0x000000ffff13a224 */ /* 0x000fe400078e0a13 */
[----:B------:R-:W-:Y:S01]  /*4540*/  @!P3 IMAD.MOV R20, RZ, RZ, -R20 ;  /* 0x000000ffff14b224 */ /* 0x000fe200078e0a14 */
[----:B------:R-:W3:Y:S01]  /*4550*/  LDL R13, [R1+0xf7c] ;  /* 0x000f7c00010d7983 */ /* 0x000ee20000100800 */
[----:B------:R-:W-:Y:S02]  /*4560*/  IMAD.MOV R3, RZ, RZ, -R3 ;  /* 0x000000ffff037224 */ /* 0x000fe400078e0a03 */
[----:B------:R-:W-:Y:S01]  /*4570*/  @!P1 IMAD.IADD R21, R21, 0x1, -R27 ;  /* 0x0000000115159824 */ /* 0x000fe200078e0a1b */
[----:B------:R0:W-:Y:S01]  /*4580*/  STL [R1+0x1094], R17 ;  /* 0x0010941101007387 */ /* 0x0001e20000100800 */
[----:B------:R-:W-:-:S02]  /*4590*/  IMAD R3, R27, R3, R29 ;  /* 0x000000031b037224 */ /* 0x000fc400078e021d */
[--C-:B------:R-:W-:Y:S01]  /*45a0*/  @!P5 IMAD.IADD R23, R23, 0x1, -R27.reuse ;  /* 0x000000011717d824 */ /* 0x100fe200078e0a1b */
[----:B------:R-:W-:Y:S01]  /*45b0*/  ISETP.GT.U32.AND P1, PT, R27, R21, PT ;  /* 0x000000151b00720c */ /* 0x000fe20003f24070 */
[----:B------:R-:W-:Y:S01]  /*45c0*/  IMAD.HI.U32 R11, R11, R28, RZ ;  /* 0x0000001c0b0b7227 */ /* 0x000fe200078e00ff */
[----:B------:R-:W-:Y:S01]  /*45d0*/  ISETP.GT.U32.AND P5, PT, R27, R25, PT ;  /* 0x000000191b00720c */ /* 0x000fe20003fa4070 */
[----:B0-----:R-:W4:Y:S04]  /*45e0*/  LDL.LU R17, [R1+0xa8] ;  /* 0x0000a80001117983 */ /* 0x001f280000300800 */
[----:B------:R-:W-:Y:S06]  /*45f0*/  STL [R1+0x1098], R18 ;  /* 0x0010981201007387 */ /* 0x000fec0000100800 */
[--C-:B------:R-:W-:Y:S01]  /*4600*/  @!P1 IMAD.IADD R21, R21, 0x1, -R27.reuse ;  /* 0x0000000115159824 */ /* 0x100fe200078e0a1b */
[----:B------:R-:W-:Y:S01]  /*4610*/  STL [R1+0x109c], R19 ;  /* 0x00109c1301007387 */ /* 0x000fe20000100800 */
[----:B------:R-:W-:Y:S01]  /*4620*/  ISETP.GT.U32.AND P1, PT, R27, R24, PT ;  /* 0x000000181b00720c */ /* 0x000fe20003f24070 */
[----:B------:R-:W-:Y:S01]  /*4630*/  @!P5 IMAD.IADD R25, R25, 0x1, -R27 ;  /* 0x000000011919d824 */ /* 0x000fe200078e0a1b */
[C---:B------:R-:W-:Y:S01]  /*4640*/  ISETP.GT.U32.AND P6, PT, R27.reuse, R23, PT ;  /* 0x000000171b00720c */ /* 0x040fe20003fc4070 */
[----:B------:R-:W-:Y:S01]  /*4650*/  STL [R1+0x10a0], R20 ;  /* 0x0010a01401007387 */ /* 0x000fe20000100800 */
[----:B------:R-:W-:Y:S01]  /*4660*/  IMAD.MOV R11, RZ, RZ, -R11 ;  /* 0x000000ffff0b7224 */ /* 0x000fe200078e0a0b */
[----:B------:R-:W-:-:S02]  /*4670*/  ISETP.GT.U32.AND P5, PT, R27, R6, PT ;  /* 0x000000061b00720c */ /* 0x000fc40003fa4070 */
[----:B------:R-:W3:Y:S06]  /*4680*/  LDL.LU R29, [R1+0x10dc] ;  /* 0x0010dc00011d7983 */ /* 0x000eec0000300800 */
[----:B------:R-:W-:Y:S01]  /*4690*/  @!P1 IMAD.IADD R24, R24, 0x1, -R27 ;  /* 0x0000000118189824 */ /* 0x000fe200078e0a1b */
[----:B------:R-:W-:-:S13]  /*46a0*/  ISETP.GT.U32.AND P1, PT, R27, R26, PT ;  /* 0x0000001a1b00720c */ /* 0x000fda0003f24070 */
[----:B------:R-:W-:Y:S01]  /*46b0*/  @!P1 IMAD.IADD R26, R26, 0x1, -R27 ;  /* 0x000000011a1a9824 */ /* 0x000fe200078e0a1b */
[----:B------:R-:W-:-:S04]  /*46c0*/  ISETP.GT.U32.AND P1, PT, R27, R22, PT ;  /* 0x000000161b00720c */ /* 0x000fc80003f24070 */
[C---:B------:R-:W-:Y:S02]  /*46d0*/  ISETP.GT.U32.AND P3, PT, R27.reuse, R26, PT ;  /* 0x0000001a1b00720c */ /* 0x040fe40003f64070 */
[C---:B------:R-:W-:Y:S02]  /*46e0*/  ISETP.GT.U32.AND P0, PT, R27.reuse, R24, PT ;  /* 0x000000181b00720c */ /* 0x040fe40003f04070 */
[----:B------:R-:W-:-:S05]  /*46f0*/  ISETP.GT.U32.AND P2, PT, R27, R25, PT ;  /* 0x000000191b00720c */ /* 0x000fca0003f44070 */
[----:B------:R-:W-:Y:S01]  /*4700*/  @!P1 IMAD.IADD R22, R22, 0x1, -R27 ;  /* 0x0000000116169824 */ /* 0x000fe200078e0a1b */
[----:B------:R-:W-:-:S03]  /*4710*/  ISETP.GT.U32.AND P1, PT, R27, R4, PT ;  /* 0x000000041b00720c */ /* 0x000fc60003f24070 */
[--C-:B------:R-:W-:Y:S02]  /*4720*/  @!P3 IMAD.IADD R26, R26, 0x1, -R27.reuse ;  /* 0x000000011a1ab824 */ /* 0x100fe400078e0a1b */
[--C-:B------:R-:W-:Y:S01]  /*4730*/  @!P6 IMAD.IADD R23, R23, 0x1, -R27.reuse ;  /* 0x000000011717e824 */ /* 0x100fe200078e0a1b */
[C---:B------:R-:W-:Y:S01]  /*4740*/  ISETP.GT.U32.AND P6, PT, R27.reuse, R3, PT ;  /* 0x000000031b00720c */ /* 0x040fe20003fc4070 */
[--C-:B------:R-:W-:Y:S01]  /*4750*/  @!P0 IMAD.IADD R24, R24, 0x1, -R27.reuse ;  /* 0x0000000118188824 */ /* 0x100fe200078e0a1b */
[----:B------:R-:W-:Y:S01]  /*4760*/  ISETP.GT.U32.AND P0, PT, R27, R2, PT ;  /* 0x000000021b00720c */ /* 0x000fe20003f04070 */
[----:B------:R-:W-:-:S04]  /*4770*/  @!P2 IMAD.IADD R25, R25, 0x1, -R27 ;  /* 0x000000011919a824 */ /* 0x000fc800078e0a1b */
[--C-:B------:R-:W-:Y:S01]  /*4780*/  @!P1 IMAD.IADD R4, R4, 0x1, -R27.reuse ;  /* 0x0000000104049824 */ /* 0x100fe200078e0a1b */
[----:B------:R-:W-:Y:S02]  /*4790*/  ISETP.GE.AND P1, PT, R10, RZ, PT ;  /* 0x000000ff0a00720c */ /* 0x000fe40003f26270 */
[----:B------:R-:W0:Y:S01]  /*47a0*/  S2R R10, SR_TID.X ;  /* 0x00000000000a7919 */ /* 0x000e220000002100 */
[----:B------:R-:W-:Y:S02]  /*47b0*/  ISETP.GT.U32.AND P2, PT, R27, R5, PT ;  /* 0x000000051b00720c */ /* 0x000fe40003f44070 */
[--C-:B------:R-:W-:Y:S02]  /*47c0*/  @!P6 IMAD.IADD R3, R3, 0x1, -R27.reuse ;  /* 0x000000010303e824 */ /* 0x100fe400078e0a1b */
[----:B------:R-:W-:Y:S02]  /*47d0*/  @!P0 IMAD.IADD R2, R2, 0x1, -R27 ;  /* 0x0000000102028824 */ /* 0x000fe400078e0a1b */
[----:B------:R-:W-:-:S07]  /*47e0*/  IMAD R11, R12, R11, R28 ;  /* 0x0000000b0c0b7224 */ /* 0x000fce00078e021c */
[----:B------:R-:W-:Y:S01]  /*47f0*/  @!P2 IMAD.IADD R5, R5, 0x1, -R27 ;  /* 0x000000010505a824 */ /* 0x000fe200078e0a1b */
[----:B------:R-:W-:Y:S01]  /*4800*/  ISETP.GE.AND P2, PT, R15, RZ, PT ;  /* 0x000000ff0f00720c */ /* 0x000fe20003f46270 */
[----:B------:R-:W-:Y:S01]  /*4810*/  @!P1 IMAD.MOV R22, RZ, RZ, -R22 ;  /* 0x000000ffff169224 */ /* 0x000fe200078e0a16 */
[----:B------:R-:W-:Y:S02]  /*4820*/  ISETP.GT.U32.AND P1, PT, R27, R3, PT ;  /* 0x000000031b00720c */ /* 0x000fe40003f24070 */
[----:B0-----:R-:W-:-:S09]  /*4830*/  LOP3.LUT R10, R10, 0x7, RZ, 0xc0, !PT ;  /* 0x000000070a0a7812 */ /* 0x001fd200078ec0ff */
[----:B------:R-:W-:Y:S02]  /*4840*/  @!P2 IMAD.MOV R25, RZ, RZ, -R25 ;  /* 0x000000ffff19a224 */ /* 0x000fe400078e0a19 */
[----:B------:R-:W-:Y:S02]  /*4850*/  IMAD R10, R10, 0x410, RZ ;  /* 0x000004100a0a7824 */ /* 0x000fe400078e02ff */
[----:B------:R-:W-:Y:S01]  /*4860*/  @!P1 IMAD.IADD R3, R3, 0x1, -R27 ;  /* 0x0000000103039824 */ /* 0x000fe200078e0a1b */
[----:B------:R-:W-:Y:S02]  /*4870*/  ISETP.GE.AND P1, PT, R7, RZ, PT ;  /* 0x000000ff0700720c */ /* 0x000fe40003f26270 */
[----:B--2---:R-:W-:Y:S02]  /*4880*/  ISETP.GE.AND P0, PT, R16, RZ, PT ;  /* 0x000000ff1000720c */ /* 0x004fe40003f06270 */
[----:B---3--:R-:W-:Y:S02]  /*4890*/  ISETP.GE.AND P3, PT, R29, RZ, PT ;  /* 0x000000ff1d00720c */ /* 0x008fe40003f66270 */
[----:B------:R-:W0:Y:S01]  /*48a0*/  S2R R29, SR_TID.X ;  /* 0x00000000001d7919 */ /* 0x000e220000002100 */
[----:B----4-:R-:W-:-:S08]  /*48b0*/  ISETP.GE.AND P6, PT, R17, RZ, PT ;  /* 0x000000ff1100720c */ /* 0x010fd00003fc6270 */
[----:B------:R-:W-:Y:S02]  /*48c0*/  @!P0 IMAD.MOV R24, RZ, RZ, -R24 ;  /* 0x000000ffff188224 */ /* 0x000fe400078e0a18 */
[----:B------:R-:W-:Y:S01]  /*48d0*/  @!P3 IMAD.MOV R21, RZ, RZ, -R21 ;  /* 0x000000ffff15b224 */ /* 0x000fe200078e0a15 */
[----:B------:R-:W-:Y:S02]  /*48e0*/  ISETP.GT.U32.AND P3, PT, R27, R4, PT ;  /* 0x000000041b00720c */ /* 0x000fe40003f64070 */
[----:B------:R-:W-:Y:S02]  /*48f0*/  @!P6 IMAD.MOV R23, RZ, RZ, -R23 ;  /* 0x000000ffff17e224 */ /* 0x000fe400078e0a17 */
[----:B------:R-:W-:Y:S01]  /*4900*/  STL [R1+0x10a4], R21 ;  /* 0x0010a41501007387 */ /* 0x000fe20000100800 */
[----:B0-----:R-:W-:-:S04]  /*4910*/  SHF.R.U32.HI R28, RZ, 0x2, R29 ;  /* 0x00000002ff1c7819 */ /* 0x001fc8000001161d */
[----:B------:R-:W-:Y:S01]  /*4920*/  LOP3.LUT R28, R28, 0x60, RZ, 0xc0, !PT ;  /* 0x000000601c1c7812 */ /* 0x000fe200078ec0ff */
[----:B------:R-:W-:Y:S03]  /*4930*/  STL [R1+0x10a8], R22 ;  /* 0x0010a81601007387 */ /* 0x000fe60000100800 */
[----:B------:R-:W-:Y:S01]  /*4940*/  LOP3.LUT R28, R28, 0x10, R13, 0xf8, !PT ;  /* 0x000000101c1c7812 */ /* 0x000fe200078ef80d */
[----:B------:R-:W-:Y:S03]  /*4950*/  STL [R1+0x10ac], R23 ;  /* 0x0010ac1701007387 */ /* 0x000fe60000100800 */
[----:B------:R-:W-:Y:S01]  /*4960*/  LOP3.LUT R28, R10, R28, RZ, 0x3c, !PT ;  /* 0x0000001c0a1c7212 */ /* 0x000fe200078e3cff */
[----:B------:R-:W-:Y:S04]  /*4970*/  STL [R1+0x10b0], R24 ;  /* 0x0010b01801007387 */ /* 0x000fe80000100800 */
[----:B------:R-:W-:Y:S01]  /*4980*/  STL [R1+0x10b4], R25 ;  /* 0x0010b41901007387 */ /* 0x000fe20000100800 */
[----:B------:R-:W-:-:S03]  /*4990*/  ISETP.GE.AND P6, PT, R9, RZ, PT ;  /* 0x000000ff0900720c */ /* 0x000fc60003fc6270 */
[----:B------:R-:W2:Y:S01]  /*49a0*/  LDL.LU R10, [R1+0xd4] ;  /* 0x0000d400010a7983 */ /* 0x000ea20000300800 */
[--C-:B------:R-:W-:Y:S01]  /*49b0*/  @!P3 IMAD.IADD R4, R4, 0x1, -R27.reuse ;  /* 0x000000010404b824 */ /* 0x100fe200078e0a1b */
[----:B------:R-:W-:Y:S02]  /*49c0*/  ISETP.GE.AND P3, PT, R8, RZ, PT ;  /* 0x000000ff0800720c */ /* 0x000fe40003f66270 */
[----:B------:R-:W3:Y:S04]  /*49d0*/  LDL.LU R9, [R1+0xd0] ;  /* 0x0000d00001097983 */ /* 0x000ee80000300800 */
[----:B------:R-:W4:Y:S04]  /*49e0*/  LDL.LU R8, [R1+0xcc] ;  /* 0x0000cc0001087983 */ /* 0x000f280000300800 */
[----:B------:R-:W4:Y:S01]  /*49f0*/  LDL.LU R7, [R1+0xc8] ;  /* 0x0000c80001077983 */ /* 0x000f220000300800 */
[----:B------:R-:W-:-:S05]  /*4a00*/  @!P5 IMAD.IADD R6, R6, 0x1, -R27 ;  /* 0x000000010606d824 */ /* 0x000fca00078e0a1b */
[----:B------:R-:W-:-:S13]  /*4a10*/  ISETP.GT.U32.AND P5, PT, R27, R6, PT ;  /* 0x000000061b00720c */ /* 0x000fda0003fa4070 */
[----:B------:R-:W-:Y:S01]  /*4a20*/  @!P5 IMAD.IADD R6, R6, 0x1, -R27 ;  /* 0x000000010606d824 */ /* 0x000fe200078e0a1b */
[----:B------:R-:W-:Y:S02]  /*4a30*/  ISETP.GT.U32.AND P5, PT, R12, R11, PT ;  /* 0x0000000b0c00720c */ /* 0x000fe40003fa4070 */
[----:B------:R-:W-:Y:S01]  /*4a40*/  ISETP.GT.U32.AND P0, PT, R27, R5, PT ;  /* 0x000000051b00720c */ /* 0x000fe20003f04070 */
[----:B------:R-:W-:Y:S02]  /*4a50*/  IMAD.SHL.U32 R13, R29, 0x200, RZ ;  /* 0x000002001d0d7824 */ /* 0x000fe400078e00ff */
[----:B------:R-:W-:Y:S01]  /*4a60*/  @!P6 IMAD.MOV R26, RZ, RZ, -R26 ;  /* 0x000000ffff1ae224 */ /* 0x000fe200078e0a1a */
[----:B------:R-:W4:Y:S07]  /*4a70*/  LDL.LU R29, [R1+0xc4] ;  /* 0x0000c400011d7983 */ /* 0x000f2e0000300800 */
[----:B------:R-:W-:Y:S01]  /*4a80*/  @!P5 IMAD.IADD R11, R11, 0x1, -R12 ;  /* 0x000000010b0bd824 */ /* 0x000fe200078e0a0c */
[----:B------:R-:W-:-:S04]  /*4a90*/  ISETP.GT.U32.AND P5, PT, R27, R2, PT ;  /* 0x000000021b00720c */ /* 0x000fc80003fa4070 */
[----:B------:R-:W-:Y:S01]  /*4aa0*/  ISETP.GT.U32.AND P2, PT, R12, R11, PT ;  /* 0x0000000b0c00720c */ /* 0x000fe20003f44070 */
[----:B------:R-:W-:Y:S01]  /*4ab0*/  @!P0 IMAD.IADD R5, R5, 0x1, -R27 ;  /* 0x0000000105058824 */ /* 0x000fe200078e0a1b */
[----:B------:R-:W-:Y:S02]  /*4ac0*/  LOP3.LUT R13, R13, 0x2000, RZ, 0xc0, !PT ;  /* 0x000020000d0d7812 */ /* 0x000fe400078ec0ff */
[----:B------:R-:W-:-:S05]  /*4ad0*/  ISETP.GE.AND P0, PT, R14, RZ, PT ;  /* 0x000000ff0e00720c */ /* 0x000fca0003f06270 */
[----:B------:R-:W-:Y:S01]  /*4ae0*/  @!P5 IMAD.IADD R2, R2, 0x1, -R27 ;  /* 0x000000010202d824 */ /* 0x000fe200078e0a1b */
[----:B------:R-:W-:Y:S01]  /*4af0*/  ISETP.GE.AND P5, PT, R0, RZ, PT ;  /* 0x000000ff0000720c */ /* 0x000fe20003fa6270 */
[----:B------:R-:W-:Y:S01]  /*4b00*/  IMAD.IADD R13, R13, 0x1, R28 ;  /* 0x000000010d0d7824 */ /* 0x000fe200078e021c */
[----:B------:R-:W4:Y:S01]  /*4b10*/  LDL.LU R0, [R1+0xc0] ;  /* 0x0000c00001007983 */ /* 0x000f220000300800 */
[----:B------:R-:W-:Y:S02]  /*4b20*/  @!P2 IMAD.IADD R11, R11, 0x1, -R12 ;  /* 0x000000010b0ba824 */ /* 0x000fe400078e0a0c */
[----:B------:R-:W-:Y:S01]  /*4b30*/  @!P3 IMAD.MOV R6, RZ, RZ, -R6 ;  /* 0x000000ffff06b224 */ /* 0x000fe200078e0a06 */
[----:B------:R-:W-:Y:S01]  /*4b40*/  STL [R1+0x128], R13 ;  /* 0x0001280d01007387 */ /* 0x000fe20000100800 */
[----:B------:R-:W-:Y:S02]  /*4b50*/  @!P1 IMAD.MOV R4, RZ, RZ, -R4 ;  /* 0x000000ffff049224 */ /* 0x000fe400078e0a04 */
[----:B------:R-:W-:Y:S01]  /*4b60*/  @!P4 IMAD.MOV R3, RZ, RZ, -R3 ;  /* 0x000000ffff03c224 */ /* 0x000fe200078e0a03 */
[----:B------:R-:W-:Y:S01]  /*4b70*/  STL [R1+0x10b8], R26 ;  /* 0x0010b81a01007387 */ /* 0x000fe20000100800 */
[----:B------:R-:W-:-:S02]  /*4b80*/  ISETP.NE.AND P2, PT, RZ, c[0x0][0x17c], PT ;  /* 0x00005f00ff007a0c */ /* 0x000fc40003f45270 */
[----:B------:R-:W-:Y:S01]  /*4b90*/  LOP3.LUT R27, RZ, c[0x0][0x17c], RZ, 0x33, !PT ;  /* 0x00005f00ff1b7a12 */ /* 0x000fe200078e33ff */
[----:B------:R-:W-:Y:S01]  /*4ba0*/  STL [R1], R11 ;  /* 0x0000000b01007387 */ /* 0x000fe20000100800 */
[----:B------:R-:W-:-:S03]  /*4bb0*/  @!P5 IMAD.MOV R2, RZ, RZ, -R2 ;  /* 0x000000ffff02d224 */ /* 0x000fc600078e0a02 */
[----:B------:R-:W-:Y:S01]  /*4bc0*/  STL [R1+0x10bc], R6 ;  /* 0x0010bc0601007387 */ /* 0x000fe20000100800 */
[----:B------:R-:W-:-:S03]  /*4bd0*/  @!P0 IMAD.MOV R5, RZ, RZ, -R5 ;  /* 0x000000ffff058224 */ /* 0x000fc600078e0a05 */
[----:B------:R-:W-:Y:S04]  /*4be0*/  STL [R1+0x10c0], R4 ;  /* 0x0010c00401007387 */ /* 0x000fe80000100800 */
[----:B------:R2:W-:Y:S04]  /*4bf0*/  STL [R1+0x10c4], R3 ;  /* 0x0010c40301007387 */ /* 0x0005e80000100800 */
[----:B------:R3:W-:Y:S04]  /*4c00*/  STL [R1+0x10c8], R2 ;  /* 0x0010c80201007387 */ /* 0x0007e80000100800 */
[----:B------:R-:W-:Y:S01]  /*4c10*/  STL [R1+0x10cc], R5 ;  /* 0x0010cc0501007387 */ /* 0x000fe20000100800 */
[----:B--2---:R-:W-:-:S02]  /*4c20*/  SEL R3, R27, R10, !P2 ;  /* 0x0000000a1b037207 */ /* 0x004fc40005000000 */
[----:B---3--:R-:W-:-:S03]  /*4c30*/  SEL R2, R27, R9, !P2 ;  /* 0x000000091b027207 */ /* 0x008fc60005000000 */
[----:B------:R0:W-:Y:S01]  /*4c40*/  STL [R1+0xd4], R3 ;  /* 0x0000d40301007387 */ /* 0x0001e20000100800 */
[----:B----4-:R-:W-:-:S03]  /*4c50*/  SEL R4, R27, R8, !P2 ;  /* 0x000000081b047207 */ /* 0x010fc60005000000 */
[----:B------:R1:W-:Y:S01]  /*4c60*/  STL [R1+0xd0], R2 ;  /* 0x0000d00201007387 */ /* 0x0003e20000100800 */
[----:B0-----:R-:W-:-:S03]  /*4c70*/  SEL R3, R27, R7, !P2 ;  /* 0x000000071b037207 */ /* 0x001fc60005000000 */
[----:B------:R-:W-:Y:S04]  /*4c80*/  STL [R1+0xcc], R4 ;  /* 0x0000cc0401007387 */ /* 0x000fe80000100800 */
[----:B------:R-:W-:Y:S04]  /*4c90*/  STL [R1+0xc8], R3 ;  /* 0x0000c80301007387 */ /* 0x000fe80000100800 */
[----:B------:R-:W2:Y:S01]  /*4ca0*/  LDL.LU R5, [R1+0xa4] ;  /* 0x0000a40001057983 */ /* 0x000ea20000300800 */
[----:B-1----:R-:W-:-:S05]  /*4cb0*/  SEL R2, R27, R29, !P2 ;  /* 0x0000001d1b027207 */ /* 0x002fca0005000000 */
[----:B------:R-:W-:Y:S01]  /*4cc0*/  STL [R1+0xc4], R2 ;  /* 0x0000c40201007387 */ /* 0x000fe20000100800 */
[----:B------:R-:W-:-:S03]  /*4cd0*/  SEL R0, R27, R0, !P2 ;  /* 0x000000001b007207 */ /* 0x000fc60005000000 */
[----:B--2---:R0:W-:Y:S04]  /*4ce0*/  STL [R1+0x10d0], R5 ;  /* 0x0010d00501007387 */ /* 0x0041e80000100800 */
[----:B------:R-:W-:Y:S04]  /*4cf0*/  STL [R1+0xc0], R0 ;  /* 0x0000c00001007387 */ /* 0x000fe80000100800 */
[----:B0-----:R-:W2:Y:S04]  /*4d00*/  LDL.LU R5, [R1+0xb4] ;  /* 0x0000b40001057983 */ /* 0x001ea80000300800 */
[----:B--2---:R0:W-:Y:S04]  /*4d10*/  STL [R1+0x10d4], R5 ;  /* 0x0010d40501007387 */ /* 0x0041e80000100800 */
[----:B0-----:R-:W2:Y:S04]  /*4d20*/  LDL.LU R5, [R1+0xb8] ;  /* 0x0000b80001057983 */ /* 0x001ea80000300800 */
[----:B--2---:R0:W-:Y:S04]  /*4d30*/  STL [R1+0x10d8], R5 ;  /* 0x0010d80501007387 */ /* 0x0041e80000100800 */
[----:B0-----:R-:W2:Y:S04]  /*4d40*/  LDL.LU R5, [R1+0xbc] ;  /* 0x0000bc0001057983 */ /* 0x001ea80000300800 */
[----:B------:R-:W3:Y:S04]  /*4d50*/  LDL.LU R2, [R1+0xa0] ;  /* 0x0000a00001027983 */ /* 0x000ee80000300800 */
[----:B------:R-:W4:Y:S04]  /*4d60*/  LDL.LU R3, [R1+0x9c] ;  /* 0x00009c0001037983 */ /* 0x000f280000300800 */
[----:B------:R-:W3:Y:S04]  /*4d70*/  LDL.LU R4, [R1+0x98] ;  /* 0x0000980001047983 */ /* 0x000ee80000300800 */
        /* <DEDUP_REMOVED lines=23> */
[----:B------:R-:W3:Y:S01]  /*4ef0*/  LDL.LU R28, [R1+0x14] ;  /* 0x00001400011c7983 */ /* 0x000ee20000300800 */
[----:B--2---:R-:W-:-:S05]  /*4f00*/  SEL R5, R27, R5, !P2 ;  /* 0x000000051b057207 */ /* 0x004fca0005000000 */
[----:B------:R0:W-:Y:S04]  /*4f10*/  STL [R1+0xb0], R5 ;  /* 0x0000b00501007387 */ /* 0x0001e80000100800 */
[----:B0-----:R-:W2:Y:S02]  /*4f20*/  LDL.LU R5, [R1+0x10d8] ;  /* 0x0010d80001057983 */ /* 0x001ea40000300800 */
[----:B--2---:R-:W-:-:S05]  /*4f30*/  SEL R5, R27, R5, !P2 ;  /* 0x000000051b057207 */ /* 0x004fca0005000000 */
[----:B------:R0:W-:Y:S04]  /*4f40*/  STL [R1+0xac], R5 ;  /* 0x0000ac0501007387 */ /* 0x0001e80000100800 */
[----:B0-----:R-:W2:Y:S02]  /*4f50*/  LDL.LU R5, [R1+0x10d4] ;  /* 0x0010d40001057983 */ /* 0x001ea40000300800 */
[----:B--2---:R-:W-:-:S05]  /*4f60*/  SEL R5, R27, R5, !P2 ;  /* 0x000000051b057207 */ /* 0x004fca0005000000 */
[----:B------:R0:W-:Y:S04]  /*4f70*/  STL [R1+0xa8], R5 ;  /* 0x0000a80501007387 */ /* 0x0001e80000100800 */
[----:B0-----:R-:W2:Y:S01]  /*4f80*/  LDL.LU R5, [R1+0x10d0] ;  /* 0x0010d00001057983 */ /* 0x001ea20000300800 */
[C---:B---3--:R-:W-:Y:S02]  /*4f90*/  SEL R2, R27.reuse, R2, !P2 ;  /* 0x000000021b027207 */ /* 0x048fe40005000000 */
[C---:B----4-:R-:W-:Y:S02]  /*4fa0*/  SEL R3, R27.reuse, R3, !P2 ;  /* 0x000000031b037207 */ /* 0x050fe40005000000 */
[C---:B------:R-:W-:Y:S02]  /*4fb0*/  SEL R4, R27.reuse, R4, !P2 ;  /* 0x000000041b047207 */ /* 0x040fe40005000000 */
[----:B------:R-:W-:-:S02]  /*4fc0*/  SEL R6, R27, R6, !P2 ;  /* 0x000000061b067207 */ /* 0x000fc40005000000 */
[C---:B------:R-:W-:Y:S02]  /*4fd0*/  SEL R26, R27.reuse, R26, !P2 ;  /* 0x0000001a1b1a7207 */ /* 0x040fe40005000000 */
[C---:B------:R-:W-:Y:S02]  /*4fe0*/  SEL R25, R27.reuse, R25, !P2 ;  /* 0x000000191b197207 */ /* 0x040fe40005000000 */
[C---:B------:R-:W-:Y:S02]  /*4ff0*/  SEL R24, R27.reuse, R24, !P2 ;  /* 0x000000181b187207 */ /* 0x040fe40005000000 */
[C---:B------:R-:W-:Y:S02]  /*5000*/  SEL R23, R27.reuse, R23, !P2 ;  /* 0x000000171b177207 */ /* 0x040fe40005000000 */
        /* <DEDUP_REMOVED lines=18> */
[----:B--2---:R-:W-:-:S05]  /*5130*/  SEL R5, R27, R5, !P2 ;  /* 0x000000051b057207 */ /* 0x004fca0005000000 */
[----:B------:R0:W-:Y:S04]  /*5140*/  STL [R1+0xa4], R5 ;  /* 0x0000a40501007387 */ /* 0x0001e80000100800 */
[----:B0-----:R-:W2:Y:S04]  /*5150*/  LDL.LU R5, [R1+0x10cc] ;  /* 0x0010cc0001057983 */ /* 0x001ea80000300800 */
[----:B------:R0:W-:Y:S04]  /*5160*/  STL [R1+0xa0], R2 ;  /* 0x0000a00201007387 */ /* 0x0001e80000100800 */
[----:B0-----:R-:W3:Y:S04]  /*5170*/  LDL.LU R2, [R1+0x10c8] ;  /* 0x0010c80001027983 */ /* 0x001ee80000300800 */
[----:B------:R0:W-:Y:S04]  /*5180*/  STL [R1+0x9c], R3 ;  /* 0x00009c0301007387 */ /* 0x0001e80000100800 */
[----:B0-----:R-:W4:Y:S04]  /*5190*/  LDL.LU R3, [R1+0x10c4] ;  /* 0x0010c40001037983 */ /* 0x001f280000300800 */
[----:B------:R0:W-:Y:S04]  /*51a0*/  STL [R1+0x98], R4 ;  /* 0x0000980401007387 */ /* 0x0001e80000100800 */
[----:B0-----:R-:W2:Y:S04]  /*51b0*/  LDL.LU R4, [R1+0x10c0] ;  /* 0x0010c00001047983 */ /* 0x001ea80000300800 */
[----:B------:R0:W-:Y:S04]  /*51c0*/  STL [R1+0x94], R6 ;  /* 0x0000940601007387 */ /* 0x0001e80000100800 */
[----:B0-----:R-:W2:Y:S04]  /*51d0*/  LDL.LU R6, [R1+0x10bc] ;  /* 0x0010bc0001067983 */ /* 0x001ea80000300800 */
[----:B------:R0:W-:Y:S04]  /*51e0*/  STL [R1+0x84], R26 ;  /* 0x0000841a01007387 */ /* 0x0001e80000100800 */
[----:B0-----:R-:W2:Y:S04]  /*51f0*/  LDL.LU R26, [R1+0x10b8] ;  /* 0x0010b800011a7983 */ /* 0x001ea80000300800 */
[----:B------:R0:W-:Y:S04]  /*5200*/  STL [R1+0x80], R25 ;  /* 0x0000801901007387 */ /* 0x0001e80000100800 */
[----:B0-----:R-:W3:Y:S04]  /*5210*/  LDL.LU R25, [R1+0x10b4] ;  /* 0x0010b40001197983 */ /* 0x001ee80000300800 */
[----:B------:R0:W-:Y:S04]  /*5220*/  STL [R1+0x7c], R24 ;  /* 0x00007c1801007387 */ /* 0x0001e80000100800 */
[----:B0-----:R-:W4:Y:S04]  /*5230*/  LDL.LU R24, [R1+0x10b0] ;  /* 0x0010b00001187983 */ /* 0x001f280000300800 */
        /* <DEDUP_REMOVED lines=37> */
[----:B0-----:R-:W4:Y:S01]  /*5490*/  LDL.LU R0, [R1+0x1064] ;  /* 0x0010640001007983 */ /* 0x001f220000300800 */
[----:B------:R-:W-:-:S05]  /*54a0*/  SEL R28, R27, R28, !P2 ;  /* 0x0000001c1b1c7207 */ /* 0x000fca0005000000 */
[----:B------:R0:W-:Y:S04]  /*54b0*/  STL [R1+0x14], R28 ;  /* 0x0000141c01007387 */ /* 0x0001e80000100800 */
[----:B0-----:R-:W4:Y:S01]  /*54c0*/  LDL R28, [R1+0xf80] ;  /* 0x000f8000011c7983 */ /* 0x001f220000100800 */
[C---:B--2---:R-:W-:Y:S02]  /*54d0*/  SEL R26, R27.reuse, R26, !P2 ;  /* 0x0000001a1b1a7207 */ /* 0x044fe40005000000 */
[C---:B---3--:R-:W-:Y:S02]  /*54e0*/  SEL R25, R27.reuse, R25, !P2 ;  /* 0x000000191b197207 */ /* 0x048fe40005000000 */
[C---:B------:R-:W-:Y:S02]  /*54f0*/  SEL R5, R27.reuse, R5, !P2 ;  /* 0x000000051b057207 */ /* 0x040fe40005000000 */
[----:B----4-:R-:W-:-:S02]  /*5500*/  SEL R3, R27, R3, !P2 ;  /* 0x000000031b037207 */ /* 0x010fc40005000000 */
        /* <DEDUP_REMOVED lines=18> */
[----:B------:R-:W-:-:S05]  /*5630*/  SEL R0, R27, R0, !P2 ;  /* 0x000000001b007207 */ /* 0x000fca0005000000 */
[----:B------:R0:W-:Y:S04]  /*5640*/  STL [R1+0xc], R0 ;  /* 0x00000c0001007387 */ /* 0x0001e80000100800 */
[----:B------:R-:W-:Y:S01]  /*5650*/  STL [R1+0x8], R29 ;  /* 0x0000081d01007387 */ /* 0x000fe20000100800 */
[----:B0-----:R-:W-:-:S05]  /*5660*/  SEL R0, R27, R7, !P2 ;  /* 0x000000071b007207 */ /* 0x001fca0005000000 */
[----:B------:R-:W-:Y:S04]  /*5670*/  STL [R1+0xff0], R0 ;  /* 0x000ff00001007387 */ /* 0x000fe80000100800 */
[----:B------:R0:W-:Y:S04]  /*5680*/  STL [R1+0xff4], R8 ;  /* 0x000ff40801007387 */ /* 0x0001e80000100800 */
[----:B------:R-:W-:Y:S04]  /*5690*/  STL [R1+0xff8], R9 ;  /* 0x000ff80901007387 */ /* 0x000fe80000100800 */
[----:B------:R-:W-:Y:S04]  /*56a0*/  STL [R1+0xffc], R10 ;  /* 0x000ffc0a01007387 */ /* 0x000fe80000100800 */
[----:B------:R-:W-:Y:S04]  /*56b0*/  STL [R1+0x1000], R11 ;  /* 0x0010000b01007387 */ /* 0x000fe80000100800 */
[----:B------:R-:W-:Y:S04]  /*56c0*/  STL [R1+0x1004], R12 ;  /* 0x0010040c01007387 */ /* 0x000fe80000100800 */
[----:B------:R-:W-:Y:S04]  /*56d0*/  STL [R1+0x1008], R13 ;  /* 0x0010080d01007387 */ /* 0x000fe80000100800 */
[----:B------:R-:W-:Y:S04]  /*56e0*/  STL [R1+0x100c], R14 ;  /* 0x00100c0e01007387 */ /* 0x000fe80000100800 */
[----:B------:R1:W-:Y:S04]  /*56f0*/  STL [R1+0x1010], R15 ;  /* 0x0010100f01007387 */ /* 0x0003e80000100800 */
[----:B------:R-:W-:Y:S04]  /*5700*/  STL [R1+0x1014], R16 ;  /* 0x0010141001007387 */ /* 0x000fe80000100800 */
[----:B------:R-:W-:Y:S04]  /*5710*/  STL [R1+0x1018], R17 ;  /* 0x0010181101007387 */ /* 0x000fe80000100800 */
[----:B------:R-:W-:Y:S01]  /*5720*/  STL [R1+0x101c], R18 ;  /* 0x00101c1201007387 */ /* 0x000fe20000100800 */
[----:B------:R-:W-:-:S03]  /*5730*/  SEL R7, R27, R6, !P2 ;  /* 0x000000061b077207 */ /* 0x000fc60005000000 */
[----:B------:R-:W-:Y:S01]  /*5740*/  STL [R1+0x1020], R19 ;  /* 0x0010201301007387 */ /* 0x000fe20000100800 */
[----:B------:R-:W-:-:S03]  /*5750*/  SEL R6, R27, R4, !P2 ;  /* 0x000000041b067207 */ /* 0x000fc60005000000 */
[----:B------:R-:W-:Y:S01]  /*5760*/  STL [R1+0x1024], R20 ;  /* 0x0010241401007387 */ /* 0x000fe20000100800 */
[----:B------:R-:W-:-:S03]  /*5770*/  SEL R4, R27, R2, !P2 ;  /* 0x000000021b047207 */ /* 0x000fc60005000000 */
[----:B------:R-:W-:Y:S04]  /*5780*/  STL [R1+0x1028], R21 ;  /* 0x0010281501007387 */ /* 0x000fe80000100800 */
        /* <DEDUP_REMOVED lines=9> */
[----:B------:R2:W-:Y:S04]  /*5820*/  STL [R1+0x1050], R3 ;  /* 0x0010500301007387 */ /* 0x0005e80000100800 */
[----:B------:R-:W-:Y:S04]  /*5830*/  STL [R1+0x870], RZ ;  /* 0x000870ff01007387 */ /* 0x000fe80000100800 */
        /* <DEDUP_REMOVED lines=455> */
[----:B0-----:R-:W0:Y:S04]  /*74b0*/  S2R R8, SR_TID.X ;  /* 0x0000000000087919 */ /* 0x001e280000002100 */
        /* <DEDUP_REMOVED lines=20> */
[----:B------:R-:W-:Y:S01]  /*7600*/  STL [R1+0x130], RZ ;  /* 0x000130ff01007387 */ /* 0x000fe20000100800 */
[----:B0-----:R-:W-:-:S03]  /*7610*/  LOP3.LUT R29, R8, 0x1ff, RZ, 0xc0, !PT ;  /* 0x000001ff081d7812 */ /* 0x001fc600078ec0ff */
[----:B------:R-:W-:Y:S01]  /*7620*/  STL [R1+0x134], RZ ;  /* 0x000134ff01007387 */ /* 0x000fe20000100800 */
[----:B------:R-:W-:-:S03]  /*7630*/  LOP3.LUT R0, R8, 0x3f, RZ, 0xc0, !PT ;  /* 0x0000003f08007812 */ /* 0x000fc600078ec0ff */
[----:B------:R-:W-:Y:S04]  /*7640*/  STL [R1+0x138], RZ ;  /* 0x000138ff01007387 */ /* 0x000fe80000100800 */
[----:B-1----:R-:W3:Y:S04]  /*7650*/  LDL.LU R15, [R1+0xdc] ;  /* 0x0000dc00010f7983 */ /* 0x002ee80000300800 */
[----:B------:R-:W4:Y:S04]  /*7660*/  LDL.LU R14, [R1+0xd4] ;  /* 0x0000d400010e7983 */ /* 0x000f280000300800 */
[----:B------:R-:W4:Y:S01]  /*7670*/  LDL.LU R13, [R1+0xd0] ;  /* 0x0000d000010d7983 */ /* 0x000f220000300800 */
[----:B------:R-:W-:-:S03]  /*7680*/  LOP3.LUT R27, R8, 0x1c0, RZ, 0xc0, !PT ;  /* 0x000001c0081b7812 */ /* 0x000fc600078ec0ff */
[----:B------:R-:W4:Y:S01]  /*7690*/  LDL.LU R12, [R1+0xcc] ;  /* 0x0000cc00010c7983 */ /* 0x000f220000300800 */
[----:B--2---:R-:W-:-:S03]  /*76a0*/  IMAD.SHL.U32 R3, R29, 0x2, RZ ;  /* 0x000000021d037824 */ /* 0x004fc600078e00ff */
[----:B------:R-:W2:Y:S01]  /*76b0*/  LDL.LU R11, [R1+0xc8] ;  /* 0x0000c800010b7983 */ /* 0x000ea20000300800 */
[----:B------:R-:W-:-:S03]  /*76c0*/  IMAD R29, R0, c[0x0][0x18c], RZ ;  /* 0x00006300001d7a24 */ /* 0x000fc600078e02ff */
[----:B------:R-:W2:Y:S04]  /*76d0*/  LDL.LU R10, [R1+0xc4] ;  /* 0x0000c400010a7983 */ /* 0x000ea80000300800 */
[----:B------:R-:W2:Y:S04]  /*76e0*/  LDL.LU R9, [R1+0xc0] ;  /* 0x0000c00001097983 */ /* 0x000ea80000300800 */
[----:B------:R-:W2:Y:S04]  /*76f0*/  LDL.LU R8, [R1+0xb0] ;  /* 0x0000b00001087983 */ /* 0x000ea80000300800 */
[----:B------:R-:W2:Y:S04]  /*7700*/  LDL.LU R0, [R1+0xac] ;  /* 0x0000ac0001007983 */ /* 0x000ea80000300800 */
[----:B------:R-:W2:Y:S01]  /*7710*/  LDL.LU R2, [R1] ;  /* 0x0000000001027983 */ /* 0x000ea20000300800 */
[----:B------:R-:W-:-:S02]  /*7720*/  ISETP.GE.AND P1, PT, R28, RZ, PT ;  /* 0x000000ff1c00720c */ /* 0x000fc40003f26270 */
[----:B------:R-:W-:Y:S02]  /*7730*/  ISETP.NE.AND P0, PT, RZ, c[0x0][0x178], PT ;  /* 0x00005e00ff007a0c */ /* 0x000fe40003f05270 */
[----:B------:R-:W-:Y:S02]  /*7740*/  SHF.R.S32.HI R28, RZ, 0x1f, R29 ;  /* 0x0000001fff1c7819 */ /* 0x000fe4000001141d */
[----:B------:R-:W-:Y:S02]  /*7750*/  SHF.R.U32.HI R27, RZ, 0x2, R27 ;  /* 0x00000002ff1b7819 */ /* 0x000fe4000001161b */
[C---:B------:R-:W-:Y:S01]  /*7760*/  SHF.L.U64.HI R28, R29.reuse, 0x1, R28 ;  /* 0x000000011d1c7819 */ /* 0x040fe2000001021c */
[----:B------:R-:W-:Y:S01]  /*7770*/  IMAD.SHL.U32 R29, R29, 0x2, RZ ;  /* 0x000000021d1d7824 */ /* 0x000fe200078e00ff */
[----:B------:R-:W-:Y:S02]  /*7780*/  LOP3.LUT R3, R3, R27, RZ, 0x3c, !PT ;  /* 0x0000001b03037212 */ /* 0x000fe400078e3cff */
[----:B---3--:R-:W-:Y:S01]  /*7790*/  SHF.R.S32.HI R4, RZ, 0x6, R15 ;  /* 0x00000006ff047819 */ /* 0x008fe2000001140f */
[----:B----4-:R-:W-:-:S04]  /*77a0*/  IMAD R27, R14, c[0x0][0x190], RZ ;  /* 0x000064000e1b7a24 */ /* 0x010fc800078e02ff */
[----:B------:R0:W-:Y:S04]  /*77b0*/  STL [R1+0xd5c], R4 ;  /* 0x000d5c0401007387 */ /* 0x0001e80000100800 */
[----:B------:R-:W-:Y:S01]  /*77c0*/  STL [R1+0xf90], R28 ;  /* 0x000f901c01007387 */ /* 0x000fe20000100800 */
[----:B------:R-:W-:-:S03]  /*77d0*/  IMAD R3, R12, c[0x0][0x190], RZ ;  /* 0x000064000c037a24 */ /* 0x000fc600078e02ff */
[----:B------:R-:W-:Y:S01]  /*77e0*/  STL [R1+0xf94], R29 ;  /* 0x000f941d01007387 */ /* 0x000fe20000100800 */
[----:B0-----:R-:W-:Y:S02]  /*77f0*/  IMAD R4, R13, c[0x0][0x190], RZ ;  /* 0x000064000d047a24 */ /* 0x001fe400078e02ff */
[----:B--2---:R-:W-:Y:S01]  /*7800*/  @!P1 IMAD.MOV R2, RZ, RZ, -R2 ;  /* 0x000000ffff029224 */ /* 0x004fe200078e0a02 */
[----:B------:R-:W-:-:S05]  /*7810*/  @!P0 LOP3.LUT R2, RZ, c[0x0][0x178], RZ, 0x33, !PT ;  /* 0x00005e00ff028a12 */ /* 0x000fca00078e33ff */
[----:B------:R0:W-:Y:S04]  /*7820*/  STL [R1+0x1054], R2 ;  /* 0x0010540201007387 */ /* 0x0001e80000100800 */
[----:B------:R-:W-:Y:S04]  /*7830*/  STL [R1+0x1058], R27 ;  /* 0x0010581b01007387 */ /* 0x000fe80000100800 */
[----:B------:R1:W-:Y:S01]  /*7840*/  STL [R1], R4 ;  /* 0x0000000401007387 */ /* 0x0003e20000100800 */
[----:B0-----:R-:W-:-:S03]  /*7850*/  IMAD R2, R11, c[0x0][0x190], RZ ;  /* 0x000064000b027a24 */ /* 0x001fc600078e02ff */
[----:B------:R0:W-:Y:S01]  /*7860*/  STL [R1+0x10], R3 ;  /* 0x0000100301007387 */ /* 0x0001e20000100800 */
[----:B-1----:R-:W-:-:S03]  /*7870*/  IMAD R4, R10, c[0x0][0x190], RZ ;  /* 0x000064000a047a24 */ /* 0x002fc600078e02ff */
[----:B------:R1:W-:Y:S01]  /*7880*/  STL [R1+0x24], R2 ;  /* 0x0000240201007387 */ /* 0x0003e20000100800 */
[----:B0-----:R-:W-:-:S03]  /*7890*/  IMAD R3, R9, c[0x0][0x190], RZ ;  /* 0x0000640009037a24 */ /* 0x001fc600078e02ff */
[----:B------:R-:W-:Y:S04]  /*78a0*/  STL [R1+0x54], R4 ;  /* 0x0000540401007387 */ /* 0x000fe80000100800 */
[----:B------:R-:W-:Y:S04]  /*78b0*/  STL [R1+0x58], R3 ;  /* 0x0000580301007387 */ /* 0x000fe80000100800 */
[----:B------:R-:W2:Y:S01]  /*78c0*/  LDL.LU R27, [R1+0xa0] ;  /* 0x0000a000011b7983 */ /* 0x000ea20000300800 */
[----:B-1----:R-:W-:Y:S02]  /*78d0*/  IMAD R2, R8, c[0x0][0x190], RZ ;  /* 0x0000640008027a24 */ /* 0x002fe400078e02ff */
[----:B------:R-:W-:-:S03]  /*78e0*/  IMAD R0, R0, c[0x0][0x190], RZ ;  /* 0x0000640000007a24 */ /* 0x000fc600078e02ff */
[----:B------:R-:W-:Y:S04]  /*78f0*/  STL [R1+0x5c], R2 ;  /* 0x00005c0201007387 */ /* 0x000fe80000100800 */
[----:B--2---:R0:W-:Y:S04]  /*7900*/  STL [R1+0x105c], R27 ;  /* 0x00105c1b01007387 */ /* 0x0041e80000100800 */
[----:B------:R-:W-:Y:S04]  /*7910*/  STL [R1+0x60], R0 ;  /* 0x0000600001007387 */ /* 0x000fe80000100800 */
        /* <DEDUP_REMOVED lines=31> */
[----:B--2---:R-:W-:-:S05]  /*7b10*/  IMAD R27, R27, c[0x0][0x190], RZ ;  /* 0x000064001b1b7a24 */ /* 0x004fca00078e02ff */
[----:B------:R0:W-:Y:S04]  /*7b20*/  STL [R1+0x70], R27 ;  /* 0x0000701b01007387 */ /* 0x0001e80000100800 */
[----:B0-----:R-:W2:Y:S02]  /*7b30*/  LDL.LU R27, [R1+0x1060] ;  /* 0x00106000011b7983 */ /* 0x001ea40000300800 */
[----:B--2---:R-:W-:-:S05]  /*7b40*/  IMAD R27, R27, c[0x0][0x190], RZ ;  /* 0x000064001b1b7a24 */ /* 0x004fca00078e02ff */
[----:B------:R0:W-:Y:S04]  /*7b50*/  STL [R1+0x88], R27 ;  /* 0x0000881b01007387 */ /* 0x0001e80000100800 */
[----:B0-----:R-:W2:Y:S01]  /*7b60*/  LDL.LU R27, [R1+0x105c] ;  /* 0x00105c00011b7983 */ /* 0x001ea20000300800 */
[----:B---3--:R-:W-:Y:S02]  /*7b70*/  IMAD R2, R2, c[0x0][0x190], RZ ;  /* 0x0000640002027a24 */ /* 0x008fe400078e02ff */
[----:B----4-:R-:W-:Y:S02]  /*7b80*/  IMAD R3, R3, c[0x0][0x190], RZ ;  /* 0x0000640003037a24 */ /* 0x010fe400078e02ff */
[----:B------:R-:W-:Y:S02]  /*7b90*/  IMAD R5, R5, c[0x0][0x190], RZ ;  /* 0x0000640005057a24 */ /* 0x000fe400078e02ff */
[----:B------:R-:W-:-:S02]  /*7ba0*/  IMAD R4, R4, c[0x0][0x190], RZ ;  /* 0x0000640004047a24 */ /* 0x000fc400078e02ff */
[----:B------:R-:W-:Y:S02]  /*7bb0*/  IMAD R6, R6, c[0x0][0x190], RZ ;  /* 0x0000640006067a24 */ /* 0x000fe400078e02ff */
[----:B------:R-:W-:Y:S02]  /*7bc0*/  IMAD R7, R7, c[0x0][0x190], RZ ;  /* 0x0000640007077a24 */ /* 0x000fe400078e02ff */
[----:B------:R-:W-:Y:S02]  /*7bd0*/  IMAD R26, R26, c[0x0][0x190], RZ ;  /* 0x000064001a1a7a24 */ /* 0x000fe400078e02ff */
[----:B------:R-:W-:Y:S02]  /*7be0*/  IMAD R25, R25, c[0x0][0x190], RZ ;  /* 0x0000640019197a24 */ /* 0x000fe400078e02ff */
        /* <DEDUP_REMOVED lines=18> */
[----:B--2---:R-:W-:-:S05]  /*7d10*/  IMAD R27, R27, c[0x0][0x190], RZ ;  /* 0x000064001b1b7a24 */ /* 0x004fca00078e02ff */
        /* <DEDUP_REMOVED lines=54> */
[----:B------:R-:W-:-:S05]  /*8080*/  IMAD R29, R29, c[0x0][0x190], RZ ;  /* 0x000064001d1d7a24 */ /* 0x000fca00078e02ff */
[----:B------:R0:W-:Y:S02]  /*8090*/  STL [R1+0xc], R29 ;  /* 0x00000c1d01007387 */ /* 0x0001e40000100800 */
[----:B0-----:R-:W-:-:S05]  /*80a0*/  IMAD R29, R28, c[0x0][0x190], RZ ;  /* 0x000064001c1d7a24 */ /* 0x001fca00078e02ff */
[----:B------:R0:W-:Y:S04]  /*80b0*/  STL [R1+0xfb0], R29 ;  /* 0x000fb01d01007387 */ /* 0x0001e80000100800 */
[----:B0-----:R-:W4:Y:S01]  /*80c0*/  LDL.LU R29, [R1+0x90] ;  /* 0x00009000011d7983 */ /* 0x001f220000300800 */
[----:B--2---:R-:W-:Y:S02]  /*80d0*/  IMAD R19, R19, c[0x0][0x190], RZ ;  /* 0x0000640013137a24 */ /* 0x004fe400078e02ff */
[----:B---3--:R-:W-:Y:S02]  /*80e0*/  IMAD R18, R18, c[0x0][0x190], RZ ;  /* 0x0000640012127a24 */ /* 0x008fe400078e02ff */
[----:B----4-:R-:W-:Y:S02]  /*80f0*/  IMAD R17, R17, c[0x0][0x190], RZ ;  /* 0x0000640011117a24 */ /* 0x010fe400078e02ff */
        /* <DEDUP_REMOVED lines=9> */
[----:B------:R-:W-:-:S05]  /*8190*/  IMAD R28, R0, c[0x0][0x190], RZ ;  /* 0x00006400001c7a24 */ /* 0x000fca00078e02ff */
        /* <DEDUP_REMOVED lines=25> */
[----:B0-----:R-:W4:Y:S01]  /*8330*/  LDL.LU R19, [R1] ;  /* 0x0000000001137983 */ /* 0x001f220000300800 */
[----:B------:R-:W-:-:S02]  /*8340*/  IMAD R20, R20, c[0x0][0x190], RZ ;  /* 0x0000640014147a24 */ /* 0x000fc400078e02ff */
[----:B------:R-:W-:Y:S02]  /*8350*/  IMAD R21, R21, c[0x0][0x190], RZ ;  /* 0x0000640015157a24 */ /* 0x000fe400078e02ff */
[----:B------:R-:W-:Y:S02]  /*8360*/  IMAD R22, R22, c[0x0][0x190], RZ ;  /* 0x0000640016167a24 */ /* 0x000fe400078e02ff */
[----:B------:R-:W-:Y:S01]  /*8370*/  IMAD R23, R23, c[0x0][0x190], RZ ;  /* 0x0000640017177a24 */ /* 0x000fe200078e02ff */
[----:B------:R-:W-:Y:S01]  /*8380*/  STL [R1+0xfd0], R20 ;  /* 0x000fd01401007387 */ /* 0x000fe20000100800 */
[----:B------:R-:W-:Y:S02]  /*8390*/  IMAD R24, R24, c[0x0][0x190], RZ ;  /* 0x0000640018187a24 */ /* 0x000fe400078e02ff */
[----:B------:R-:W-:Y:S01]  /*83a0*/  IMAD R0, R25, c[0x0][0x190], RZ ;  /* 0x0000640019007a24 */ /* 0x000fe200078e02ff */
[----:B------:R0:W-:Y:S01]  /*83b0*/  STL [R1+0xfd4], R21 ;  /* 0x000fd41501007387 */ /* 0x0001e20000100800 */
[----:B------:R-:W-:-:S02]  /*83c0*/  IMAD R26, R26, c[0x0][0x190], RZ ;  /* 0x000064001a1a7a24 */ /* 0x000fc400078e02ff */
[----:B------:R-:W-:Y:S01]  /*83d0*/  IMAD R25, R7, c[0x0][0x190], RZ ;  /* 0x0000640007197a24 */ /* 0x000fe200078e02ff */
[----:B------:R-:W-:Y:S04]  /*83e0*/  STL [R1+0xfd8], R22 ;  /* 0x000fd81601007387 */ /* 0x000fe80000100800 */
[----:B------:R-:W-:Y:S01]  /*83f0*/  STL [R1+0xfdc], R23 ;  /* 0x000fdc1701007387 */ /* 0x000fe20000100800 */
[----:B0-----:R-:W-:-:S03]  /*8400*/  LEA R21, P0, R27, c[0x0][0x168], 0x1 ;  /* 0x00005a001b157a11 */ /* 0x001fc600078008ff */
[----:B------:R-:W-:Y:S04]  /*8410*/  STL [R1+0xfe0], R24 ;  /* 0x000fe01801007387 */ /* 0x000fe80000100800 */
[----:B------:R-:W-:Y:S04]  /*8420*/  STL [R1+0xfe4], R0 ;  /* 0x000fe40001007387 */ /* 0x000fe80000100800 */
[----:B------:R-:W-:Y:S04]  /*8430*/  STL [R1+0xfe8], R26 ;  /* 0x000fe81a01007387 */ /* 0x000fe80000100800 */
[----:B------:R0:W-:Y:S04]  /*8440*/  STL [R1+0xfec], R25 ;  /* 0x000fec1901007387 */ /* 0x0001e80000100800 */
[----:B------:R2:W-:Y:S04]  /*8450*/  STL [R1+0xe5c], R21 ;  /* 0x000e5c1501007387 */ /* 0x0005e80000100800 */
[----:B0-----:R-:W4:Y:S01]  /*8460*/  LDL.LU R25, [R1+0x80] ;  /* 0x0000800001197983 */ /* 0x001f220000300800 */
[----:B------:R-:W-:-:S02]  /*8470*/  IMAD R2, R2, c[0x0][0x184], RZ ;  /* 0x0000610002027a24 */ /* 0x000fc400078e02ff */
[----:B------:R-:W-:Y:S02]  /*8480*/  IMAD R7, R6, c[0x0][0x190], RZ ;  /* 0x0000640006077a24 */ /* 0x000fe400078e02ff */
[----:B------:R-:W-:Y:S01]  /*8490*/  IMAD R6, R4, c[0x0][0x190], RZ ;  /* 0x0000640004067a24 */ /* 0x000fe200078e02ff */
[----:B------:R-:W-:-:S04]  /*84a0*/  LEA R4, P6, R2, c[0x0][0x160], 0x1 ;  /* 0x0000580002047a11 */ /* 0x000fc800078c08ff */
[----:B------:R-:W-:Y:S02]  /*84b0*/  LEA.HI.X.SX32 R2, R2, c[0x0][0x164], 0x1, P6 ;  /* 0x0000590002027a11 */ /* 0x000fe400030f0eff */
[----:B--2---:R-:W-:Y:S02]  /*84c0*/  LEA R21, P3, R17, c[0x0][0x168], 0x1 ;  /* 0x00005a0011157a11 */ /* 0x004fe400078608ff */
[----:B---3--:R-:W-:Y:S02]  /*84d0*/  LEA R0, P2, R18, c[0x0][0x168], 0x1 ;  /* 0x00005a0012007a11 */ /* 0x008fe400078408ff */
[----:B----4-:R-:W-:-:S05]  /*84e0*/  LEA R20, P1, R19, c[0x0][0x168], 0x1 ;  /* 0x00005a0013147a11 */ /* 0x010fca00078208ff */
[----:B------:R0:W-:Y:S04]  /*84f0*/  STL [R1+0xf0c], R20 ;  /* 0x000f0c1401007387 */ /* 0x0001e80000100800 */
[----:B------:R1:W-:Y:S04]  /*8500*/  STL [R1+0xdb4], R0 ;  /* 0x000db40001007387 */ /* 0x0003e80000100800 */
[----:B------:R2:W-:Y:S04]  /*8510*/  STL [R1+0xe64], R21 ;  /* 0x000e641501007387 */ /* 0x0005e80000100800 */
[----:B------:R-:W3:Y:S01]  /*8520*/  LDL.LU R26, [R1+0x7c] ;  /* 0x00007c00011a7983 */ /* 0x000ee20000300800 */
[----:B0-----:R-:W-:-:S02]  /*8530*/  LEA R20, P4, R16, c[0x0][0x168], 0x1 ;  /* 0x00005a0010147a11 */ /* 0x001fc400078808ff */
[----:B-1----:R-:W-:-:S03]  /*8540*/  LEA R0, P5, R15, c[0x0][0x168], 0x1 ;  /* 0x00005a000f007a11 */ /* 0x002fc600078a08ff */
[----:B------:R-:W-:Y:S04]  /*8550*/  STL [R1+0xf10], R20 ;  /* 0x000f101401007387 */ /* 0x000fe80000100800 */
[----:B------:R0:W-:Y:S01]  /*8560*/  STL [R1+0xdbc], R0 ;  /* 0x000dbc0001007387 */ /* 0x0001e20000100800 */
[----:B--2---:R-:W-:-:S03]  /*8570*/  LEA R21, P6, R14, c[0x0][0x168], 0x1 ;  /* 0x00005a000e157a11 */ /* 0x004fc600078c08ff */
[----:B0-----:R-:W2:Y:S01]  /*8580*/  LDL.LU R0, [R1+0x78] ;  /* 0x0000780001007983 */ /* 0x001ea20000300800 */
[----:B------:R-:W-:-:S03]  /*8590*/  LEA.HI.X.SX32 R20, R27, c[0x0][0x16c], 0x1, P0 ;  /* 0x00005b001b147a11 */ /* 0x000fc600000f0eff */
[----:B------:R0:W-:Y:S04]  /*85a0*/  STL [R1+0xe6c], R21 ;  /* 0x000e6c1501007387 */ /* 0x0001e80000100800 */
[----:B------:R1:W-:Y:S01]  /*85b0*/  STL [R1+0xdb0], R20 ;  /* 0x000db01401007387 */ /* 0x0003e20000100800 */
[----:B0-----:R-:W-:-:S05]  /*85c0*/  LEA R21, P0, R13, c[0x0][0x168], 0x1 ;  /* 0x00005a000d157a11 */ /* 0x001fca00078008ff */
[----:B------:R-:W-:Y:S04]  /*85d0*/  STL [R1+0xf14], R21 ;  /* 0x000f141501007387 */ /* 0x000fe80000100800 */
[----:B------:R-:W4:Y:S01]  /*85e0*/  LDL.LU R24, [R1+0x74] ;  /* 0x0000740001187983 */ /* 0x000f220000300800 */
[----:B------:R-:W-:Y:S02]  /*85f0*/  LEA.HI.X.SX32 R19, R19, c[0x0][0x16c], 0x1, P1 ;  /* 0x00005b0013137a11 */ /* 0x000fe400008f0eff */
[----:B-1----:R-:W-:-:S03]  /*8600*/  LEA R20, P1, R12, c[0x0][0x168], 0x1 ;  /* 0x00005a000c147a11 */ /* 0x002fc600078208ff */
[----:B------:R0:W-:Y:S04]  /*8610*/  STL [R1+0xe60], R19 ;  /* 0x000e601301007387 */ /* 0x0001e80000100800 */
[----:B------:R-:W-:Y:S01]  /*8620*/  STL [R1+0xdc4], R20 ;  /* 0x000dc41401007387 */ /* 0x000fe20000100800 */
[----:B0-----:R-:W-:-:S05]  /*8630*/  LEA.HI.X.SX32 R19, R18, c[0x0][0x16c], 0x1, P2 ;  /* 0x00005b0012137a11 */ /* 0x001fca00010f0eff */
[----:B------:R-:W-:Y:S04]  /*8640*/  STL [R1+0xd60], R19 ;  /* 0x000d601301007387 */ /* 0x000fe80000100800 */
[----:B------:R-:W4:Y:S01]  /*8650*/  LDL.LU R23, [R1+0x6c] ;  /* 0x00006c0001177983 */ /* 0x000f220000300800 */
[----:B------:R-:W-:Y:S02]  /*8660*/  LEA R18, P2, R10, c[0x0][0x168], 0x1 ;  /* 0x00005a000a127a11 */ /* 0x000fe400078408ff */
        /* <DEDUP_REMOVED lines=18> */
[----:B------:R-:W-:Y:S01]  /*8790*/  STL [R1+0xf1c], R15 ;  /* 0x000f1c0f01007387 */ /* 0x000fe20000100800 */
[----:B-1----:R-:W-:-:S03]  /*87a0*/  LEA.HI.X.SX32 R14, R13, c[0x0][0x16c], 0x1, P0 ;  /* 0x00005b000d0e7a11 */ /* 0x002fc600000f0eff */
[----:B------:R-:W4:Y:S01]  /*87b0*/  LDL.LU R20, [R1+0x50] ;  /* 0x0000500001147983 */ /* 0x000f220000300800 */
[----:B------:R-:W-:-:S03]  /*87c0*/  LEA R13, P0, R11, c[0x0][0x168], 0x1 ;  /* 0x00005a000b0d7a11 */ /* 0x000fc600078008ff */
[----:B------:R-:W-:Y:S01]  /*87d0*/  STL [R1+0xe70], R14 ;  /* 0x000e700e01007387 */ /* 0x000fe20000100800 */
[----:B------:R-:W-:-:S03]  /*87e0*/  LEA.HI.X.SX32 R12, R12, c[0x0][0x16c], 0x1, P1 ;  /* 0x00005b000c0c7a11 */ /* 0x000fc600008f0eff */
[----:B------:R0:W-:Y:S04]  /*87f0*/  STL [R1+0xdd4], R13 ;  /* 0x000dd40d01007387 */ /* 0x0001e80000100800 */
[----:B------:R-:W4:Y:S04]  /*8800*/  LDL.LU R19, [R1+0x4c] ;  /* 0x00004c0001137983 */ /* 0x000f280000300800 */
[----:B------:R1:W-:Y:S01]  /*8810*/  STL [R1+0xd68], R12 ;  /* 0x000d680c01007387 */ /* 0x0003e20000100800 */
[----:B0-----:R-:W-:-:S03]  /*8820*/  LEA R13, P1, R25, c[0x0][0x168], 0x1 ;  /* 0x00005a00190d7a11 */ /* 0x001fc600078208ff */
[----:B------:R-:W4:Y:S04]  /*8830*/  LDL.LU R18, [R1+0x48] ;  /* 0x0000480001127983 */ /* 0x000f280000300800 */
[----:B------:R-:W-:Y:S01]  /*8840*/  STL [R1+0xe84], R13 ;  /* 0x000e840d01007387 */ /* 0x000fe20000100800 */
[----:B-1----:R-:W-:-:S03]  /*8850*/  LEA.HI.X.SX32 R12, R10, c[0x0][0x16c], 0x1, P2 ;  /* 0x00005b000a0c7a11 */ /* 0x002fc600010f0eff */
[----:B------:R-:W4:Y:S04]  /*8860*/  LDL.LU R17, [R1+0x44] ;  /* 0x0000440001117983 */ /* 0x000f280000300800 */
[----:B------:R-:W-:Y:S04]  /*8870*/  STL [R1+0xdc8], R12 ;  /* 0x000dc80c01007387 */ /* 0x000fe80000100800 */
[----:B------:R-:W4:Y:S01]  /*8880*/  LDL.LU R16, [R1+0x40] ;  /* 0x0000400001107983 */ /* 0x000f220000300800 */
[----:B------:R-:W-:Y:S02]  /*8890*/  LEA.HI.X.SX32 R8, R8, c[0x0][0x16c], 0x1, P3 ;  /* 0x00005b0008087a11 */ /* 0x000fe400018f0eff */
[----:B---3--:R-:W-:-:S05]  /*88a0*/  LEA R10, P2, R26, c[0x0][0x168], 0x1 ;  /* 0x00005a001a0a7a11 */ /* 0x008fca00078408ff */
[----:B------:R2:W-:Y:S04]  /*88b0*/  STL [R1+0xf20], R10 ;  /* 0x000f200a01007387 */ /* 0x0005e80000100800 */
[----:B------:R-:W3:Y:S04]  /*88c0*/  LDL.LU R15, [R1+0x3c] ;  /* 0x00003c00010f7983 */ /* 0x000ee80000300800 */
[----:B------:R0:W-:Y:S04]  /*88d0*/  STL [R1+0xe78], R8 ;  /* 0x000e780801007387 */ /* 0x0001e80000100800 */
[----:B------:R-:W3:Y:S01]  /*88e0*/  LDL.LU R14, [R1+0x38] ;  /* 0x00003800010e7983 */ /* 0x000ee20000300800 */
[----:B--2---:R-:W-:-:S05]  /*88f0*/  LEA R10, P3, R0, c[0x0][0x168], 0x1 ;  /* 0x00005a00000a7a11 */ /* 0x004fca00078608ff */
[----:B------:R4:W-:Y:S01]  /*8900*/  STL [R1+0xddc], R10 ;  /* 0x000ddc0a01007387 */ /* 0x0009e20000100800 */
[----:B0-----:R-:W-:-:S03]  /*8910*/  LEA.HI.X.SX32 R8, R29, c[0x0][0x16c], 0x1, P4 ;  /* 0x00005b001d087a11 */ /* 0x001fc600020f0eff */
[----:B------:R-:W2:Y:S04]  /*8920*/  LDL.LU R13, [R1+0x34] ;  /* 0x00003400010d7983 */ /* 0x000ea80000300800 */
[----:B------:R0:W-:Y:S04]  /*8930*/  STL [R1+0xd6c], R8 ;  /* 0x000d6c0801007387 */ /* 0x0001e80000100800 */
[----:B------:R-:W2:Y:S01]  /*8940*/  LDL.LU R29, [R1+0x30] ;  /* 0x00003000011d7983 */ /* 0x000ea20000300800 */
[----:B----4-:R-:W-:Y:S02]  /*8950*/  LEA R10, P4, R24, c[0x0][0x168], 0x1 ;  /* 0x00005a00180a7a11 */ /* 0x010fe400078808ff */
[----:B0-----:R-:W-:-:S03]  /*8960*/  LEA.HI.X.SX32 R8, R28, c[0x0][0x16c], 0x1, P5 ;  /* 0x00005b001c087a11 */ /* 0x001fc600028f0eff */
[----:B------:R0:W-:Y:S04]  /*8970*/  STL [R1+0xe8c], R10 ;  /* 0x000e8c0a01007387 */ /* 0x0001e80000100800 */
[----:B------:R-:W4:Y:S04]  /*8980*/  LDL.LU R28, [R1+0x2c] ;  /* 0x00002c00011c7983 */ /* 0x000f280000300800 */
[----:B------:R1:W-:Y:S01]  /*8990*/  STL [R1+0xdd0], R8 ;  /* 0x000dd00801007387 */ /* 0x0003e20000100800 */
[----:B0-----:R-:W-:-:S03]  /*89a0*/  LEA.HI.X.SX32 R10, R9, c[0x0][0x16c], 0x1, P6 ;  /* 0x00005b00090a7a11 */ /* 0x001fc600030f0eff */
[----:B-1----:R-:W2:Y:S01]  /*89b0*/  LDL.LU R8, [R1+0x28] ;  /* 0x0000280001087983 */ /* 0x002ea20000300800 */
[----:B------:R-:W-:-:S05]  /*89c0*/  LEA R12, P5, R23, c[0x0][0x168], 0x1 ;  /* 0x00005a00170c7a11 */ /* 0x000fca00078a08ff */
[----:B------:R0:W-:Y:S04]  /*89d0*/  STL [R1+0xf24], R12 ;  /* 0x000f240c01007387 */ /* 0x0001e80000100800 */
[----:B------:R-:W4:Y:S04]  /*89e0*/  LDL.LU R9, [R1+0x20] ;  /* 0x0000200001097983 */ /* 0x000f280000300800 */
[----:B------:R1:W-:Y:S01]  /*89f0*/  STL [R1+0xe80], R10 ;  /* 0x000e800a01007387 */ /* 0x0003e20000100800 */
[----:B0-----:R-:W-:-:S03]  /*8a00*/  LEA.HI.X.SX32 R12, R11, c[0x0][0x16c], 0x1, P0 ;  /* 0x00005b000b0c7a11 */ /* 0x001fc600000f0eff */
[----:B-1----:R-:W4:Y:S01]  /*8a10*/  LDL.LU R10, [R1+0x1c] ;  /* 0x00001c00010a7983 */ /* 0x002f220000300800 */
[----:B------:R-:W-:-:S05]  /*8a20*/  LEA R27, P6, R22, c[0x0][0x168], 0x1 ;  /* 0x00005a00161b7a11 */ /* 0x000fca00078c08ff */
[----:B------:R-:W-:Y:S04]  /*8a30*/  STL [R1+0xde4], R27 ;  /* 0x000de41b01007387 */ /* 0x000fe80000100800 */
[----:B------:R-:W4:Y:S04]  /*8a40*/  LDL.LU R11, [R1+0x18] ;  /* 0x00001800010b7983 */ /* 0x000f280000300800 */
[----:B------:R0:W-:Y:S04]  /*8a50*/  STL [R1+0xd70], R12 ;  /* 0x000d700c01007387 */ /* 0x0001e80000100800 */
[----:B0-----:R-:W4:Y:S01]  /*8a60*/  LDL.LU R12, [R1+0x14] ;  /* 0x00001400010c7983 */ /* 0x001f220000300800 */
[----:B------:R-:W-:-:S05]  /*8a70*/  LEA R27, P0, R21, c[0x0][0x168], 0x1 ;  /* 0x00005a00151b7a11 */ /* 0x000fca00078008ff */
[----:B------:R0:W-:Y:S04]  /*8a80*/  STL [R1+0xe94], R27 ;  /* 0x000e941b01007387 */ /* 0x0001e80000100800 */
[----:B0-----:R-:W4:Y:S01]  /*8a90*/  LDL.LU R27, [R1+0xc] ;  /* 0x00000c00011b7983 */ /* 0x001f220000300800 */
[----:B------:R-:W-:Y:S02]  /*8aa0*/  LEA.HI.X.SX32 R25, R25, c[0x0][0x16c], 0x1, P1 ;  /* 0x00005b0019197a11 */ /* 0x000fe400008f0eff */
[----:B------:R-:W-:-:S03]  /*8ab0*/  LEA.HI.X.SX32 R26, R26, c[0x0][0x16c], 0x1, P2 ;  /* 0x00005b001a1a7a11 */ /* 0x000fc600010f0eff */
[----:B------:R0:W-:Y:S02]  /*8ac0*/  STL [R1+0xdd8], R25 ;  /* 0x000dd81901007387 */ /* 0x0001e40000100800 */
[----:B0-----:R-:W-:-:S05]  /*8ad0*/  LEA R25, P1, R20, c[0x0][0x168], 0x1 ;  /* 0x00005a0014197a11 */ /* 0x001fca00078208ff */
[----:B------:R0:W-:Y:S01]  /*8ae0*/  STL [R1+0xf28], R25 ;  /* 0x000f281901007387 */ /* 0x0001e20000100800 */
[----:B------:R-:W-:-:S03]  /*8af0*/  LEA.HI.X.SX32 R0, R0, c[0x0][0x16c], 0x1, P3 ;  /* 0x00005b0000007a11 */ /* 0x000fc600018f0eff */
[----:B0-----:R-:W4:Y:S04]  /*8b00*/  LDL.LU R25, [R1+0xfec] ;  /* 0x000fec0001197983 */ /* 0x001f280000300800 */
        /* <DEDUP_REMOVED lines=20> */
[----:B------:R3:W-:Y:S01]  /*8c50*/  STL [R1+0xd78], R22 ;  /* 0x000d781601007387 */ /* 0x0007e20000100800 */
[----:B------:R-:W-:Y:S02]  /*8c60*/  LEA.HI.X.SX32 R20, R20, c[0x0][0x16c], 0x1, P1 ;  /* 0x00005b0014147a11 */ /* 0x000fe400008f0eff */
[----:B------:R-:W-:Y:S02]  /*8c70*/  LEA.HI.X.SX32 R19, R19, c[0x0][0x16c], 0x1, P2 ;  /* 0x00005b0013137a11 */ /* 0x000fe400010f0eff */
[----:B---3--:R-:W-:-:S05]  /*8c80*/  LEA R22, P6, R15, c[0x0][0x168], 0x1 ;  /* 0x00005a000f167a11 */ /* 0x008fca00078c08ff */
[----:B------:R0:W-:Y:S04]  /*8c90*/  STL [R1+0xea4], R22 ;  /* 0x000ea41601007387 */ /* 0x0001e80000100800 */
[----:B0-----:R-:W3:Y:S04]  /*8ca0*/  LDL.LU R22, [R1+0xfd8] ;  /* 0x000fd80001167983 */ /* 0x001ee80000300800 */
[----:B------:R0:W-:Y:S02]  /*8cb0*/  STL [R1+0xde8], R21 ;  /* 0x000de81501007387 */ /* 0x0001e40000100800 */
[----:B0-----:R-:W-:-:S05]  /*8cc0*/  LEA R21, P0, R14, c[0x0][0x168], 0x1 ;  /* 0x00005a000e157a11 */ /* 0x001fca00078008ff */
[----:B------:R0:W-:Y:S04]  /*8cd0*/  STL [R1+0xf30], R21 ;  /* 0x000f301501007387 */ /* 0x0001e80000100800 */
[----:B0-----:R-:W3:Y:S04]  /*8ce0*/  LDL.LU R21, [R1+0xfd4] ;  /* 0x000fd40001157983 */ /* 0x001ee80000300800 */
[----:B------:R2:W-:Y:S02]  /*8cf0*/  STL [R1+0xe98], R20 ;  /* 0x000e981401007387 */ /* 0x0005e40000100800 */
[----:B--2---:R-:W-:-:S05]  /*8d00*/  LEA R20, P1, R13, c[0x0][0x168], 0x1 ;  /* 0x00005a000d147a11 */ /* 0x004fca00078208ff */
[----:B------:R0:W-:Y:S01]  /*8d10*/  STL [R1+0xdfc], R20 ;  /* 0x000dfc1401007387 */ /* 0x0001e20000100800 */
[----:B------:R-:W-:-:S03]  /*8d20*/  LEA.HI.X.SX32 R18, R18, c[0x0][0x16c], 0x1, P3 ;  /* 0x00005b0012127a11 */ /* 0x000fc600018f0eff */
[----:B0-----:R-:W2:Y:S04]  /*8d30*/  LDL.LU R20, [R1+0xfd0] ;  /* 0x000fd00001147983 */ /* 0x001ea80000300800 */
[----:B------:R0:W-:Y:S02]  /*8d40*/  STL [R1+0xd7c], R19 ;  /* 0x000d7c1301007387 */ /* 0x0001e40000100800 */
[----:B0-----:R-:W-:-:S05]  /*8d50*/  LEA R19, P2, R29, c[0x0][0x168], 0x1 ;  /* 0x00005a001d137a11 */ /* 0x001fca00078408ff */
[----:B------:R0:W-:Y:S01]  /*8d60*/  STL [R1+0xeac], R19 ;  /* 0x000eac1301007387 */ /* 0x0001e20000100800 */
[----:B------:R-:W-:-:S03]  /*8d70*/  LEA.HI.X.SX32 R17, R17, c[0x0][0x16c], 0x1, P4 ;  /* 0x00005b0011117a11 */ /* 0x000fc600020f0eff */
[----:B0-----:R-:W2:Y:S04]  /*8d80*/  LDL.LU R19, [R1+0xfcc] ;  /* 0x000fcc0001137983 */ /* 0x001ea80000300800 */
[----:B------:R4:W-:Y:S02]  /*8d90*/  STL [R1+0xdf0], R18 ;  /* 0x000df01201007387 */ /* 0x0009e40000100800 */
[----:B----4-:R-:W-:-:S05]  /*8da0*/  LEA R18, P3, R28, c[0x0][0x168], 0x1 ;  /* 0x00005a001c127a11 */ /* 0x010fca00078608ff */
[----:B------:R0:W-:Y:S01]  /*8db0*/  STL [R1+0xf34], R18 ;  /* 0x000f341201007387 */ /* 0x0001e20000100800 */
[----:B------:R-:W-:-:S03]  /*8dc0*/  LEA.HI.X.SX32 R16, R16, c[0x0][0x16c], 0x1, P5 ;  /* 0x00005b0010107a11 */ /* 0x000fc600028f0eff */
[----:B0-----:R-:W4:Y:S04]  /*8dd0*/  LDL.LU R18, [R1+0xfc8] ;  /* 0x000fc80001127983 */ /* 0x001f280000300800 */
[----:B------:R0:W-:Y:S02]  /*8de0*/  STL [R1+0xea0], R17 ;  /* 0x000ea01101007387 */ /* 0x0001e40000100800 */
[----:B0-----:R-:W-:-:S05]  /*8df0*/  LEA R17, P4, R8, c[0x0][0x168], 0x1 ;  /* 0x00005a0008117a11 */ /* 0x001fca00078808ff */
        /* <DEDUP_REMOVED lines=20> */
[----:B------:R0:W-:Y:S04]  /*8f40*/  STL [R1+0xebc], R13 ;  /* 0x000ebc0d01007387 */ /* 0x0001e80000100800 */
[----:B0-----:R-:W2:Y:S04]  /*8f50*/  LDL.LU R13, [R1+0xfb4] ;  /* 0x000fb400010d7983 */ /* 0x001ea80000300800 */
[----:B------:R0:W-:Y:S02]  /*8f60*/  STL [R1+0xe00], R29 ;  /* 0x000e001d01007387 */ /* 0x0001e40000100800 */
[----:B0-----:R-:W-:-:S05]  /*8f70*/  LEA R29, P2, R27, c[0x0][0x168], 0x1 ;  /* 0x00005a001b1d7a11 */ /* 0x001fca00078408ff */
[----:B------:R0:W-:Y:S04]  /*8f80*/  STL [R1+0xf3c], R29 ;  /* 0x000f3c1d01007387 */ /* 0x0001e80000100800 */
[----:B0-----:R-:W2:Y:S01]  /*8f90*/  LDL.LU R29, [R1+0xfb0] ;  /* 0x000fb000011d7983 */ /* 0x001ea20000300800 */
[----:B------:R-:W-:-:S05]  /*8fa0*/  LEA.HI.X.SX32 R28, R28, c[0x0][0x16c], 0x1, P3 ;  /* 0x00005b001c1c7a11 */ /* 0x000fca00018f0eff */
[----:B------:R2:W-:Y:S02]  /*8fb0*/  STL [R1+0xeb0], R28 ;  /* 0x000eb01c01007387 */ /* 0x0005e40000100800 */
[----:B--2---:R-:W-:-:S05]  /*8fc0*/  LEA R28, P3, R29, c[0x0][0x168], 0x1 ;  /* 0x00005a001d1c7a11 */ /* 0x004fca00078608ff */
        /* <DEDUP_REMOVED lines=28> */
[----:B------:R2:W-:Y:S01]  /*9190*/  STL [R1+0xec0], R27 ;  /* 0x000ec01b01007387 */ /* 0x0005e20000100800 */
[----:B------:R-:W-:Y:S02]  /*91a0*/  LEA.HI.X.SX32 R8, R8, c[0x0][0x16c], 0x1, P5 ;  /* 0x00005b0008087a11 */ /* 0x000fe400028f0eff */
[----:B------:R-:W-:Y:S02]  /*91b0*/  LEA.HI.X.SX32 R9, R9, c[0x0][0x16c], 0x1, P6 ;  /* 0x00005b0009097a11 */ /* 0x000fe400030f0eff */
[----:B------:R-:W-:Y:S01]  /*91c0*/  LEA.HI.X.SX32 R10, R10, c[0x0][0x16c], 0x1, P0 ;  /* 0x00005b000a0a7a11 */ /* 0x000fe200000f0eff */
[----:B------:R-:W-:Y:S01]  /*91d0*/  IMAD R5, R5, c[0x0][0x190], RZ ;  /* 0x0000640005057a24 */ /* 0x000fe200078e02ff */
[----:B--2---:R-:W-:-:S05]  /*91e0*/  LEA R27, P2, R12, c[0x0][0x168], 0x1 ;  /* 0x00005a000c1b7a11 */ /* 0x004fca00078408ff */
[----:B------:R0:W-:Y:S02]  /*91f0*/  STL [R1+0xe24], R27 ;  /* 0x000e241b01007387 */ /* 0x0001e40000100800 */
[----:B0-----:R-:W-:Y:S02]  /*9200*/  LEA.HI.X.SX32 R27, R29, c[0x0][0x16c], 0x1, P3 ;  /* 0x00005b001d1b7a11 */ /* 0x001fe400018f0eff */
[----:B------:R0:W5:Y:S04]  /*9210*/  LDL.LU R29, [R1+0xf94] ;  /* 0x000f9400011d7983 */ /* 0x0001680000300800 */
[----:B------:R1:W-:Y:S02]  /*9220*/  STL [R1+0xd90], R27 ;  /* 0x000d901b01007387 */ /* 0x0003e40000100800 */
[----:B-1----:R-:W-:-:S05]  /*9230*/  LEA R27, P3, R13, c[0x0][0x168], 0x1 ;  /* 0x00005a000d1b7a11 */ /* 0x002fca00078608ff */
[----:B------:R1:W-:Y:S02]  /*9240*/  STL [R1+0xed4], R27 ;  /* 0x000ed41b01007387 */ /* 0x0003e40000100800 */
[----:B-1----:R-:W-:Y:S02]  /*9250*/  LEA.HI.X.SX32 R27, R28, c[0x0][0x16c], 0x1, P4 ;  /* 0x00005b001c1b7a11 */ /* 0x002fe400020f0eff */
[----:B------:R0:W5:Y:S04]  /*9260*/  LDL.LU R28, [R1+0xf90] ;  /* 0x000f9000011c7983 */ /* 0x0001680000300800 */
[----:B------:R1:W-:Y:S02]  /*9270*/  STL [R1+0xe18], R27 ;  /* 0x000e181b01007387 */ /* 0x0003e40000100800 */
[----:B-1----:R-:W-:-:S05]  /*9280*/  LEA R27, P4, R14, c[0x0][0x168], 0x1 ;  /* 0x00005a000e1b7a11 */ /* 0x002fca00078808ff */
[----:B------:R1:W-:Y:S04]  /*9290*/  STL [R1+0xf48], R27 ;  /* 0x000f481b01007387 */ /* 0x0003e80000100800 */
[----:B------:R2:W-:Y:S01]  /*92a0*/  STL [R1+0xec8], R8 ;  /* 0x000ec80801007387 */ /* 0x0005e20000100800 */
[----:B-1----:R-:W-:Y:S02]  /*92b0*/  LEA R27, P5, R15, c[0x0][0x168], 0x1 ;  /* 0x00005a000f1b7a11 */ /* 0x002fe400078a08ff */
[----:B--2---:R-:W-:-:S03]  /*92c0*/  LEA R8, P6, R16, c[0x0][0x168], 0x1 ;  /* 0x00005a0010087a11 */ /* 0x004fc600078c08ff */
[----:B------:R-:W-:Y:S04]  /*92d0*/  STL [R1+0xe2c], R27 ;  /* 0x000e2c1b01007387 */ /* 0x000fe80000100800 */
[----:B------:R1:W-:Y:S04]  /*92e0*/  STL [R1+0xd94], R9 ;  /* 0x000d940901007387 */ /* 0x0003e80000100800 */
[----:B------:R2:W-:Y:S01]  /*92f0*/  STL [R1+0xedc], R8 ;  /* 0x000edc0801007387 */ /* 0x0005e20000100800 */
[----:B-1----:R-:W-:-:S03]  /*9300*/  LEA R9, P0, R17, c[0x0][0x168], 0x1 ;  /* 0x00005a0011097a11 */ /* 0x002fc600078008ff */
[----:B------:R4:W-:Y:S01]  /*9310*/  STL [R1+0xe20], R10 ;  /* 0x000e200a01007387 */ /* 0x0009e20000100800 */
[----:B--2---:R-:W-:-:S03]  /*9320*/  LEA.HI.X.SX32 R8, R11, c[0x0][0x16c], 0x1, P1 ;  /* 0x00005b000b087a11 */ /* 0x004fc600008f0eff */
[----:B------:R1:W-:Y:S01]  /*9330*/  STL [R1+0xf4c], R9 ;  /* 0x000f4c0901007387 */ /* 0x0003e20000100800 */
[----:B----4-:R-:W-:-:S03]  /*9340*/  LEA R10, P1, R18, c[0x0][0x168], 0x1 ;  /* 0x00005a00120a7a11 */ /* 0x010fc600078208ff */
[----:B------:R2:W-:Y:S01]  /*9350*/  STL [R1+0xed0], R8 ;  /* 0x000ed00801007387 */ /* 0x0005e20000100800 */
[----:B-1----:R-:W-:-:S03]  /*9360*/  LEA.HI.X.SX32 R9, R12, c[0x0][0x16c], 0x1, P2 ;  /* 0x00005b000c097a11 */ /* 0x002fc600010f0eff */
[----:B------:R1:W-:Y:S04]  /*9370*/  STL [R1+0xe34], R10 ;  /* 0x000e340a01007387 */ /* 0x0003e80000100800 */
[----:B------:R4:W-:Y:S01]  /*9380*/  STL [R1+0xd98], R9 ;  /* 0x000d980901007387 */ /* 0x0009e20000100800 */
[----:B--2---:R-:W-:Y:S02]  /*9390*/  LEA R8, P2, R19, c[0x0][0x168], 0x1 ;  /* 0x00005a0013087a11 */ /* 0x004fe400078408ff */
[----:B-1----:R-:W-:-:S03]  /*93a0*/  LEA.HI.X.SX32 R10, R13, c[0x0][0x16c], 0x1, P3 ;  /* 0x00005b000d0a7a11 */ /* 0x002fc600018f0eff */
[----:B------:R1:W-:Y:S01]  /*93b0*/  STL [R1+0xee4], R8 ;  /* 0x000ee40801007387 */ /* 0x0003e20000100800 */
[----:B----4-:R-:W-:-:S03]  /*93c0*/  LEA R9, P3, R20, c[0x0][0x168], 0x1 ;  /* 0x00005a0014097a11 */ /* 0x010fc600078608ff */
[----:B------:R3:W-:Y:S04]  /*93d0*/  STL [R1+0xe28], R10 ;  /* 0x000e280a01007387 */ /* 0x0007e80000100800 */
[----:B------:R2:W-:Y:S01]  /*93e0*/  STL [R1+0xf50], R9 ;  /* 0x000f500901007387 */ /* 0x0005e20000100800 */
[----:B-1----:R-:W-:Y:S02]  /*93f0*/  LEA.HI.X.SX32 R8, R14, c[0x0][0x16c], 0x1, P4 ;  /* 0x00005b000e087a11 */ /* 0x002fe400020f0eff */
[----:B---3--:R-:W-:-:S03]  /*9400*/  LEA R10, P4, R21, c[0x0][0x168], 0x1 ;  /* 0x00005a00150a7a11 */ /* 0x008fc600078808ff */
[----:B------:R1:W-:Y:S01]  /*9410*/  STL [R1+0xed8], R8 ;  /* 0x000ed80801007387 */ /* 0x0003e20000100800 */
[----:B--2---:R-:W-:-:S03]  /*9420*/  LEA.HI.X.SX32 R9, R15, c[0x0][0x16c], 0x1, P5 ;  /* 0x00005b000f097a11 */ /* 0x004fc600028f0eff */
[----:B------:R2:W-:Y:S04]  /*9430*/  STL [R1+0xe3c], R10 ;  /* 0x000e3c0a01007387 */ /* 0x0005e80000100800 */
[----:B------:R3:W-:Y:S01]  /*9440*/  STL [R1+0xd9c], R9 ;  /* 0x000d9c0901007387 */ /* 0x0007e20000100800 */
[----:B-1----:R-:W-:Y:S02]  /*9450*/  LEA R8, P5, R22, c[0x0][0x168], 0x1 ;  /* 0x00005a0016087a11 */ /* 0x002fe400078a08ff */
[----:B--2---:R-:W-:-:S03]  /*9460*/  LEA.HI.X.SX32 R10, R16, c[0x0][0x16c], 0x1, P6 ;  /* 0x00005b00100a7a11 */ /* 0x004fc600030f0eff */
[----:B------:R1:W-:Y:S01]  /*9470*/  STL [R1+0xeec], R8 ;  /* 0x000eec0801007387 */ /* 0x0003e20000100800 */
[----:B---3--:R-:W-:-:S03]  /*9480*/  LEA R9, P6, R23, c[0x0][0x168], 0x1 ;  /* 0x00005a0017097a11 */ /* 0x008fc600078c08ff */
[----:B------:R2:W-:Y:S04]  /*9490*/  STL [R1+0xe30], R10 ;  /* 0x000e300a01007387 */ /* 0x0005e80000100800 */
[----:B------:R3:W-:Y:S01]  /*94a0*/  STL [R1+0xf54], R9 ;  /* 0x000f540901007387 */ /* 0x0007e20000100800 */
[----:B-1----:R-:W-:Y:S02]  /*94b0*/  LEA.HI.X.SX32 R8, R17, c[0x0][0x16c], 0x1, P0 ;  /* 0x00005b0011087a11 */ /* 0x002fe400000f0eff */
[----:B--2---:R-:W-:-:S03]  /*94c0*/  LEA R10, P0, R24, c[0x0][0x168], 0x1 ;  /* 0x00005a00180a7a11 */ /* 0x004fc600078008ff */
[----:B------:R1:W-:Y:S01]  /*94d0*/  STL [R1+0xee0], R8 ;  /* 0x000ee00801007387 */ /* 0x0003e20000100800 */
[----:B---3--:R-:W-:-:S03]  /*94e0*/  LEA.HI.X.SX32 R9, R18, c[0x0][0x16c], 0x1, P1 ;  /* 0x00005b0012097a11 */ /* 0x008fc600008f0eff */
        /* <DEDUP_REMOVED lines=22> */
[----:B------:R-:W-:Y:S01]  /*9650*/  STL [R1+0xef0], R8 ;  /* 0x000ef00801007387 */ /* 0x000fe20000100800 */
[----:B---3--:R-:W-:-:S03]  /*9660*/  LEA.HI.X.SX32 R9, R24, c[0x0][0x16c], 0x1, P0 ;  /* 0x00005b0018097a11 */ /* 0x008fc600000f0eff */
[----:B------:R1:W-:Y:S04]  /*9670*/  STL [R1+0xf04], R10 ;  /* 0x000f040a01007387 */ /* 0x0003e80000100800 */
[----:B------:R2:W-:Y:S01]  /*9680*/  STL [R1+0xda8], R9 ;  /* 0x000da80901007387 */ /* 0x0005e20000100800 */
[----:B-1----:R-:W-:-:S03]  /*9690*/  LEA.HI.X.SX32 R10, R0, c[0x0][0x16c], 0x1, P1 ;  /* 0x00005b00000a7a11 */ /* 0x002fc600008f0eff */
[----:B------:R-:W3:Y:S01]  /*96a0*/  LDL.LU R0, [R1+0xf8c] ;  /* 0x000f8c0001007983 */ /* 0x000ee20000300800 */
[----:B------:R-:W-:-:S05]  /*96b0*/  IMAD R3, R3, c[0x0][0x190], RZ ;  /* 0x0000640003037a24 */ /* 0x000fca00078e02ff */
[----:B------:R-:W-:Y:S02]  /*96c0*/  LEA R8, P0, R3, c[0x0][0x168], 0x1 ;  /* 0x00005a0003087a11 */ /* 0x000fe400078008ff */
[----:B--2---:R-:W-:-:S03]  /*96d0*/  LEA.HI.X.SX32 R9, R26, c[0x0][0x16c], 0x1, P2 ;  /* 0x00005b001a097a11 */ /* 0x004fc600010f0eff */
[----:B------:R1:W-:Y:S01]  /*96e0*/  STL [R1+0xf5c], R8 ;  /* 0x000f5c0801007387 */ /* 0x0003e20000100800 */
[----:B------:R-:W-:Y:S02]  /*96f0*/  LEA.HI.X.SX32 R7, R7, c[0x0][0x16c], 0x1, P4 ;  /* 0x00005b0007077a11 */ /* 0x000fe400020f0eff */
[----:B------:R-:W-:Y:S01]  /*9700*/  LEA.HI.X.SX32 R6, R6, c[0x0][0x16c], 0x1, P5 ;  /* 0x00005b0006067a11 */ /* 0x000fe200028f0eff */
[----:B------:R-:W-:Y:S01]  /*9710*/  STL [R1+0xe48], R10 ;  /* 0x000e480a01007387 */ /* 0x000fe20000100800 */
[----:B------:R-:W-:Y:S02]  /*9720*/  LEA.HI.X.SX32 R5, R5, c[0x0][0x16c], 0x1, P6 ;  /* 0x00005b0005057a11 */ /* 0x000fe400030f0eff */
[----:B-1----:R-:W-:Y:S01]  /*9730*/  LEA.HI.X.SX32 R8, R25, c[0x0][0x16c], 0x1, P3 ;  /* 0x00005b0019087a11 */ /* 0x002fe200018f0eff */
[----:B------:R-:W1:Y:S01]  /*9740*/  S2R R27, SR_TID.X ;  /* 0x00000000001b7919 */ /* 0x000e620000002100 */
[----:B------:R-:W-:-:S03]  /*9750*/  LEA.HI.X.SX32 R3, R3, c[0x0][0x16c], 0x1, P0 ;  /* 0x00005b0003037a11 */ /* 0x000fc600000f0eff */
[----:B------:R-:W-:Y:S04]  /*9760*/  STL [R1+0xef8], R9 ;  /* 0x000ef80901007387 */ /* 0x000fe80000100800 */
[----:B------:R-:W-:Y:S04]  /*9770*/  STL [R1+0xdac], R8 ;  /* 0x000dac0801007387 */ /* 0x000fe80000100800 */
[----:B------:R-:W-:Y:S04]  /*9780*/  STL [R1+0xe50], R7 ;  /* 0x000e500701007387 */ /* 0x000fe80000100800 */
[----:B------:R-:W-:Y:S04]  /*9790*/  STL [R1+0xe54], R6 ;  /* 0x000e540601007387 */ /* 0x000fe80000100800 */
[----:B------:R-:W-:Y:S04]  /*97a0*/  STL [R1+0xe58], R5 ;  /* 0x000e580501007387 */ /* 0x000fe80000100800 */
[----:B------:R-:W-:Y:S04]  /*97b0*/  STL [R1+0x13c], RZ ;  /* 0x00013cff01007387 */ /* 0x000fe80000100800 */
[----:B------:R2:W-:Y:S04]  /*97c0*/  STL [R1+0xf08], R3 ;  /* 0x000f080301007387 */ /* 0x0005e80000100800 */
        /* <DEDUP_REMOVED lines=13> */
[----:B-1----:R-:W-:-:S03]  /*98a0*/  LOP3.LUT R27, R27, 0x1ff, RZ, 0xc0, !PT ;  /* 0x000001ff1b1b7812 */ /* 0x002fc600078ec0ff */
[----:B------:R0:W-:Y:S04]  /*98b0*/  STL [R1+0x1a4], RZ ;  /* 0x0001a4ff01007387 */ /* 0x0001e80000100800 */
[----:B------:R0:W-:Y:S04]  /*98c0*/  STL [R1+0x1a8], RZ ;  /* 0x0001a8ff01007387 */ /* 0x0001e80000100800 */
[----:B------:R0:W-:Y:S04]  /*98d0*/  STL [R1+0x1ac], RZ ;  /* 0x0001acff01007387 */ /* 0x0001e80000100800 */
[----:B------:R0:W-:Y:S04]  /*98e0*/  STL [R1+0x7a0], RZ ;  /* 0x0007a0ff01007387 */ /* 0x0001e80000100800 */
[----:B------:R0:W-:Y:S01]  /*98f0*/  STL [R1+0x7a4], RZ ;  /* 0x0007a4ff01007387 */ /* 0x0001e20000100800 */
[----:B------:R-:W-:-:S03]  /*9900*/  IMAD.SHL.U32 R27, R27, 0x2, RZ ;  /* 0x000000021b1b7824 */ /* 0x000fc600078e00ff */
[----:B------:R0:W-:Y:S04]  /*9910*/  STL [R1+0x7a8], RZ ;  /* 0x0007a8ff01007387 */ /* 0x0001e80000100800 */
[----:B------:R0:W-:Y:S04]  /*9920*/  STL [R1+0x7ac], RZ ;  /* 0x0007acff01007387 */ /* 0x0001e80000100800 */
[----:B------:R0:W-:Y:S04]  /*9930*/  STL [R1+0x620], RZ ;  /* 0x000620ff01007387 */ /* 0x0001e80000100800 */
[----:B------:R0:W-:Y:S04]  /*9940*/  STL [R1+0x624], RZ ;  /* 0x000624ff01007387 */ /* 0x0001e80000100800 */
[----:B------:R0:W-:Y:S01]  /*9950*/  STL [R1+0x628], RZ ;  /* 0x000628ff01007387 */ /* 0x0001e20000100800 */
[----:B--2---:R-:W-:-:S03]  /*9960*/  LOP3.LUT R3, R27, 0x20, RZ, 0x3c, !PT ;  /* 0x000000201b037812 */ /* 0x004fc600078e3cff */
[----:B------:R0:W-:Y:S01]  /*9970*/  STL [R1+0x62c], RZ ;  /* 0x00062cff01007387 */ /* 0x0001e20000100800 */
[----:B------:R-:W-:-:S03]  /*9980*/  LOP3.LUT R3, R27, 0x50, RZ, 0x3c, !PT ;  /* 0x000000501b037812 */ /* 0x000fc600078e3cff */
        /* <DEDUP_REMOVED lines=8> */
[----:B------:R-:W-:-:S02]  /*9a10*/  LOP3.LUT R5, R27, 0x10, RZ, 0x3c, !PT ;  /* 0x000000101b057812 */ /* 0x000fc400078e3cff */
[C---:B------:R-:W-:Y:S02]  /*9a20*/  LOP3.LUT R6, R27.reuse, 0x30, RZ, 0x3c, !PT ;  /* 0x000000301b067812 */ /* 0x040fe400078e3cff */
[C---:B------:R-:W-:Y:S02]  /*9a30*/  LOP3.LUT R5, R27.reuse, 0x40, RZ, 0x3c, !PT ;  /* 0x000000401b057812 */ /* 0x040fe400078e3cff */
[C---:B------:R-:W-:Y:S02]  /*9a40*/  LOP3.LUT R6, R27.reuse, 0x60, RZ, 0x3c, !PT ;  /* 0x000000601b067812 */ /* 0x040fe400078e3cff */
[----:B------:R-:W-:Y:S02]  /*9a50*/  LOP3.LUT R5, R27, 0x70, RZ, 0x3c, !PT ;  /* 0x000000701b057812 */ /* 0x000fe400078e3cff */
[----:B---3--:R-:W-:Y:S02]  /*9a60*/  LOP3.LUT R3, R0, 0x40, RZ, 0x3c, !PT ;  /* 0x0000004000037812 */ /* 0x008fe400078e3cff */
[----:B------:R0:W5:Y:S04]  /*9a70*/  LDL.LU R0, [R1+0xf88] ;  /* 0x000f880001007983 */ /* 0x0001680000300800 */
[----:B------:R0:W-:Y:S02]  /*9a80*/  STL [R1+0xd50], R3 ;  /* 0x000d500301007387 */ /* 0x0001e40000100800 */
.L_x_3:
[C---:B-----5:R-:W-:Y:S01]  /*9a90*/  ISETP.GT.AND P0, PT, R0.reuse, 0x1, PT ;  /* 0x000000010000780c */ /* 0x060fe20003f04270 */
[----:B0-----:R-:W-:Y:S01]  /*9aa0*/  IMAD.MOV.U32 R3, RZ, RZ, R2 ;  /* 0x000000ffff037224 */ /* 0x001fe200078e0002 */
[----:B------:R0:W-:Y:S01]  /*9ab0*/  STL [R1+0x344c], R10 ;  /* 0x00344c0a01007387 */ /* 0x0001e20000100800 */
[----:B------:R-:W-:Y:S01]  /*9ac0*/  IMAD.MOV.U32 R8, RZ, RZ, c[0x0][0x188] ;  /* 0x00006200ff087624 */ /* 0x000fe200078e00ff */
[C---:B------:R-:W-:Y:S01]  /*9ad0*/  ISETP.GT.AND P3, PT, R0.reuse, 0x4, PT ;  /* 0x000000040000780c */ /* 0x040fe20003f64270 */
[----:B------:R-:W-:Y:S01]  /*9ae0*/  IMAD.MOV.U32 R2, RZ, RZ, R4 ;  /* 0x000000ffff027224 */ /* 0x000fe200078e0004 */
[----:B------:R-:W-:Y:S01]  /*9af0*/  STL [R1+0x3430], R14 ;  /* 0x0034300e01007387 */ /* 0x000fe20000100800 */
[----:B------:R-:W-:Y:S01]  /*9b00*/  IMAD.MOV.U32 R13, RZ, RZ, c[0x0][0x188] ;  /* 0x00006200ff0d7624 */ /* 0x000fe200078e00ff */
[----:B------:R-:W-:Y:S01]  /*9b10*/  ISETP.GT.AND P1, PT, R0, 0x2, PT ;  /* 0x000000020000780c */ /* 0x000fe20003f24270 */
[----:B------:R-:W-:Y:S01]  /*9b20*/  IMAD.WIDE R8, R8, 0x2, R2 ;  /* 0x0000000208087825 */ /* 0x000fe200078e0202 */
[----:B------:R-:W-:Y:S01]  /*9b30*/  STL [R1+0x3438], R14 ;  /* 0x0034380e01007387 */ /* 0x000fe20000100800 */
[----:B------:R-:W-:-:S02]  /*9b40*/  ISETP.GT.AND P2, PT, R0, 0x3, PT ;  /* 0x000000030000780c */ /* 0x000fc40003f44270 */
[----:B0-----:R-:W-:Y:S01]  /*9b50*/  PRMT R10, RZ, 0x7610, R10 ;  /* 0x00007610ff0a7816 */ /* 0x001fe2000000000a */
[----:B------:R-:W-:Y:S01]  /*9b60*/  STL [R1+0x3440], R14 ;  /* 0x0034400e01007387 */ /* 0x000fe20000100800 */
[----:B------:R-:W-:Y:S01]  /*9b70*/  IMAD.MOV.U32 R5, RZ, RZ, c[0x0][0x188] ;  /* 0x00006200ff057624 */ /* 0x000fe200078e00ff */
[----:B------:R-:W-:Y:S01]  /*9b80*/  PRMT R12, RZ, 0x7610, R12 ;  /* 0x00007610ff0c7816 */ /* 0x000fe2000000000c */
[----:B------:R-:W-:Y:S01]  /*9b90*/  IMAD.MOV.U32 R6, RZ, RZ, c[0x0][0x188] ;  /* 0x00006200ff067624 */ /* 0x000fe200078e00ff */
[----:B------:R-:W-:Y:S01]  /*9ba0*/  STL [R1+0x3418], R15 ;  /* 0x0034180f01007387 */ /* 0x000fe20000100800 */
[----:B------:R-:W-:Y:S01]  /*9bb0*/  IMAD.SHL.U32 R13, R13, 0x4, RZ ;  /* 0x000000040d0d7824 */ /* 0x000fe200078e00ff */
[----:B------:R-:W-:Y:S01]  /*9bc0*/  PRMT R11, RZ, 0x7610, R11 ;  /* 0x00007610ff0b7816 */ /* 0x000fe2000000000b */
[----:B------:R-:W-:Y:S01]  /*9bd0*/  IMAD.SHL.U32 R5, R5, 0x2, RZ ;  /* 0x0000000205057824 */ /* 0x000fe200078e00ff */
[----:B------:R0:W2:Y:S01]  /*9be0*/  @P0 LDG.E.U16 R10, [R8.64] ;  /* 0x00000004080a0981 */ /* 0x0000a2000c1e1500 */
[----:B------:R-:W-:-:S02]  /*9bf0*/  IMAD R6, R6, 0x3, RZ ;  /* 0x0000000306067824 */ /* 0x000fc400078e02ff */
[--C-:B------:R-:W-:Y:S01]  /*9c00*/  IMAD.WIDE R4, R5, 0x2, R2.reuse ;  /* 0x0000000205047825 */ /* 0x100fe200078e0202 */
[----:B------:R-:W-:Y:S03]  /*9c10*/  STL [R1+0x341c], R15 ;  /* 0x00341c0f01007387 */ /* 0x000fe60000100800 */
[--C-:B------:R-:W-:Y:S01]  /*9c20*/  IMAD.WIDE R6, R6, 0x2, R2.reuse ;  /* 0x0000000206067825 */ /* 0x100fe200078e0202 */
        /* <DEDUP_REMOVED lines=29> */
[----:B------:R-:W-:Y:S01]  /*9e00*/  STL [R1+0x33c0], R28 ;  /* 0x0033c01c01007387 */ /* 0x000fe20000100800 */
[----:B0-----:R-:W-:-:S03]  /*9e10*/  IMAD.WIDE R8, R13, 0x2, R2 ;  /* 0x000000020d087825 */ /* 0x001fc600078e0202 */
[----:B------:R-:W3:Y:S04]  /*9e20*/  @P1 LDG.E.U16 R12, [R4.64] ;  /* 0x00000004040c1981 */ /* 0x000ee8000c1e1500 */
[----:B------:R-:W4:Y:S04]  /*9e30*/  @P2 LDG.E.U16 R11, [R6.64] ;  /* 0x00000004060b2981 */ /* 0x000f28000c1e1500 */
[----:B--2---:R0:W-:Y:S04]  /*9e40*/  STL [R1+0xc], R10 ;  /* 0x00000c0a01007387 */ /* 0x0041e80000100800 */
[----:B0-----:R-:W2:Y:S02]  /*9e50*/  LDL.LU R10, [R1+0x344c] ;  /* 0x00344c00010a7983 */ /* 0x001ea40000300800 */
[----:B--2---:R-:W-:-:S06]  /*9e60*/  PRMT R10, RZ, 0x7610, R10 ;  /* 0x00007610ff0a7816 */ /* 0x004fcc000000000a */
[----:B------:R-:W2:Y:S01]  /*9e70*/  @P3 LDG.E.U16 R10, [R8.64] ;  /* 0x00000004080a3981 */ /* 0x000ea2000c1e1500 */
[C---:B------:R-:W-:Y:S02]  /*9e80*/  ISETP.GT.AND P0, PT, R0.reuse, 0x5, PT ;  /* 0x000000050000780c */ /* 0x040fe40003f04270 */
[C---:B------:R-:W-:Y:S02]  /*9e90*/  ISETP.GT.AND P1, PT, R0.reuse, 0x6, PT ;  /* 0x000000060000780c */ /* 0x040fe40003f24270 */
[----:B------:R-:W-:Y:S02]  /*9ea0*/  ISETP.GT.AND P2, PT, R0, 0x7, PT ;  /* 0x000000070000780c */ /* 0x000fe40003f44270 */
[----:B------:R-:W-:Y:S02]  /*9eb0*/  PRMT R27, RZ, 0x7610, R27 ;  /* 0x00007610ff1b7816 */ /* 0x000fe4000000001b */
[----:B------:R-:W-:Y:S02]  /*9ec0*/  PRMT R15, RZ, 0x7610, R15 ;  /* 0x00007610ff0f7816 */ /* 0x000fe4000000000f */
[----:B------:R-:W-:Y:S01]  /*9ed0*/  PRMT R14, RZ, 0x7610, R14 ;  /* 0x00007610ff0e7816 */ /* 0x000fe2000000000e */
[----:B--2---:R0:W-:Y:S04]  /*9ee0*/  STL [R1+0xf8], R10 ;  /* 0x0000f80a01007387 */ /* 0x0041e80000100800 */
[----:B---3--:R-:W-:Y:S01]  /*9ef0*/  STL [R1+0x1c], R12 ;  /* 0x00001c0c01007387 */ /* 0x008fe20000100800 */
[----:B0-----:R-:W-:-:S03]  /*9f00*/  IMAD.MOV.U32 R10, RZ, RZ, c[0x0][0x188] ;  /* 0x00006200ff0a7624 */ /* 0x001fc600078e00ff */
[----:B----4-:R0:W-:Y:S01]  /*9f10*/  STL [R1+0x24], R11 ;  /* 0x0000240b01007387 */ /* 0x0101e20000100800 */
[----:B------:R-:W-:Y:S02]  /*9f20*/  IMAD R10, R10, 0x5, RZ ;  /* 0x000000050a0a7824 */ /* 0x000fe400078e02ff */
[----:B0-----:R-:W-:Y:S02]  /*9f30*/  IMAD.MOV.U32 R11, RZ, RZ, c[0x0][0x188] ;  /* 0x00006200ff0b7624 */ /* 0x001fe400078e00ff */
[----:B------:R-:W-:-:S04]  /*9f40*/  IMAD.WIDE R4, R10, 0x2, R2 ;  /* 0x000000020a047825 */ /* 0x000fc800078e0202 */
[----:B------:R-:W-:Y:S01]  /*9f50*/  IMAD R11, R11, 0x6, RZ ;  /* 0x000000060b0b7824 */ /* 0x000fe200078e02ff */
[----:B------:R-:W2:Y:S01]  /*9f60*/  @P0 LDG.E.U16 R27, [R4.64] ;  /* 0x00000004041b0981 */ /* 0x000ea2000c1e1500 */
[----:B------:R-:W-:Y:S02]  /*9f70*/  IMAD.MOV.U32 R10, RZ, RZ, c[0x0][0x188] ;  /* 0x00006200ff0a7624 */ /* 0x000fe400078e00ff */
[----:B------:R-:W-:-:S04]  /*9f80*/  IMAD.WIDE R8, R11, 0x2, R2 ;  /* 0x000000020b087825 */ /* 0x000fc800078e0202 */
[----:B------:R-:W-:Y:S01]  /*9f90*/  IMAD R10, R10, 0x7, RZ ;  /* 0x000000070a0a7824 */ /* 0x000fe200078e02ff */
[----:B------:R-:W3:Y:S03]  /*9fa0*/  @P1 LDG.E.U16 R15, [R8.64] ;  /* 0x00000004080f1981 */ /* 0x000ee6000c1e1500 */
[----:B------:R-:W-:-:S05]  /*9fb0*/  IMAD.WIDE R10, R10, 0x2, R2 ;  /* 0x000000020a0a7825 */ /* 0x000fca00078e0202 */
[----:B------:R-:W4:Y:S04]  /*9fc0*/  @P2 LDG.E.U16 R14, [R10.64] ;  /* 0x000000040a0e2981 */ /* 0x000f28000c1e1500 */
[----:B--2---:R0:W-:Y:S04]  /*9fd0*/  STL [R1+0x110], R27 ;  /* 0x0001101b01007387 */ /* 0x0041e80000100800 */
[----:B0-----:R-:W2:Y:S04]  /*9fe0*/  LDL.LU R27, [R1+0x3448] ;  /* 0x00344800011b7983 */ /* 0x001ea80000300800 */
[----:B---3--:R0:W-:Y:S04]  /*9ff0*/  STL [R1+0x11c], R15 ;  /* 0x00011c0f01007387 */ /* 0x0081e80000100800 */
[----:B0-----:R-:W3:Y:S04]  /*a000*/  LDL.LU R15, [R1+0x3444] ;  /* 0x00344400010f7983 */ /* 0x001ee80000300800 */
[----:B----4-:R0:W-:Y:S04]  /*a010*/  STL [R1+0x204], R14 ;  /* 0x0002040e01007387 */ /* 0x0101e80000100800 */
[----:B0-----:R-:W4:Y:S01]  /*a020*/  LDL.LU R14, [R1+0x3440] ;  /* 0x00344000010e7983 */ /* 0x001f220000300800 */
[----:B------:R-:W-:Y:S01]  /*a030*/  ISETP.GT.AND P3, PT, R0, 0x8, PT ;  /* 0x000000080000780c */ /* 0x000fe20003f64270 */
[----:B------:R-:W-:Y:S01]  /*a040*/  IMAD.MOV.U32 R12, RZ, RZ, c[0x0][0x188] ;  /* 0x00006200ff0c7624 */ /* 0x000fe200078e00ff */
[----:B------:R-:W-:-:S03]  /*a050*/  PRMT R7, RZ, 0x7610, R7 ;  /* 0x00007610ff077816 */ /* 0x000fc60000000007 */
[----:B------:R-:W-:Y:S01]  /*a060*/  IMAD.SHL.U32 R12, R12, 0x8, RZ ;  /* 0x000000080c0c7824 */ /* 0x000fe200078e00ff */
[----:B------:R-:W-:Y:S01]  /*a070*/  ISETP.GT.AND P1, PT, R0, 0x9, PT ;  /* 0x000000090000780c */ /* 0x000fe20003f24270 */
[----:B------:R-:W-:Y:S02]  /*a080*/  IMAD.MOV.U32 R5, RZ, RZ, c[0x0][0x188] ;  /* 0x00006200ff057624 */ /* 0x000fe400078e00ff */
[----:B------:R-:W-:Y:S01]  /*a090*/  IMAD.WIDE R12, R12, 0x2, R2 ;  /* 0x000000020c0c7825 */ /* 0x000fe200078e0202 */
[----:B------:R-:W-:-:S03]  /*a0a0*/  ISETP.GT.AND P2, PT, R0, 0xa, PT ;  /* 0x0000000a0000780c */ /* 0x000fc60003f44270 */
[----:B------:R-:W-:Y:S01]  /*a0b0*/  IMAD R5, R5, 0x9, RZ ;  /* 0x0000000905057824 */ /* 0x000fe200078e02ff */
[----:B------:R0:W2:Y:S01]  /*a0c0*/  @P3 LDG.E.U16 R7, [R12.64] ;  /* 0x000000040c073981 */ /* 0x0000a2000c1e1500 */
[----:B------:R-:W-:Y:S01]  /*a0d0*/  ISETP.GT.AND P3, PT, R0, 0xb, PT ;  /* 0x0000000b0000780c */ /* 0x000fe20003f64270 */
[----:B------:R-:W-:Y:S02]  /*a0e0*/  IMAD.MOV.U32 R11, RZ, RZ, c[0x0][0x188] ;  /* 0x00006200ff0b7624 */ /* 0x000fe400078e00ff */
[----:B------:R-:W-:Y:S02]  /*a0f0*/  IMAD.MOV.U32 R8, RZ, RZ, c[0x0][0x188] ;  /* 0x00006200ff087624 */ /* 0x000fe400078e00ff */
[----:B------:R-:W-:-:S04]  /*a100*/  IMAD.WIDE R4, R5, 0x2, R2 ;  /* 0x0000000205047825 */ /* 0x000fc800078e0202 */
[----:B------:R-:W-:Y:S01]  /*a110*/  IMAD R11, R11, 0xb, RZ ;  /* 0x0000000b0b0b7824 */ /* 0x000fe200078e02ff */
[----:B0-----:R-:W-:Y:S01]  /*a120*/  PRMT R12, RZ, 0x7610, R12 ;  /* 0x00007610ff0c7816 */ /* 0x001fe2000000000c */
[----:B------:R-:W-:Y:S02]  /*a130*/  IMAD R8, R8, 0xa, RZ ;  /* 0x0000000a08087824 */ /* 0x000fe400078e02ff */
[----:B------:R-:W-:-:S04]  /*a140*/  IMAD.WIDE R10, R11, 0x2, R2 ;  /* 0x000000020b0a7825 */ /* 0x000fc800078e0202 */
[----:B------:R-:W-:Y:S01]  /*a150*/  IMAD.WIDE R8, R8, 0x2, R2 ;  /* 0x0000000208087825 */ /* 0x000fe200078e0202 */
[----:B---3--:R-:W-:-:S06]  /*a160*/  PRMT R15, RZ, 0x7610, R15 ;  /* 0x00007610ff0f7816 */ /* 0x008fcc000000000f */
[----:B------:R0:W3:Y:S01]  /*a170*/  @P1 LDG.E.U16 R15, [R4.64] ;  /* 0x00000004040f1981 */ /* 0x0000e2000c1e1500 */
[----:B----4-:R-:W-:Y:S01]  /*a180*/  PRMT R14, RZ, 0x7610, R14 ;  /* 0x00007610ff0e7816 */ /* 0x010fe2000000000e */
[----:B0-----:R-:W-:-:S05]  /*a190*/  IMAD.MOV.U32 R4, RZ, RZ, R12 ;  /* 0x000000ffff047224 */ /* 0x001fca00078e000c */
[----:B------:R0:W4:Y:S04]  /*a1a0*/  @P3 LDG.E.U16 R14, [R10.64] ;  /* 0x000000040a0e3981 */ /* 0x000128000c1e1500 */
[----:B------:R-:W4:Y:S01]  /*a1b0*/  @P2 LDG.E.U16 R4, [R8.64] ;  /* 0x0000000408042981 */ /* 0x000f22000c1e1500 */
[C---:B------:R-:W-:Y:S01]  /*a1c0*/  ISETP.GT.AND P4, PT, R0.reuse, 0xc, PT ;  /* 0x0000000c0000780c */ /* 0x040fe20003f84270 */
[----:B------:R-:W-:Y:S02]  /*a1d0*/  IMAD.MOV.U32 R13, RZ, RZ, c[0x0][0x188] ;  /* 0x00006200ff0d7624 */ /* 0x000fe400078e00ff */
[----:B--2---:R-:W-:Y:S01]  /*a1e0*/  STL [R1+0x33a4], R7 ;  /* 0x0033a40701007387 */ /* 0x004fe20000100800 */
[----:B------:R-:W-:-:S03]  /*a1f0*/  ISETP.GT.AND P0, PT, R0, 0xd, PT ;  /* 0x0000000d0000780c */ /* 0x000fc60003f04270 */
[----:B------:R-:W-:Y:S01]  /*a200*/  STL [R1+0x33a8], R7 ;  /* 0x0033a80701007387 */ /* 0x000fe20000100800 */
[----:B------:R-:W-:-:S03]  /*a210*/  IMAD.MOV.U32 R5, RZ, RZ, c[0x0][0x188] ;  /* 0x00006200ff057624 */ /* 0x000fc600078e00ff */
[----:B------:R-:W-:Y:S01]  /*a220*/  STL [R1+0x33ac], R7 ;  /* 0x0033ac0701007387 */ /* 0x000fe20000100800 */
[----:B------:R-:W-:-:S03]  /*a230*/  IMAD R13, R13, 0xc, RZ ;  /* 0x0000000c0d0d7824 */ /* 0x000fc600078e02ff */
[----:B------:R-:W-:Y:S04]  /*a240*/  STL [R1+0x33b0], R7 ;  /* 0x0033b00701007387 */ /* 0x000fe80000100800 */
[----:B------:R-:W-:Y:S01]  /*a250*/  STL [R1+0x33b4], R7 ;  /* 0x0033b40701007387 */ /* 0x000fe20000100800 */
[----:B------:R-:W-:-:S03]  /*a260*/  IMAD R5, R5, 0xd, RZ ;  /* 0x0000000d05057824 */ /* 0x000fc600078e02ff */
[----:B------:R-:W-:Y:S01]  /*a270*/  STL [R1+0x33b8], R7 ;  /* 0x0033b80701007387 */ /* 0x000fe20000100800 */
[----:B------:R-:W-:-:S03]  /*a280*/  PRMT R27, RZ, 0x7610, R27 ;  /* 0x00007610ff1b7816 */ /* 0x000fc6000000001b */
[----:B------:R1:W-:Y:S01]  /*a290*/  STL.S16 [R1+0x14], R12 ;  /* 0x0000140c01007387 */ /* 0x0003e20000100600 */
[----:B0-----:R-:W-:Y:S01]  /*a2a0*/  PRMT R11, RZ, 0x7610, R11 ;  /* 0x00007610ff0b7816 */ /* 0x001fe2000000000b */
[----:B-1----:R-:W-:-:S05]  /*a2b0*/  IMAD.WIDE R12, R13, 0x2, R2 ;  /* 0x000000020d0c7825 */ /* 0x002fca00078e0202 */
[----:B------:R-:W2:Y:S04]  /*a2c0*/  @P4 LDG.E.U16 R27, [R12.64] ;  /* 0x000000040c1b4981 */ /* 0x000ea8000c1e1500 */
[----:B---3--:R0:W-:Y:S04]  /*a2d0*/  STL [R1], R15 ;  /* 0x0000000f01007387 */ /* 0x0081e80000100800 */
[----:B0-----:R-:W3:Y:S04]  /*a2e0*/  LDL.LU R15, [R1+0x343c] ;  /* 0x00343c00010f7983 */ /* 0x001ee80000300800 */
[----:B----4-:R0:W-:Y:S04]  /*a2f0*/  STL [R1+0x20], R14 ;  /* 0x0000200e01007387 */ /* 0x0101e80000100800 */
[----:B0-----:R-:W4:Y:S04]  /*a300*/  LDL.LU R14, [R1+0x3438] ;  /* 0x00343800010e7983 */ /* 0x001f280000300800 */
[----:B------:R0:W-:Y:S02]  /*a310*/  @P2 STL [R1+0x14], R4 ;  /* 0x0000140401002387 */ /* 0x0001e40000100800 */
[----:B0-----:R-:W-:-:S05]  /*a320*/  IMAD.WIDE R4, R5, 0x2, R2 ;  /* 0x0000000205047825 */ /* 0x001fca00078e0202 */
[----:B------:R0:W4:Y:S01]  /*a330*/  @P0 LDG.E.U16 R11, [R4.64] ;  /* 0x00000004040b0981 */ /* 0x000122000c1e1500 */
[----:B------:R-:W-:Y:S01]  /*a340*/  ISETP.GT.AND P1, PT, R0, 0xe, PT ;  /* 0x0000000e0000780c */ /* 0x000fe20003f24270 */
[----:B------:R-:W-:-:S04]  /*a350*/  IMAD.MOV.U32 R10, RZ, RZ, c[0x0][0x188] ;  /* 0x00006200ff0a7624 */ /* 0x000fc800078e00ff */
[----:B------:R-:W-:-:S04]  /*a360*/  IMAD R10, R10, 0xe, RZ ;  /* 0x0000000e0a0a7824 */ /* 0x000fc800078e02ff */
[----:B0-----:R-:W-:Y:S01]  /*a370*/  IMAD.WIDE R4, R10, 0x2, R2 ;  /* 0x000000020a047825 */ /* 0x001fe200078e0202 */
[----:B------:R-:W-:Y:S01]  /*a380*/  ISETP.GT.AND P2, PT, R0, 0xf, PT ;  /* 0x0000000f0000780c */ /* 0x000fe20003f44270 */
[----:B--2---:R0:W-:Y:S04]  /*a390*/  STL [R1+0xec], R27 ;  /* 0x0000ec1b01007387 */ /* 0x0041e80000100800 */
[----:B0-----:R-:W2:Y:S01]  /*a3a0*/  LDL.LU R27, [R1+0x3434] ;  /* 0x00343400011b7983 */ /* 0x001ea20000300800 */
[----:B---3--:R-:W-:Y:S02]  /*a3b0*/  PRMT R15, RZ, 0x7610, R15 ;  /* 0x00007610ff0f7816 */ /* 0x008fe4000000000f */
[----:B----4-:R-:W-:-:S06]  /*a3c0*/  PRMT R14, RZ, 0x7610, R14 ;  /* 0x00007610ff0e7816 */ /* 0x010fcc000000000e */
[----:B------:R-:W3:Y:S04]  /*a3d0*/  @P1 LDG.E.U16 R14, [R4.64] ;  /* 0x00000004040e1981 */ /* 0x000ee8000c1e1500 */
[----:B------:R0:W-:Y:S02]  /*a3e0*/  STL [R1+0x104], R11 ;  /* 0x0001040b01007387 */ /* 0x0001e40000100800 */
[----:B0-----:R-:W-:-:S04]  /*a3f0*/  IMAD.MOV.U32 R11, RZ, RZ, c[0x0][0x188] ;  /* 0x00006200ff0b7624 */ /* 0x001fc800078e00ff */
[----:B------:R-:W-:-:S04]  /*a400*/  IMAD R11, R11, 0xf, RZ ;  /* 0x0000000f0b0b7824 */ /* 0x000fc800078e02ff */
[----:B------:R-:W-:-:S05]  /*a410*/  IMAD.WIDE R10, R11, 0x2, R2 ;  /* 0x000000020b0a7825 */ /* 0x000fca00078e0202 */
[----:B------:R-:W4:Y:S04]  /*a420*/  @P2 LDG.E.U16 R15, [R10.64] ;  /* 0x000000040a0f2981 */ /* 0x000f28000c1e1500 */
[----:B---3--:R0:W-:Y:S04]  /*a430*/  STL [R1+0x114], R14 ;  /* 0x0001140e01007387 */ /* 0x0081e80000100800 */
[----:B0-----:R-:W3:Y:S04]  /*a440*/  LDL.LU R14, [R1+0x3430] ;  /* 0x00343000010e7983 */ /* 0x001ee80000300800 */
[----:B----4-:R0:W-:Y:S04]  /*a450*/  STL [R1+0x200], R15 ;  /* 0x0002000f01007387 */ /* 0x0101e80000100800 */
[----:B0-----:R-:W4:Y:S01]  /*a460*/  LDL.LU R15, [R1+0x342c] ;  /* 0x00342c00010f7983 */ /* 0x001f220000300800 */
[C---:B------:R-:W-:Y:S01]  /*a470*/  ISETP.GT.AND P0, PT, R0.reuse, 0x11, PT ;  /* 0x000000110000780c */ /* 0x040fe20003f04270 */
[----:B------:R-:W-:Y:S01]  /*a480*/  IMAD.MOV.U32 R5, RZ, RZ, c[0x0][0x188] ;  /* 0x00006200ff057624 */ /* 0x000fe200078e00ff */
[----:B------:R-:W-:Y:S01]  /*a490*/  ISETP.GT.AND P3, PT, R0, 0x10, PT ;  /* 0x000000100000780c */ /* 0x000fe20003f64270 */
[----:B------:R-:W-:-:S02]  /*a4a0*/  IMAD.MOV.U32 R13, RZ, RZ, c[0x0][0x188] ;  /* 0x00006200ff0d7624 */ /* 0x000fc400078e00ff */
[----:B------:R-:W-:Y:S02]  /*a4b0*/  IMAD R5, R5, 0x11, RZ ;  /* 0x0000001105057824 */ /* 0x000fe400078e02ff */
[----:B------:R-:W-:Y:S02]  /*a4c0*/  IMAD.SHL.U32 R13, R13, 0x10, RZ ;  /* 0x000000100d0d7824 */ /* 0x000fe400078e00ff */
[----:B------:R-:W-:Y:S01]  /*a4d0*/  IMAD.WIDE R4, R5, 0x2, R2 ;  /* 0x0000000205047825 */ /* 0x000fe200078e0202 */
[----:B------:R-:W-:Y:S02]  /*a4e0*/  PRMT R8, RZ, 0x7610, R8 ;  /* 0x00007610ff087816 */ /* 0x000fe40000000008 */
[C---:B------:R-:W-:Y:S01]  /*a4f0*/  ISETP.GT.AND P4, PT, R0.reuse, 0x12, PT ;  /* 0x000000120000780c */ /* 0x040fe20003f84270 */
[----:B------:R-:W-:Y:S01]  /*a500*/  IMAD.MOV.U32 R11, RZ, RZ, c[0x0][0x188] ;  /* 0x00006200ff0b7624 */ /* 0x000fe200078e00ff */
[----:B------:R-:W-:Y:S01]  /*a510*/  ISETP.GT.AND P1, PT, R0, 0x13, PT ;  /* 0x000000130000780c */ /* 0x000fe20003f24270 */
[----:B------:R-:W-:Y:S01]  /*a520*/  IMAD.WIDE R12, R13, 0x2, R2 ;  /* 0x000000020d0c7825 */ /* 0x000fe200078e0202 */
[----:B------:R-:W-:-:S03]  /*a530*/  PRMT R16, RZ, 0x7610, R16 ;  /* 0x00007610ff107816 */ /* 0x000fc60000000010 */
[----:B------:R-:W-:Y:S01]  /*a540*/  IMAD R11, R11, 0x12, RZ ;  /* 0x000000120b0b7824 */ /* 0x000fe200078e02ff */
[----:B------:R-:W2:Y:S03]  /*a550*/  @P3 LDG.E.U16 R8, [R12.64] ;  /* 0x000000040c083981 */ /* 0x000ea6000c1e1500 */
[----:B------:R-:W-:-:S05]  /*a560*/  IMAD.WIDE R10, R11, 0x2, R2 ;  /* 0x000000020b0a7825 */ /* 0x000fca00078e0202 */
[----:B------:R-:W2:Y:S01]  /*a570*/  @P4 LDG.E.U16 R16, [R10.64] ;  /* 0x000000040a104981 */ /* 0x000ea2000c1e1500 */
[----:B---3--:R-:W-:-:S06]  /*a580*/  PRMT R14, RZ, 0x7610, R14 ;  /* 0x00007610ff0e7816 */ /* 0x008fcc000000000e */
[----:B------:R0:W3:Y:S02]  /*a590*/  @P0 LDG.E.U16 R14, [R4.64] ;  /* 0x00000004040e0981 */ /* 0x0000e4000c1e1500 */
[----:B0-----:R-:W-:-:S04]  /*a5a0*/  IMAD.MOV.U32 R5, RZ, RZ, c[0x0][0x188] ;  /* 0x00006200ff057624 */ /* 0x001fc800078e00ff */
[----:B------:R-:W-:-:S04]  /*a5b0*/  IMAD R5, R5, 0x13, RZ ;  /* 0x0000001305057824 */ /* 0x000fc800078e02ff */
[----:B------:R-:W-:Y:S01]  /*a5c0*/  IMAD.WIDE R4, R5, 0x2, R2 ;  /* 0x0000000205047825 */ /* 0x000fe200078e0202 */
[----:B----4-:R-:W-:-:S06]  /*a5d0*/  PRMT R15, RZ, 0x7610, R15 ;  /* 0x00007610ff0f7816 */ /* 0x010fcc000000000f */
[----:B------:R-:W4:Y:S04]  /*a5e0*/  @P1 LDG.E.U16 R15, [R4.64] ;  /* 0x00000004040f1981 */ /* 0x000f28000c1e1500 */
[----:B--2---:R-:W-:Y:S04]  /*a5f0*/  STL [R1+0x33a0], R8 ;  /* 0x0033a00801007387 */ /* 0x004fe80000100800 */
[----:B------:R-:W-:Y:S04]  /*a600*/  STL [R1+0x33bc], R8 ;  /* 0x0033bc0801007387 */ /* 0x000fe80000100800 */
[----:B---3--:R-:W-:Y:S04]  /*a610*/  STL [R1+0x3380], R14 ;  /* 0x0033800e01007387 */ /* 0x008fe80000100800 */
[----:B------:R-:W-:Y:S04]  /*a620*/  STL [R1+0x3384], R14 ;  /* 0x0033840e01007387 */ /* 0x000fe80000100800 */
[----:B------:R-:W-:Y:S04]  /*a630*/  STL [R1+0x3394], R14 ;  /* 0x0033940e01007387 */ /* 0x000fe80000100800 */
[----:B------:R-:W-:Y:S04]  /*a640*/  STL [R1+0x3398], R14 ;  /* 0x0033980e01007387 */ /* 0x000fe80000100800 */
[----:B------:R-:W-:Y:S04]  /*a650*/  STL [R1+0x339c], R14 ;  /* 0x00339c0e01007387 */ /* 0x000fe80000100800 */
[----:B------:R0:W-:Y:S04]  /*a660*/  STL [R1+0x8], R16 ;  /* 0x0000081001007387 */ /* 0x0001e80000100800 */
[----:B0-----:R-:W2:Y:S04]  /*a670*/  LDL.LU R16, [R1+0x3428] ;  /* 0x0034280001107983 */ /* 0x001ea80000300800 */
[----:B----4-:R0:W-:Y:S04]  /*a680*/  STL [R1+0x18], R15 ;  /* 0x0000180f01007387 */ /* 0x0101e80000100800 */
[----:B0-----:R-:W3:Y:S01]  /*a690*/  LDL.LU R15, [R1+0x3424] ;  /* 0x00342400010f7983 */ /* 0x001ee20000300800 */
[C---:B------:R-:W-:Y:S01]  /*a6a0*/  ISETP.GT.AND P2, PT, R0.reuse, 0x14, PT ;  /* 0x000000140000780c */ /* 0x040fe20003f44270 */
[----:B------:R-:W-:Y:S01]  /*a6b0*/  IMAD.MOV.U32 R11, RZ, RZ, c[0x0][0x188] ;  /* 0x00006200ff0b7624 */ /* 0x000fe200078e00ff */
[----:B------:R-:W-:Y:S01]  /*a6c0*/  ISETP.GT.AND P0, PT, R0, 0x15, PT ;  /* 0x000000150000780c */ /* 0x000fe20003f04270 */
[----:B------:R-:W-:-:S02]  /*a6d0*/  IMAD.MOV.U32 R5, RZ, RZ, c[0x0][0x188] ;  /* 0x00006200ff057624 */ /* 0x000fc400078e00ff */
[----:B------:R-:W-:Y:S01]  /*a6e0*/  IMAD R11, R11, 0x14, RZ ;  /* 0x000000140b0b7824 */ /* 0x000fe200078e02ff */
[----:B------:R-:W-:Y:S01]  /*a6f0*/  PRMT R27, RZ, 0x7610, R27 ;  /* 0x00007610ff1b7816 */ /* 0x000fe2000000001b */
[----:B------:R-:W-:Y:S02]  /*a700*/  IMAD R5, R5, 0x15, RZ ;  /* 0x0000001505057824 */ /* 0x000fe400078e02ff */
[----:B------:R-:W-:-:S04]  /*a710*/  IMAD.WIDE R10, R11, 0x2, R2 ;  /* 0x000000020b0a7825 */ /* 0x000fc800078e0202 */
[----:B------:R-:W-:Y:S01]  /*a720*/  IMAD.WIDE R4, R5, 0x2, R2 ;  /* 0x0000000205047825 */ /* 0x000fe200078e0202 */
[----:B------:R-:W4:Y:S01]  /*a730*/  @P2 LDG.E.U16 R27, [R10.64] ;  /* 0x000000040a1b2981 */ /* 0x000f22000c1e1500 */
[----:B---3--:R-:W-:-:S06]  /*a740*/  PRMT R15, RZ, 0x7610, R15 ;  /* 0x00007610ff0f7816 */ /* 0x008fcc000000000f */
[----:B------:R-:W3:Y:S04]  /*a750*/  @P0 LDG.E.U16 R15, [R4.64] ;  /* 0x00000004040f0981 */ /* 0x000ee8000c1e1500 */
[----:B----4-:R0:W-:Y:S04]  /*a760*/  STL [R1+0xe0], R27 ;  /* 0x0000e01b01007387 */ /* 0x0101e80000100800 */
[----:B0-----:R-:W4:Y:S04]  /*a770*/  LDL.LU R27, [R1+0x3420] ;  /* 0x00342000011b7983 */ /* 0x001f280000300800 */
[----:B---3--:R0:W-:Y:S04]  /*a780*/  STL [R1+0xf4], R15 ;  /* 0x0000f40f01007387 */ /* 0x0081e80000100800 */
[----:B0-----:R-:W3:Y:S01]  /*a790*/  LDL.LU R15, [R1+0x341c] ;  /* 0x00341c00010f7983 */ /* 0x001ee20000300800 */
[----:B------:R-:W-:Y:S01]  /*a7a0*/  ISETP.GT.AND P1, PT, R0, 0x16, PT ;  /* 0x000000160000780c */ /* 0x000fe20003f24270 */
[----:B------:R-:W-:-:S04]  /*a7b0*/  IMAD.MOV.U32 R5, RZ, RZ, c[0x0][0x188] ;  /* 0x00006200ff057624 */ /* 0x000fc800078e00ff */
[----:B------:R-:W-:-:S04]  /*a7c0*/  IMAD R5, R5, 0x16, RZ ;  /* 0x0000001605057824 */ /* 0x000fc800078e02ff */
[----:B------:R-:W-:Y:S01]  /*a7d0*/  IMAD.WIDE R4, R5, 0x2, R2 ;  /* 0x0000000205047825 */ /* 0x000fe200078e0202 */
[----:B------:R-:W-:Y:S02]  /*a7e0*/  ISETP.GT.AND P0, PT, R0, 0x17, PT ;  /* 0x000000170000780c */ /* 0x000fe40003f04270 */
[----:B----4-:R-:W-:Y:S02]  /*a7f0*/  PRMT R27, RZ, 0x7610, R27 ;  /* 0x00007610ff1b7816 */ /* 0x010fe4000000001b */
[----:B---3--:R-:W-:-:S06]  /*a800*/  PRMT R15, RZ, 0x7610, R15 ;  /* 0x00007610ff0f7816 */ /* 0x008fcc000000000f */
[----:B------:R0:W3:Y:S02]  /*a810*/  @P1 LDG.E.U16 R15, [R4.64] ;  /* 0x00000004040f1981 */ /* 0x0000e4000c1e1500 */
        /* <DEDUP_REMOVED lines=8> */
[----:B------:R-:W-:Y:S01]  /*a8a0*/  ISETP.GT.AND P1, PT, R0, 0x18, PT ;  /* 0x000000180000780c */ /* 0x000fe20003f24270 */
[----:B------:R-:W-:Y:S01]  /*a8b0*/  IMAD.MOV.U32 R5, RZ, RZ, c[0x0][0x188] ;  /* 0x00006200ff057624 */ /* 0x000fe200078e00ff */
[----:B------:R-:W-:-:S03]  /*a8c0*/  PRMT R9, RZ, 0x7610, R9 ;  /* 0x00007610ff097816 */ /* 0x000fc60000000009 */
[----:B------:R-:W-:-:S04]  /*a8d0*/  IMAD R5, R5, 0x18, RZ ;  /* 0x0000001805057824 */ /* 0x000fc800078e02ff */
[----:B------:R-:W-:Y:S01]  /*a8e0*/  IMAD.WIDE R4, R5, 0x2, R2 ;  /* 0x0000000205047825 */ /* 0x000fe200078e0202 */
[----:B------:R-:W-:-:S04]  /*a8f0*/  ISETP.GT.AND P0, PT, R0, 0x19, PT ;  /* 0x000000190000780c */ /* 0x000fc80003f04270 */
[----:B------:R0:W4:Y:S02]  /*a900*/  @P1 LDG.E.U16 R9, [R4.64] ;  /* 0x0000000404091981 */ /* 0x000124000c1e1500 */
[----:B0-----:R-:W-:-:S04]  /*a910*/  IMAD.MOV.U32 R5, RZ, RZ, c[0x0][0x188] ;  /* 0x00006200ff057624 */ /* 0x001fc800078e00ff */
[----:B------:R-:W-:-:S04]  /*a920*/  IMAD R5, R5, 0x19, RZ ;  /* 0x0000001905057824 */ /* 0x000fc800078e02ff */
[----:B------:R-:W-:Y:S01]  /*a930*/  IMAD.WIDE R4, R5, 0x2, R2 ;  /* 0x0000000205047825 */ /* 0x000fe200078e0202 */
[----:B------:R-:W-:Y:S02]  /*a940*/  ISETP.GT.AND P1, PT, R0, 0x1a, PT ;  /* 0x0000001a0000780c */ /* 0x000fe40003f24270 */
[----:B--2---:R-:W-:Y:S02]  /*a950*/  PRMT R16, RZ, 0x7610, R16 ;  /* 0x00007610ff107816 */ /* 0x004fe40000000010 */
[----:B---3--:R-:W-:-:S06]  /*a960*/  PRMT R15, RZ, 0x7610, R15 ;  /* 0x00007610ff0f7816 */ /* 0x008fcc000000000f */
[----:B------:R0:W2:Y:S02]  /*a970*/  @P0 LDG.E.U16 R15, [R4.64] ;  /* 0x00000004040f0981 */ /* 0x0000a4000c1e1500 */
[----:B0-----:R-:W-:-:S04]  /*a980*/  IMAD.MOV.U32 R5, RZ, RZ, c[0x0][0x188] ;  /* 0x00006200ff057624 */ /* 0x001fc800078e00ff */
[----:B------:R-:W-:Y:S01]  /*a990*/  IMAD R5, R5, 0x1a, RZ ;  /* 0x0000001a05057824 */ /* 0x000fe200078e02ff */
[----:B----4-:R-:W-:-:S03]  /*a9a0*/  PRMT R27, RZ, 0x7610, R27 ;  /* 0x00007610ff1b7816 */ /* 0x010fc6000000001b */
[----:B------:R-:W-:Y:S01]  /*a9b0*/  IMAD.WIDE R4, R5, 0x2, R2 ;  /* 0x0000000205047825 */ /* 0x000fe200078e0202 */
[----:B------:R-:W-:-:S04]  /*a9c0*/  ISETP.GT.AND P0, PT, R0, 0x1b, PT ;  /* 0x0000001b0000780c */ /* 0x000fc80003f04270 */
[----:B------:R0:W3:Y:S02]  /*a9d0*/  @P1 LDG.E.U16 R27, [R4.64] ;  /* 0x00000004041b1981 */ /* 0x0000e4000c1e1500 */
[----:B0-----:R-:W-:-:S04]  /*a9e0*/  IMAD.MOV.U32 R5, RZ, RZ, c[0x0][0x188] ;  /* 0x00006200ff057624 */ /* 0x001fc800078e00ff */
[----:B------:R-:W-:-:S04]  /*a9f0*/  IMAD R5, R5, 0x1b, RZ ;  /* 0x0000001b05057824 */ /* 0x000fc800078e02ff */
[----:B------:R-:W-:-:S05]  /*aa00*/  IMAD.WIDE R4, R5, 0x2, R2 ;  /* 0x0000000205047825 */ /* 0x000fca00078e0202 */
[----:B------:R-:W4:Y:S04]  /*aa10*/  @P0 LDG.E.U16 R16, [R4.64] ;  /* 0x0000000404100981 */ /* 0x000f28000c1e1500 */
[----:B--2---:R-:W-:Y:S04]  /*aa20*/  STL [R1+0x337c], R15 ;  /* 0x00337c0f01007387 */ /* 0x004fe80000100800 */
[----:B------:R-:W-:Y:S04]  /*aa30*/  STL [R1+0x3388], R15 ;  /* 0x0033880f01007387 */ /* 0x000fe80000100800 */
[----:B------:R-:W-:Y:S04]  /*aa40*/  STL [R1+0x338c], R15 ;  /* 0x00338c0f01007387 */ /* 0x000fe80000100800 */
[----:B------:R-:W-:Y:S04]  /*aa50*/  STL [R1+0x3390], R15 ;  /* 0x0033900f01007387 */ /* 0x000fe80000100800 */
[----:B---3--:R-:W-:Y:S04]  /*aa60*/  STL [R1+0x3358], R27 ;  /* 0x0033581b01007387 */ /* 0x008fe80000100800 */
[----:B------:R-:W-:Y:S04]  /*aa70*/  STL [R1+0x335c], R27 ;  /* 0x00335c1b01007387 */ /* 0x000fe80000100800 */
[----:B----4-:R0:W-:Y:S04]  /*aa80*/  STL [R1+0x10], R16 ;  /* 0x0000101001007387 */ /* 0x0101e80000100800 */
[----:B0-----:R-:W2:Y:S01]  /*aa90*/  LDL.LU R16, [R1+0x3410] ;  /* 0x0034100001107983 */ /* 0x001ea20000300800 */
[----:B------:R-:W-:Y:S01]  /*aaa0*/  ISETP.GT.AND P1, PT, R0, 0x1c, PT ;  /* 0x0000001c0000780c */ /* 0x000fe20003f24270 */
[----:B------:R-:W-:-:S04]  /*aab0*/  IMAD.MOV.U32 R5, RZ, RZ, c[0x0][0x188] ;  /* 0x00006200ff057624 */ /* 0x000fc800078e00ff */
[----:B------:R-:W-:-:S04]  /*aac0*/  IMAD R5, R5, 0x1c, RZ ;  /* 0x0000001c05057824 */ /* 0x000fc800078e02ff */
[----:B------:R-:W-:Y:S01]  /*aad0*/  IMAD.WIDE R4, R5, 0x2, R2 ;  /* 0x0000000205047825 */ /* 0x000fe200078e0202 */
[----:B--2---:R-:W-:-:S06]  /*aae0*/  PRMT R16, RZ, 0x7610, R16 ;  /* 0x00007610ff107816 */ /* 0x004fcc0000000010 */
[----:B------:R-:W2:Y:S01]  /*aaf0*/  @P1 LDG.E.U16 R16, [R4.64] ;  /* 0x0000000404101981 */ /* 0x000ea2000c1e1500 */
[----:B------:R-:W-:-:S03]  /*ab00*/  ISETP.GT.AND P0, PT, R0, 0x1d, PT ;  /* 0x0000001d0000780c */ /* 0x000fc60003f04270 */
[----:B--2---:R0:W-:Y:S04]  /*ab10*/  STL [R1+0xcc], R16 ;  /* 0x0000cc1001007387 */ /* 0x0041e80000100800 */
[----:B0-----:R-:W2:Y:S01]  /*ab20*/  LDL.LU R16, [R1+0x340c] ;  /* 0x00340c0001107983 */ /* 0x001ea20000300800 */
        /* <DEDUP_REMOVED lines=11> */
[----:B------:R-:W-:Y:S02]  /*abe0*/  ISETP.GT.AND P0, PT, R0, 0x1f, PT ;  /* 0x0000001f0000780c */ /* 0x000fe40003f04270 */
[----:B------:R-:W-:Y:S02]  /*abf0*/  PRMT R20, RZ, 0x7610, R20 ;  /* 0x00007610ff147816 */ /* 0x000fe40000000014 */
[----:B--2---:R-:W-:-:S06]  /*ac00*/  PRMT R16, RZ, 0x7610, R16 ;  /* 0x00007610ff107816 */ /* 0x004fcc0000000010 */
[----:B------:R0:W2:Y:S02]  /*ac10*/  @P1 LDG.E.U16 R16, [R4.64] ;  /* 0x0000000404101981 */ /* 0x0000a4000c1e1500 */
[----:B0-----:R-:W-:-:S04]  /*ac20*/  IMAD.MOV.U32 R5, RZ, RZ, c[0x0][0x188] ;  /* 0x00006200ff057624 */ /* 0x001fc800078e00ff */
[----:B------:R-:W-:-:S04]  /*ac30*/  IMAD R5, R5, 0x1f, RZ ;  /* 0x0000001f05057824 */ /* 0x000fc800078e02ff */
[----:B------:R-:W-:-:S05]  /*ac40*/  IMAD.WIDE R4, R5, 0x2, R2 ;  /* 0x0000000205047825 */ /* 0x000fca00078e0202 */
[----:B------:R-:W3:Y:S04]  /*ac50*/  @P0 LDG.E.U16 R20, [R4.64] ;  /* 0x0000000404140981 */ /* 0x000ee8000c1e1500 */
[----:B--2---:R0:W-:Y:S04]  /*ac60*/  STL [R1+0x100], R16 ;  /* 0x0001001001007387 */ /* 0x0041e80000100800 */
[----:B0-----:R-:W2:Y:S04]  /*ac70*/  LDL.LU R16, [R1+0x3404] ;  /* 0x0034040001107983 */ /* 0x001ea80000300800 */
[----:B---3--:R0:W-:Y:S04]  /*ac80*/  STL [R1+0x10c], R20 ;  /* 0x00010c1401007387 */ /* 0x0081e80000100800 */
[----:B0-----:R-:W3:Y:S01]  /*ac90*/  LDL.LU R20, [R1+0x3400] ;  /* 0x0034000001147983 */ /* 0x001ee20000300800 */
[----:B------:R-:W-:Y:S01]  /*aca0*/  ISETP.GT.AND P1, PT, R0, 0x20, PT ;  /* 0x000000200000780c */ /* 0x000fe20003f24270 */
[----:B------:R-:W-:Y:S01]  /*acb0*/  IMAD.MOV.U32 R5, RZ, RZ, c[0x0][0x188] ;  /* 0x00006200ff057624 */ /* 0x000fe200078e00ff */
[----:B------:R-:W-:-:S03]  /*acc0*/  PRMT R10, RZ, 0x7610, R10 ;  /* 0x00007610ff0a7816 */ /* 0x000fc6000000000a */
[----:B------:R-:W-:-:S04]  /*acd0*/  IMAD.SHL.U32 R5, R5, 0x20, RZ ;  /* 0x0000002005057824 */ /* 0x000fc800078e00ff */
[----:B------:R-:W-:Y:S01]  /*ace0*/  IMAD.WIDE R4, R5, 0x2, R2 ;  /* 0x0000000205047825 */ /* 0x000fe200078e0202 */
[----:B------:R-:W-:-:S04]  /*acf0*/  ISETP.GT.AND P0, PT, R0, 0x21, PT ;  /* 0x000000210000780c */ /* 0x000fc80003f04270 */
[----:B------:R0:W4:Y:S02]  /*ad00*/  @P1 LDG.E.U16 R10, [R4.64] ;  /* 0x00000004040a1981 */ /* 0x000124000c1e1500 */
[----:B0-----:R-:W-:-:S04]  /*ad10*/  IMAD.MOV.U32 R5, RZ, RZ, c[0x0][0x188] ;  /* 0x00006200ff057624 */ /* 0x001fc800078e00ff */
[----:B------:R-:W-:-:S04]  /*ad20*/  IMAD R5, R5, 0x21, RZ ;  /* 0x0000002105057824 */ /* 0x000fc800078e02ff */
[----:B------:R-:W-:Y:S01]  /*ad30*/  IMAD.WIDE R4, R5, 0x2, R2 ;  /* 0x0000000205047825 */ /* 0x000fe200078e0202 */
[----:B------:R-:W-:Y:S02]  /*ad40*/  ISETP.GT.AND P1, PT, R0, 0x22, PT ;  /* 0x000000220000780c */ /* 0x000fe40003f24270 */
[----:B------:R-:W-:Y:S02]  /*ad50*/  PRMT R17, RZ, 0x7610, R17 ;  /* 0x00007610ff117816 */ /* 0x000fe40000000011 */
[----:B--2---:R-:W-:-:S06]  /*ad60*/  PRMT R16, RZ, 0x7610, R16 ;  /* 0x00007610ff107816 */ /* 0x004fcc0000000010 */
[----:B------:R0:W2:Y:S02]  /*ad70*/  @P0 LDG.E.U16 R16, [R4.64] ;  /* 0x0000000404100981 */ /* 0x0000a4000c1e1500 */
[----:B0-----:R-:W-:-:S04]  /*ad80*/  IMAD.MOV.U32 R5, RZ, RZ, c[0x0][0x188] ;  /* 0x00006200ff057624 */ /* 0x001fc800078e00ff */
[----:B------:R-:W-:Y:S01]  /*ad90*/  IMAD R5, R5, 0x22, RZ ;  /* 0x0000002205057824 */ /* 0x000fe200078e02ff */
[----:B---3--:R-:W-:-:S03]  /*ada0*/  PRMT R20, RZ, 0x7610, R20 ;  /* 0x00007610ff147816 */ /* 0x008fc60000000014 */
        /* <DEDUP_REMOVED lines=8> */
[----:B---3--:R-:W-:Y:S04]  /*ae30*/  STL [R1+0x3354], R20 ;  /* 0x0033541401007387 */ /* 0x008fe80000100800 */
[----:B------:R-:W-:Y:S04]  /*ae40*/  STL [R1+0x3360], R20 ;  /* 0x0033601401007387 */ /* 0x000fe80000100800 */
[----:B------:R-:W-:Y:S04]  /*ae50*/  STL [R1+0x3364], R20 ;  /* 0x0033641401007387 */ /* 0x000fe80000100800 */
[----:B------:R-:W-:Y:S04]  /*ae60*/  STL [R1+0x3368], R20 ;  /* 0x0033681401007387 */ /* 0x000fe80000100800 */
[----:B------:R-:W-:Y:S04]  /*ae70*/  STL [R1+0x336c], R20 ;  /* 0x00336c1401007387 */ /* 0x000fe80000100800 */
[----:B------:R-:W-:Y:S04]  /*ae80*/  STL [R1+0x3370], R20 ;  /* 0x0033701401007387 */ /* 0x000fe80000100800 */
        /* <DEDUP_REMOVED lines=9> */
[C---:B------:R-:W-:Y:S02]  /*af20*/  ISETP.GT.AND P0, PT, R0.reuse, RZ, PT ;  /* 0x000000ff0000720c */ /* 0x040fe40003f04270 */
[----:B------:R-:W-:Y:S01]  /*af30*/  ISETP.GT.AND P1, PT, R0, 0x25, PT ;  /* 0x000000250000780c */ /* 0x000fe20003f24270 */
[----:B--2---:R0:W-:Y:S04]  /*af40*/  STL [R1+0xac], R17 ;  /* 0x0000ac1101007387 */ /* 0x0041e80000100800 */
[----:B0-----:R-:W2:Y:S01]  /*af50*/  LDL.LU R17, [R1+0x33f8] ;  /* 0x0033f80001117983 */ /* 0x001ea20000300800 */
[----:B------:R-:W-:Y:S01]  /*af60*/  IMAD.MOV.U32 R5, RZ, RZ, c[0x0][0x188] ;  /* 0x00006200ff057624 */ /* 0x000fe200078e00ff */
[----:B------:R-:W-:-:S03]  /*af70*/  PRMT R6, RZ, 0x7610, R6 ;  /* 0x00007610ff067816 */ /* 0x000fc60000000006 */
[----:B------:R-:W-:-:S03]  /*af80*/  IMAD R5, R5, 0x25, RZ ;  /* 0x0000002505057824 */ /* 0x000fc600078e02ff */
[----:B------:R0:W3:Y:S01]  /*af90*/  @P0 LDG.E.U16 R6, [R2.64] ;  /* 0x0000000402060981 */ /* 0x0000e2000c1e1500 */
[----:B------:R-:W-:Y:S01]  /*afa0*/  IMAD.WIDE R4, R5, 0x2, R2 ;  /* 0x0000000205047825 */ /* 0x000fe200078e0202 */
[----:B------:R-:W-:Y:S02]  /*afb0*/  ISETP.GT.AND P0, PT, R0, 0x26, PT ;  /* 0x000000260000780c */ /* 0x000fe40003f04270 */
[----:B------:R-:W-:Y:S02]  /*afc0*/  PRMT R21, RZ, 0x7610, R21 ;  /* 0x00007610ff157816 */ /* 0x000fe40000000015 */
[----:B------:R-:W-:Y:S02]  /*afd0*/  PRMT R24, RZ, 0x7610, R24 ;  /* 0x00007610ff187816 */ /* 0x000fe40000000018 */
[----:B--2---:R-:W-:-:S06]  /*afe0*/  PRMT R17, RZ, 0x7610, R17 ;  /* 0x00007610ff117816 */ /* 0x004fcc0000000011 */
[----:B------:R1:W2:Y:S02]  /*aff0*/  @P1 LDG.E.U16 R17, [R4.64] ;  /* 0x0000000404111981 */ /* 0x0002a4000c1e1500 */
[----:B-1----:R-:W-:-:S04]  /*b000*/  IMAD.MOV.U32 R5, RZ, RZ, c[0x0][0x188] ;  /* 0x00006200ff057624 */ /* 0x002fc800078e00ff */
[----:B------:R-:W-:-:S04]  /*b010*/  IMAD R5, R5, 0x26, RZ ;  /* 0x0000002605057824 */ /* 0x000fc800078e02ff */
[----:B------:R-:W-:Y:S01]  /*b020*/  IMAD.WIDE R4, R5, 0x2, R2 ;  /* 0x0000000205047825 */ /* 0x000fe200078e0202 */
[----:B------:R-:W-:-:S04]  /*b030*/  ISETP.GT.AND P1, PT, R0, 0x27, PT ;  /* 0x000000270000780c */ /* 0x000fc80003f24270 */
[----:B------:R1:W4:Y:S02]  /*b040*/  @P0 LDG.E.U16 R21, [R4.64] ;  /* 0x0000000404150981 */ /* 0x000324000c1e1500 */
[----:B-1----:R-:W-:-:S04]  /*b050*/  IMAD.MOV.U32 R5, RZ, RZ, c[0x0][0x188] ;  /* 0x00006200ff057624 */ /* 0x002fc800078e00ff */
[----:B------:R-:W-:-:S04]  /*b060*/  IMAD R5, R5, 0x27, RZ ;  /* 0x0000002705057824 */ /* 0x000fc800078e02ff */
[----:B------:R-:W-:-:S05]  /*b070*/  IMAD.WIDE R4, R5, 0x2, R2 ;  /* 0x0000000205047825 */ /* 0x000fca00078e0202 */
[----:B------:R-:W3:Y:S04]  /*b080*/  @P1 LDG.E.U16 R24, [R4.64] ;  /* 0x0000000404181981 */ /* 0x000ee8000c1e1500 */
[----:B--2---:R1:W-:Y:S04]  /*b090*/  STL [R1+0xd4], R17 ;  /* 0x0000d41101007387 */ /* 0x0043e80000100800 */
[----:B-1----:R-:W2:Y:S04]  /*b0a0*/  LDL.LU R17, [R1+0x33f4] ;  /* 0x0033f40001117983 */ /* 0x002ea80000300800 */
[----:B----4-:R1:W-:Y:S04]  /*b0b0*/  STL [R1+0xf0], R21 ;  /* 0x0000f01501007387 */ /* 0x0103e80000100800 */
[----:B-1----:R-:W4:Y:S04]  /*b0c0*/  LDL.LU R21, [R1+0x33f0] ;  /* 0x0033f00001157983 */ /* 0x002f280000300800 */
[----:B---3--:R1:W-:Y:S04]  /*b0d0*/  STL [R1+0xfc], R24 ;  /* 0x0000fc1801007387 */ /* 0x0083e80000100800 */
[----:B-1----:R-:W3:Y:S01]  /*b0e0*/  LDL.LU R24, [R1+0x33ec] ;  /* 0x0033ec0001187983 */ /* 0x002ee20000300800 */
[----:B------:R-:W-:Y:S01]  /*b0f0*/  ISETP.GT.AND P0, PT, R0, 0x28, PT ;  /* 0x000000280000780c */ /* 0x000fe20003f04270 */
[----:B------:R-:W-:Y:S01]  /*b100*/  IMAD.MOV.U32 R5, RZ, RZ, c[0x0][0x188] ;  /* 0x00006200ff057624 */ /* 0x000fe200078e00ff */
[----:B------:R-:W-:-:S03]  /*b110*/  PRMT R11, RZ, 0x7610, R11 ;  /* 0x00007610ff0b7816 */ /* 0x000fc6000000000b */
[----:B------:R-:W-:-:S04]  /*b120*/  IMAD R5, R5, 0x28, RZ ;  /* 0x0000002805057824 */ /* 0x000fc800078e02ff */
[----:B------:R-:W-:Y:S01]  /*b130*/  IMAD.WIDE R4, R5, 0x2, R2 ;  /* 0x0000000205047825 */ /* 0x000fe200078e0202 */
[----:B------:R-:W-:-:S04]  /*b140*/  ISETP.GT.AND P1, PT, R0, 0x29, PT ;  /* 0x000000290000780c */ /* 0x000fc80003f24270 */
[----:B------:R1:W3:Y:S02]  /*b150*/  @P0 LDG.E.U16 R11, [R4.64] ;  /* 0x00000004040b0981 */ /* 0x0002e4000c1e1500 */
[----:B-1----:R-:W-:-:S04]  /*b160*/  IMAD.MOV.U32 R5, RZ, RZ, c[0x0][0x188] ;  /* 0x00006200ff057624 */ /* 0x002fc800078e00ff */
[----:B------:R-:W-:-:S04]  /*b170*/  IMAD R5, R5, 0x29, RZ ;  /* 0x0000002905057824 */ /* 0x000fc800078e02ff */
[----:B------:R-:W-:Y:S01]  /*b180*/  IMAD.WIDE R4, R5, 0x2, R2 ;  /* 0x0000000205047825 */ /* 0x000fe200078e0202 */
[C---:B------:R-:W-:Y:S02]  /*b190*/  ISETP.GT.AND P0, PT, R0.reuse, 0x2a, PT ;  /* 0x0000002a0000780c */ /* 0x040fe40003f04270 */
[----:B------:R-:W-:Y:S02]  /*b1a0*/  ISETP.GT.AND P2, PT, R0, 0x30, PT ;  /* 0x000000300000780c */ /* 0x000fe40003f44270 */
[----:B------:R-:W-:Y:S02]  /*b1b0*/  PRMT R12, RZ, 0x7610, R12 ;  /* 0x00007610ff0c7816 */ /* 0x000fe4000000000c */
[----:B------:R-:W-:Y:S02]  /*b1c0*/  PRMT R18, RZ, 0x7610, R18 ;  /* 0x00007610ff127816 */ /* 0x000fe40000000012 */
[----:B--2---:R-:W-:-:S06]  /*b1d0*/  PRMT R17, RZ, 0x7610, R17 ;  /* 0x00007610ff117816 */ /* 0x004fcc0000000011 */
[----:B------:R1:W2:Y:S02]  /*b1e0*/  @P1 LDG.E.U16 R17, [R4.64] ;  /* 0x0000000404111981 */ /* 0x0002a4000c1e1500 */
[----:B-1----:R-:W-:-:S04]  /*b1f0*/  IMAD.MOV.U32 R5, RZ, RZ, c[0x0][0x188] ;  /* 0x00006200ff057624 */ /* 0x002fc800078e00ff */
[----:B------:R-:W-:Y:S01]  /*b200*/  IMAD R5, R5, 0x2a, RZ ;  /* 0x0000002a05057824 */ /* 0x000fe200078e02ff */
[----:B----4-:R-:W-:-:S03]  /*b210*/  PRMT R21, RZ, 0x7610, R21 ;  /* 0x00007610ff157816 */ /* 0x010fc60000000015 */
[----:B------:R-:W-:Y:S01]  /*b220*/  IMAD.WIDE R4, R5, 0x2, R2 ;  /* 0x0000000205047825 */ /* 0x000fe200078e0202 */
[----:B------:R-:W-:-:S04]  /*b230*/  ISETP.GT.AND P1, PT, R0, 0x2b, PT ;  /* 0x0000002b0000780c */ /* 0x000fc80003f24270 */
[----:B------:R1:W4:Y:S02]  /*b240*/  @P0 LDG.E.U16 R21, [R4.64] ;  /* 0x0000000404150981 */ /* 0x000324000c1e1500 */
[----:B-1----:R-:W-:-:S04]  /*b250*/  IMAD.MOV.U32 R5, RZ, RZ, c[0x0][0x188] ;  /* 0x00006200ff057624 */ /* 0x002fc800078e00ff */
[----:B------:R-:W-:Y:S01]  /*b260*/  IMAD R5, R5, 0x2b, RZ ;  /* 0x0000002b05057824 */ /* 0x000fe200078e02ff */
[----:B---3--:R-:W-:-:S03]  /*b270*/  PRMT R24, RZ, 0x7610, R24 ;  /* 0x00007610ff187816 */ /* 0x008fc60000000018 */
[----:B------:R-:W-:-:S05]  /*b280*/  IMAD.WIDE R4, R5, 0x2, R2 ;  /* 0x0000000205047825 */ /* 0x000fca00078e0202 */
[----:B------:R1:W3:Y:S02]  /*b290*/  @P1 LDG.E.U16 R24, [R4.64] ;  /* 0x0000000404181981 */ /* 0x0002e4000c1e1500 */
[----:B-1----:R-:W-:-:S04]  /*b2a0*/  IMAD.MOV.U32 R5, RZ, RZ, c[0x0][0x188] ;  /* 0x00006200ff057624 */ /* 0x002fc800078e00ff */
[----:B------:R-:W-:-:S04]  /*b2b0*/  IMAD R5, R5, 0x30, RZ ;  /* 0x0000003005057824 */ /* 0x000fc800078e02ff */
[----:B------:R-:W-:Y:S01]  /*b2c0*/  IMAD.WIDE R4, R5, 0x2, R2 ;  /* 0x0000000205047825 */ /* 0x000fe200078e0202 */
[----:B------:R-:W-:-:S04]  /*b2d0*/  ISETP.GT.AND P0, PT, R0, 0x2c, PT ;  /* 0x0000002c0000780c */ /* 0x000fc80003f04270 */
[----:B------:R1:W2:Y:S02]  /*b2e0*/  @P2 LDG.E.U16 R12, [R4.64] ;  /* 0x00000004040c2981 */ /* 0x0002a4000c1e1500 */
[----:B-1----:R-:W-:-:S04]  /*b2f0*/  IMAD.MOV.U32 R5, RZ, RZ, c[0x0][0x188] ;  /* 0x00006200ff057624 */ /* 0x002fc800078e00ff */
[----:B------:R-:W-:-:S04]  /*b300*/  IMAD R5, R5, 0x2c, RZ ;  /* 0x0000002c05057824 */ /* 0x000fc800078e02ff */
[----:B------:R-:W-:-:S05]  /*b310*/  IMAD.WIDE R4, R5, 0x2, R2 ;  /* 0x0000000205047825 */ /* 0x000fca00078e0202 */
[----:B------:R-:W2:Y:S04]  /*b320*/  @P0 LDG.E.U16 R18, [R4.64] ;  /* 0x0000000404120981 */ /* 0x000ea8000c1e1500 */
[----:B----4-:R-:W-:Y:S04]  /*b330*/  STL [R1+0x3350], R21 ;  /* 0x0033501501007387 */ /* 0x010fe80000100800 */
[----:B---3--:R-:W-:Y:S04]  /*b340*/  STL [R1+0x3330], R24 ;  /* 0x0033301801007387 */ /* 0x008fe80000100800 */
[----:B------:R-:W-:Y:S04]  /*b350*/  STL [R1+0x3334], R24 ;  /* 0x0033341801007387 */ /* 0x000fe80000100800 */
[----:B--2---:R1:W-:Y:S04]  /*b360*/  STL [R1+0x8c], R18 ;  /* 0x00008c1201007387 */ /* 0x0043e80000100800 */
[----:B-1----:R-:W2:Y:S01]  /*b370*/  LDL.LU R18, [R1+0x33e8] ;  /* 0x0033e80001127983 */ /* 0x002ea20000300800 */
        /* <DEDUP_REMOVED lines=31> */
[----:B------:R-:W-:-:S04]  /*b570*/  IMAD.MOV.U32 R5, RZ, RZ, c[0x0][0x188] ;  /* 0x00006200ff057624 */ /* 0x000fc800078e00ff */
[----:B------:R-:W-:-:S04]  /*b580*/  IMAD R5, R5, 0x31, RZ ;  /* 0x0000003105057824 */ /* 0x000fc800078e02ff */
[----:B------:R-:W-:Y:S01]  /*b590*/  IMAD.WIDE R4, R5, 0x2, R2 ;  /* 0x0000000205047825 */ /* 0x000fe200078e0202 */
[----:B------:R-:W-:Y:S02]  /*b5a0*/  ISETP.GT.AND P0, PT, R0, 0x32, PT ;  /* 0x000000320000780c */ /* 0x000fe40003f04270 */
        /* <DEDUP_REMOVED lines=12> */
[----:B------:R-:W-:Y:S01]  /*b670*/  IMAD.WIDE R4, R5, 0x2, R2 ;  /* 0x0000000205047825 */ /* 0x000fe200078e0202 */
[----:B------:R-:W-:-:S04]  /*b680*/  ISETP.GT.AND P0, PT, R0, 0x34, PT ;  /* 0x000000340000780c */ /* 0x000fc80003f04270 */
[----:B------:R1:W3:Y:S02]  /*b690*/  @P1 LDG.E.U16 R25, [R4.64] ;  /* 0x0000000404191981 */ /* 0x0002e4000c1e1500 */
[----:B-1----:R-:W-:-:S04]  /*b6a0*/  IMAD.MOV.U32 R5, RZ, RZ, c[0x0][0x188] ;  /* 0x00006200ff057624 */ /* 0x002fc800078e00ff */
[----:B------:R-:W-:-:S04]  /*b6b0*/  IMAD R5, R5, 0x34, RZ ;  /* 0x0000003405057824 */ /* 0x000fc800078e02ff */
[----:B------:R-:W-:-:S05]  /*b6c0*/  IMAD.WIDE R4, R5, 0x2, R2 ;  /* 0x0000000205047825 */ /* 0x000fca00078e0202 */
[----:B------:R-:W2:Y:S04]  /*b6d0*/  @P0 LDG.E.U16 R19, [R4.64] ;  /* 0x0000000404130981 */ /* 0x000ea8000c1e1500 */
[----:B----4-:R-:W-:Y:S04]  /*b6e0*/  STL [R1+0x334c], R22 ;  /* 0x00334c1601007387 */ /* 0x010fe80000100800 */
[----:B---3--:R-:W-:Y:S04]  /*b6f0*/  STL [R1+0x332c], R25 ;  /* 0x00332c1901007387 */ /* 0x008fe80000100800 */
[----:B------:R-:W-:Y:S04]  /*b700*/  STL [R1+0x3338], R25 ;  /* 0x0033381901007387 */ /* 0x000fe80000100800 */
[----:B------:R-:W-:Y:S04]  /*b710*/  STL [R1+0x333c], R25 ;  /* 0x00333c1901007387 */ /* 0x000fe80000100800 */
[----:B------:R-:W-:Y:S04]  /*b720*/  STL [R1+0x3340], R25 ;  /* 0x0033401901007387 */ /* 0x000fe80000100800 */
[----:B------:R-:W-:Y:S04]  /*b730*/  STL [R1+0x3344], R25 ;  /* 0x0033441901007387 */ /* 0x000fe80000100800 */
[----:B------:R-:W-:Y:S04]  /*b740*/  STL [R1+0x3348], R25 ;  /* 0x0033481901007387 */ /* 0x000fe80000100800 */
[----:B--2---:R1:W-:Y:S04]  /*b750*/  STL [R1+0x74], R19 ;  /* 0x0000741301007387 */ /* 0x0043e80000100800 */
[----:B-1----:R-:W2:Y:S01]  /*b760*/  LDL.LU R19, [R1+0x33d8] ;  /* 0x0033d80001137983 */ /* 0x002ea20000300800 */
[----:B------:R-:W-:Y:S01]  /*b770*/  ISETP.GT.AND P1, PT, R0, 0x35, PT ;  /* 0x000000350000780c */ /* 0x000fe20003f24270 */
[----:B------:R-:W-:-:S04]  /*b780*/  IMAD.MOV.U32 R5, RZ, RZ, c[0x0][0x188] ;  /* 0x00006200ff057624 */ /* 0x000fc800078e00ff */
        /* <DEDUP_REMOVED lines=11> */
[----:B------:R1:W3:Y:S02]  /*b840*/  @P0 LDG.E.U16 R23, [R4.64] ;  /* 0x0000000404170981 */ /* 0x0002e4000c1e1500 */
[----:B-1----:R-:W-:-:S04]  /*b850*/  IMAD.MOV.U32 R5, RZ, RZ, c[0x0][0x188] ;  /* 0x00006200ff057624 */ /* 0x002fc800078e00ff */
[----:B------:R-:W-:-:S04]  /*b860*/  IMAD R5, R5, 0x37, RZ ;  /* 0x0000003705057824 */ /* 0x000fc800078e02ff */
[----:B------:R-:W-:-:S05]  /*b870*/  IMAD.WIDE R4, R5, 0x2, R2 ;  /* 0x0000000205047825 */ /* 0x000fca00078e0202 */
[----:B------:R-:W4:Y:S04]  /*b880*/  @P1 LDG.E.U16 R26, [R4.64] ;  /* 0x00000004041a1981 */ /* 0x000f28000c1e1500 */
[----:B--2---:R1:W-:Y:S04]  /*b890*/  STL [R1+0x9c], R19 ;  /* 0x00009c1301007387 */ /* 0x0043e80000100800 */
[----:B-1----:R-:W2:Y:S04]  /*b8a0*/  LDL.LU R19, [R1+0x33d4] ;  /* 0x0033d40001137983 */ /* 0x002ea80000300800 */
[----:B---3--:R1:W-:Y:S04]  /*b8b0*/  STL [R1+0xd0], R23 ;  /* 0x0000d01701007387 */ /* 0x0083e80000100800 */
[----:B-1----:R-:W3:Y:S04]  /*b8c0*/  LDL.LU R23, [R1+0x33d0] ;  /* 0x0033d00001177983 */ /* 0x002ee80000300800 */
[----:B----4-:R1:W-:Y:S04]  /*b8d0*/  STL [R1+0xd8], R26 ;  /* 0x0000d81a01007387 */ /* 0x0103e80000100800 */
[----:B-1----:R-:W4:Y:S01]  /*b8e0*/  LDL.LU R26, [R1+0x33cc] ;  /* 0x0033cc00011a7983 */ /* 0x002f220000300800 */
        /* <DEDUP_REMOVED lines=10> */
[----:B---3--:R-:W-:-:S03]  /*b990*/  PRMT R23, RZ, 0x7610, R23 ;  /* 0x00007610ff177816 */ /* 0x008fc60000000017 */
[----:B------:R-:W-:Y:S01]  /*b9a0*/  IMAD.WIDE R4, R5, 0x2, R2 ;  /* 0x0000000205047825 */ /* 0x000fe200078e0202 */
[----:B------:R-:W-:-:S04]  /*b9b0*/  ISETP.GT.AND P0, PT, R0, 0x3b, PT ;  /* 0x0000003b0000780c */ /* 0x000fc80003f04270 */
[----:B------:R1:W3:Y:S02]  /*b9c0*/  @P1 LDG.E.U16 R23, [R4.64] ;  /* 0x0000000404171981 */ /* 0x0002e4000c1e1500 */
[----:B-1----:R-:W-:-:S04]  /*b9d0*/  IMAD.MOV.U32 R5, RZ, RZ, c[0x0][0x188] ;  /* 0x00006200ff057624 */ /* 0x002fc800078e00ff */
[----:B------:R-:W-:Y:S01]  /*b9e0*/  IMAD R5, R5, 0x3b, RZ ;  /* 0x0000003b05057824 */ /* 0x000fe200078e02ff */
[----:B----4-:R-:W-:-:S03]  /*b9f0*/  PRMT R26, RZ, 0x7610, R26 ;  /* 0x00007610ff1a7816 */ /* 0x010fc6000000001a */
[----:B------:R-:W-:Y:S01]  /*ba00*/  IMAD.WIDE R4, R5, 0x2, R2 ;  /* 0x0000000205047825 */ /* 0x000fe200078e0202 */
[----:B------:R-:W-:-:S04]  /*ba10*/  ISETP.GT.AND P1, PT, R0, 0x3c, PT ;  /* 0x0000003c0000780c */ /* 0x000fc80003f24270 */
[----:B------:R1:W4:Y:S02]  /*ba20*/  @P0 LDG.E.U16 R26, [R4.64] ;  /* 0x00000004041a0981 */ /* 0x000324000c1e1500 */
[----:B-1----:R-:W-:-:S04]  /*ba30*/  IMAD.MOV.U32 R5, RZ, RZ, c[0x0][0x188] ;  /* 0x00006200ff057624 */ /* 0x002fc800078e00ff */
[----:B------:R-:W-:-:S04]  /*ba40*/  IMAD R5, R5, 0x3c, RZ ;  /* 0x0000003c05057824 */ /* 0x000fc800078e02ff */
[----:B------:R-:W-:-:S05]  /*ba50*/  IMAD.WIDE R4, R5, 0x2, R2 ;  /* 0x0000000205047825 */ /* 0x000fca00078e0202 */
[----:B------:R-:W2:Y:S04]  /*ba60*/  @P1 LDG.E.U16 R29, [R4.64] ;  /* 0x00000004041d1981 */ /* 0x000ea8000c1e1500 */
[----:B----4-:R-:W-:Y:S04]  /*ba70*/  STL [R1+0x3328], R26 ;  /* 0x0033281a01007387 */ /* 0x010fe80000100800 */
        /* <DEDUP_REMOVED lines=19> */
[----:B------:R-:W3:Y:S01]  /*bbb0*/  @P0 LDG.E.U16 R8, [R4.64] ;  /* 0x0000000404080981 */ /* 0x000ee2000c1e1500 */
[----:B------:R-:W-:-:S03]  /*bbc0*/  PRMT R7, RZ, 0x7610, R7 ;  /* 0x00007610ff077816 */ /* 0x000fc60000000007 */
[----:B------:R-:W-:Y:S06]  /*bbd0*/  BAR.SYNC.DEFER_BLOCKING 0x0 ;  /* 0x0000000000007b1d */ /* 0x000fec0000010000 */
[----:B--2---:R1:W-:Y:S04]  /*bbe0*/  STL [R1+0x88], R29 ;  /* 0x0000881d01007387 */ /* 0x0043e80000100800 */
[----:B-1----:R-:W2:Y:S04]  /*bbf0*/  LDL.LU R29, [R1+0x33c4] ;  /* 0x0033c400011d7983 */ /* 0x002ea80000300800 */
[----:B----4-:R1:W-:Y:S04]  /*bc00*/  STL [R1+0xbc], R28 ;  /* 0x0000bc1c01007387 */ /* 0x0103e80000100800 */
[----:B-1----:R-:W4:Y:S04]  /*bc10*/  LDL.LU R28, [R1+0x33c0] ;  /* 0x0033c000011c7983 */ /* 0x002f280000300800 */
[----:B------:R-:W-:Y:S04]  /*bc20*/  STL [R1+0xf90], R2 ;  /* 0x000f900201007387 */ /* 0x000fe80000100800 */
[----:B------:R-:W-:Y:S04]  /*bc30*/  STL [R1+0xf8c], R3 ;  /* 0x000f8c0301007387 */ /* 0x000fe80000100800 */
[----:B---3--:R1:W-:Y:S04]  /*bc40*/  STL [R1+0xc8], R8 ;  /* 0x0000c80801007387 */ /* 0x0083e80000100800 */
[----:B-1----:R-:W3:Y:S04]  /*bc50*/  LDL.LU R8, [R1+0x33bc] ;  /* 0x0033bc0001087983 */ /* 0x002ee80000300800 */
[----:B------:R-:W2:Y:S04]  /*bc60*/  LDL R5, [R1+0xe5c] ;  /* 0x000e5c0001057983 */ /* 0x000ea80000100800 */
[----:B0-----:R-:W0:Y:S02]  /*bc70*/  S2R R2, SR_TID.X ;  /* 0x0000000000027919 */ /* 0x001e240000002100 */
[----:B0-----:R-:W-:-:S04]  /*bc80*/  LOP3.LUT R2, R2, 0x3f, RZ, 0xc0, !PT ;  /* 0x0000003f02027812 */ /* 0x001fc800078ec0ff */
[----:B------:R-:W-:Y:S02]  /*bc90*/  ISETP.GE.AND P0, PT, R2, R0, PT ;  /* 0x000000000200720c */ /* 0x000fe40003f06270 */
[----:B------:R-:W3:Y:S04]  /*bca0*/  LDL.LU R2, [R1+0xe54] ;  /* 0x000e540001027983 */ /* 0x000ee80000300800 */
[----:B------:R-:W3:Y:S04]  /*bcb0*/  LDL.LU R3, [R1+0xf00] ;  /* 0x000f000001037983 */ /* 0x000ee80000300800 */
[----:B------:R0:W-:Y:S04]  /*bcc0*/  STL [R1+0xf88], R0 ;  /* 0x000f880001007387 */ /* 0x0001e80000100800 */
[----:B0-----:R-:W3:Y:S01]  /*bcd0*/  LDL.LU R0, [R1+0xf5c] ;  /* 0x000f5c0001007983 */ /* 0x001ee20000300800 */
[----:B--2---:R-:W-:-:S03]  /*bce0*/  IADD3 R4, P1, R5, R29, RZ ;  /* 0x0000001d05047210 */ /* 0x004fc60007f3e0ff */
[----:B------:R-:W4:Y:S02]  /*bcf0*/  LDL R5, [R1+0xdb0] ;  /* 0x000db00001057983 */ /* 0x000f240000100800 */
[----:B----4-:R-:W-:-:S05]  /*bd00*/  IMAD.X R5, R5, 0x1, R28, P1 ;  /* 0x0000000105057824 */ /* 0x010fca00008e061c */
[----:B------:R-:W2:Y:S04]  /*bd10*/  @!P0 LDG.E.U16 R7, [R4.64] ;  /* 0x0000000404078981 */ /* 0x000ea8000c1e1500 */
[----:B--2---:R0:W-:Y:S04]  /*bd20*/  STL [R1+0xc4], R7 ;  /* 0x0000c40701007387 */ /* 0x0041e80000100800 */
[----:B0-----:R-:W2:Y:S04]  /*bd30*/  LDL.LU R7, [R1+0x33b8] ;  /* 0x0033b80001077983 */ /* 0x001ea80000300800 */
[----:B------:R-:W4:Y:S01]  /*bd40*/  LDL R5, [R1+0xf08] ;  /* 0x000f080001057983 */ /* 0x000f220000100800 */
[----:B---3--:R-:W-:-:S02]  /*bd50*/  IADD3 R4, P1, R0, R29, RZ ;  /* 0x0000001d00047210 */ /* 0x008fc40007f3e0ff */
[----:B--2---:R-:W-:-:S03]  /*bd60*/  PRMT R7, RZ, 0x7610, R7 ;  /* 0x00007610ff077816 */ /* 0x004fc60000000007 */
[----:B----4-:R-:W-:-:S05]  /*bd70*/  IMAD.X R5, R5, 0x1, R28, P1 ;  /* 0x0000000105057824 */ /* 0x010fca00008e061c */
[----:B------:R-:W2:Y:S04]  /*bd80*/  @!P0 LDG.E.U16 R7, [R4.64] ;  /* 0x0000000404078981 */ /* 0x000ea8000c1e1500 */
[----:B------:R0:W-:Y:S04]  /*bd90*/  STL [R1+0xf94], R0 ;  /* 0x000f940001007387 */ /* 0x0001e80000100800 */
[----:B0-----:R-:W3:Y:S04]  /*bda0*/  LDL.LU R0, [R1+0xefc] ;  /* 0x000efc0001007983 */ /* 0x001ee80000300800 */
[----:B--2---:R0:W-:Y:S04]  /*bdb0*/  STL [R1+0xb8], R7 ;  /* 0x0000b80701007387 */ /* 0x0041e80000100800 */
[----:B0-----:R-:W2:Y:S04]  /*bdc0*/  LDL.LU R7, [R1+0x33b4] ;  /* 0x0033b40001077983 */ /* 0x001ea80000300800 */
[----:B------:R-:W4:Y:S02]  /*bdd0*/  LDL R5, [R1+0xf04] ;  /* 0x000f040001057983 */ /* 0x000f240000100800 */
[----:B----4-:R-:W-:-:S02]  /*bde0*/  IADD3 R4, P1, R5, R29, RZ ;  /* 0x0000001d05047210 */ /* 0x010fc40007f3e0ff */
[----:B------:R-:W4:Y:S01]  /*bdf0*/  LDL R5, [R1+0xe58] ;  /* 0x000e580001057983 */ /* 0x000f220000100800 */
[----:B------:R-:W-:Y:S02]  /*be00*/  PRMT R27, RZ, 0x7610, R27 ;  /* 0x00007610ff1b7816 */ /* 0x000fe4000000001b */
[----:B--2---:R-:W-:Y:S01]  /*be10*/  PRMT R7, RZ, 0x7610, R7 ;  /* 0x00007610ff077816 */ /* 0x004fe20000000007 */
[----:B----4-:R-:W-:-:S05]  /*be20*/  IMAD.X R5, R5, 0x1, R28, P1 ;  /* 0x0000000105057824 */ /* 0x010fca00008e061c */
[----:B------:R0:W2:Y:S02]  /*be30*/  @!P0 LDG.E.U16 R27, [R4.64] ;  /* 0x00000004041b8981 */ /* 0x0000a4000c1e1500 */
[----:B0-----:R-:W-:-:S05]  /*be40*/  IADD3 R4, P1, R3, R29, RZ ;  /* 0x0000001d03047210 */ /* 0x001fca0007f3e0ff */
[----:B------:R-:W-:-:S05]  /*be50*/  IMAD.X R5, R2, 0x1, R28, P1 ;  /* 0x0000000102057824 */ /* 0x000fca00008e061c */
[----:B------:R-:W4:Y:S04]  /*be60*/  @!P0 LDG.E.U16 R7, [R4.64] ;  /* 0x0000000404078981 */ /* 0x000f28000c1e1500 */
[----:B--2---:R0:W-:Y:S04]  /*be70*/  STL [R1+0xb4], R27 ;  /* 0x0000b41b01007387 */ /* 0x0041e80000100800 */
[----:B0-----:R-:W2:Y:S04]  /*be80*/  LDL R27, [R1+0xdac] ;  /* 0x000dac00011b7983 */ /* 0x001ea80000100800 */
[----:B------:R-:W-:Y:S04]  /*be90*/  STL [R1+0xfa8], R3 ;  /* 0x000fa80301007387 */ /* 0x000fe80000100800 */
[----:B------:R-:W-:Y:S04]  /*bea0*/  STL [R1+0x3320], R3 ;  /* 0x0033200301007387 */ /* 0x000fe80000100800 */
[----:B------:R-:W-:Y:S04]  /*beb0*/  STL [R1+0x3324], R3 ;  /* 0x0033240301007387 */ /* 0x000fe80000100800 */
[----:B------:R0:W-:Y:S04]  /*bec0*/  STL [R1+0xfac], R2 ;  /* 0x000fac0201007387 */ /* 0x0001e80000100800 */
[----:B0-----:R-:W2:Y:S04]  /*bed0*/  LDL.LU R2, [R1+0xf58] ;  /* 0x000f580001027983 */ /* 0x001ea80000300800 */
[----:B----4-:R0:W-:Y:S04]  /*bee0*/  STL [R1+0xb0], R7 ;  /* 0x0000b00701007387 */ /* 0x0101e80000100800 */
[----:B0-----:R-:W4:Y:S04]  /*bef0*/  LDL.LU R7, [R1+0x33b0] ;  /* 0x0033b00001077983 */ /* 0x001f280000300800 */
[----:B------:R-:W2:Y:S01]  /*bf00*/  LDL R5, [R1+0xe50] ;  /* 0x000e500001057983 */ /* 0x000ea20000100800 */
[----:B---3--:R-:W-:-:S02]  /*bf10*/  IADD3 R4, P1, R0, R29, RZ ;  /* 0x0000001d00047210 */ /* 0x008fc40007f3e0ff */
[----:B----4-:R-:W-:-:S03]  /*bf20*/  PRMT R7, RZ, 0x7610, R7 ;  /* 0x00007610ff077816 */ /* 0x010fc60000000007 */
[----:B--2---:R-:W-:-:S05]  /*bf30*/  IMAD.X R5, R5, 0x1, R28, P1 ;  /* 0x0000000105057824 */ /* 0x004fca00008e061c */
[----:B------:R-:W2:Y:S04]  /*bf40*/  @!P0 LDG.E.U16 R7, [R4.64] ;  /* 0x0000000404078981 */ /* 0x000ea8000c1e1500 */
[----:B------:R0:W-:Y:S04]  /*bf50*/  STL [R1+0xfb0], R0 ;  /* 0x000fb00001007387 */ /* 0x0001e80000100800 */
[----:B0-----:R-:W3:Y:S04]  /*bf60*/  LDL.LU R0, [R1+0xef8] ;  /* 0x000ef80001007983 */ /* 0x001ee80000300800 */
[----:B--2---:R0:W-:Y:S04]  /*bf70*/  STL [R1+0xa8], R7 ;  /* 0x0000a80701007387 */ /* 0x0041e80000100800 */
[----:B0-----:R-:W2:Y:S04]  /*bf80*/  LDL.LU R7, [R1+0x33ac] ;  /* 0x0033ac0001077983 */ /* 0x001ea80000300800 */
[----:B------:R-:W4:Y:S01]  /*bf90*/  LDL R5, [R1+0xe4c] ;  /* 0x000e4c0001057983 */ /* 0x000f220000100800 */
[----:B------:R-:W-:-:S02]  /*bfa0*/  PRMT R24, RZ, 0x7610, R24 ;  /* 0x00007610ff187816 */ /* 0x000fc40000000018 */
[----:B----4-:R-:W-:-:S05]  /*bfb0*/  IADD3 R4, P1, R5, R29, RZ ;  /* 0x0000001d05047210 */ /* 0x010fca0007f3e0ff */
[----:B------:R-:W-:-:S05]  /*bfc0*/  IMAD.X R5, R27, 0x1, R28, P1 ;  /* 0x000000011b057824 */ /* 0x000fca00008e061c */
[----:B------:R0:W4:Y:S01]  /*bfd0*/  @!P0 LDG.E.U16 R24, [R4.64] ;  /* 0x0000000404188981 */ /* 0x000122000c1e1500 */
[----:B--2---:R-:W-:Y:S02]  /*bfe0*/  PRMT R7, RZ, 0x7610, R7 ;  /* 0x00007610ff077816 */ /* 0x004fe40000000007 */
[----:B0-----:R-:W-:-:S05]  /*bff0*/  IADD3 R4, P1, R2, R29, RZ ;  /* 0x0000001d02047210 */ /* 0x001fca0007f3e0ff */
[----:B---3--:R-:W-:-:S05]  /*c000*/  IMAD.X R5, R0, 0x1, R28, P1 ;  /* 0x0000000100057824 */ /* 0x008fca00008e061c */
[----:B------:R-:W2:Y:S04]  /*c010*/  @!P0 LDG.E.U16 R7, [R4.64] ;  /* 0x0000000404078981 */ /* 0x000ea8000c1e1500 */
[----:B----4-:R-:W-:Y:S04]  /*c020*/  STL [R1+0xa4], R24 ;  /* 0x0000a41801007387 */ /* 0x010fe80000100800 */
[----:B------:R-:W-:Y:S04]  /*c030*/  STL [R1+0xfd0], R2 ;  /* 0x000fd00201007387 */ /* 0x000fe80000100800 */
[----:B------:R-:W-:Y:S04]  /*c040*/  STL [R1+0x331c], R2 ;  /* 0x00331c0201007387 */ /* 0x000fe80000100800 */
[----:B------:R-:W-:Y:S04]  /*c050*/  STL [R1+0xfd4], R0 ;  /* 0x000fd40001007387 */ /* 0x000fe80000100800 */
[----:B--2---:R0:W-:Y:S04]  /*c060*/  STL [R1+0xa0], R7 ;  /* 0x0000a00701007387 */ /* 0x0041e80000100800 */
[----:B0-----:R-:W2:Y:S04]  /*c070*/  LDL.LU R7, [R1+0x33a8] ;  /* 0x0033a80001077983 */ /* 0x001ea80000300800 */
[----:B------:R-:W3:Y:S02]  /*c080*/  LDL R5, [R1+0xef4] ;  /* 0x000ef40001057983 */ /* 0x000ee40000100800 */
[----:B---3--:R-:W-:-:S02]  /*c090*/  IADD3 R4, P1, R5, R29, RZ ;  /* 0x0000001d05047210 */ /* 0x008fc40007f3e0ff */
[----:B------:R-:W3:Y:S01]  /*c0a0*/  LDL R5, [R1+0xe48] ;  /* 0x000e480001057983 */ /* 0x000ee20000100800 */
[----:B--2---:R-:W-:Y:S02]  /*c0b0*/  PRMT R7, RZ, 0x7610, R7 ;  /* 0x00007610ff077816 */ /* 0x004fe40000000007 */
[----:B---3--:R-:W-:-:S05]  /*c0c0*/  IMAD.X R5, R5, 0x1, R28, P1 ;  /* 0x0000000105057824 */ /* 0x008fca00008e061c */
[----:B------:R-:W2:Y:S04]  /*c0d0*/  @!P0 LDG.E.U16 R7, [R4.64] ;  /* 0x0000000404078981 */ /* 0x000ea8000c1e1500 */
[----:B--2---:R0:W-:Y:S04]  /*c0e0*/  STL [R1+0x98], R7 ;  /* 0x0000980701007387 */ /* 0x0041e80000100800 */
[----:B0-----:R-:W2:Y:S04]  /*c0f0*/  LDL.LU R7, [R1+0x33a4] ;  /* 0x0033a40001077983 */ /* 0x001ea80000300800 */
[----:B------:R-:W3:Y:S02]  /*c100*/  LDL R5, [R1+0xe44] ;  /* 0x000e440001057983 */ /* 0x000ee40000100800 */
[----:B---3--:R-:W-:-:S02]  /*c110*/  IADD3 R4, P1, R5, R29, RZ ;  /* 0x0000001d05047210 */ /* 0x008fc40007f3e0ff */
[----:B------:R-:W3:Y:S01]  /*c120*/  LDL R5, [R1+0xda8] ;  /* 0x000da80001057983 */ /* 0x000ee20000100800 */
[----:B------:R-:W-:Y:S02]  /*c130*/  PRMT R8, RZ, 0x7610, R8 ;  /* 0x00007610ff087816 */ /* 0x000fe40000000008 */
[----:B---3--:R-:W-:-:S05]  /*c140*/  IMAD.X R5, R5, 0x1, R28, P1 ;  /* 0x0000000105057824 */ /* 0x008fca00008e061c */
[----:B------:R-:W3:Y:S04]  /*c150*/  @!P0 LDG.E.U16 R8, [R4.64] ;  /* 0x0000000404088981 */ /* 0x000ee8000c1e1500 */
[----:B---3--:R0:W-:Y:S04]  /*c160*/  STL [R1+0x94], R8 ;  /* 0x0000940801007387 */ /* 0x0081e80000100800 */
[----:B0-----:R-:W3:Y:S04]  /*c170*/  LDL.LU R8, [R1+0x33a0] ;  /* 0x0033a00001087983 */ /* 0x001ee80000300800 */
[----:B------:R-:W4:Y:S02]  /*c180*/  LDL R5, [R1+0xf54] ;  /* 0x000f540001057983 */ /* 0x000f240000100800 */
[----:B----4-:R-:W-:-:S02]  /*c190*/  IADD3 R4, P1, R5, R29, RZ ;  /* 0x0000001d05047210 */ /* 0x010fc40007f3e0ff */
[----:B------:R-:W4:Y:S01]  /*c1a0*/  LDL R5, [R1+0xef0] ;  /* 0x000ef00001057983 */ /* 0x000f220000100800 */
[----:B------:R-:W-:Y:S02]  /*c1b0*/  PRMT R14, RZ, 0x7610, R14 ;  /* 0x00007610ff0e7816 */ /* 0x000fe4000000000e */
[----:B----4-:R-:W-:-:S05]  /*c1c0*/  IMAD.X R5, R5, 0x1, R28, P1 ;  /* 0x0000000105057824 */ /* 0x010fca00008e061c */
[----:B------:R-:W4:Y:S04]  /*c1d0*/  @!P0 LDG.E.U16 R14, [R4.64] ;  /* 0x00000004040e8981 */ /* 0x000f28000c1e1500 */
[----:B----4-:R0:W-:Y:S04]  /*c1e0*/  STL [R1+0x90], R14 ;  /* 0x0000900e01007387 */ /* 0x0101e80000100800 */
[----:B0-----:R-:W4:Y:S04]  /*c1f0*/  LDL.LU R14, [R1+0x339c] ;  /* 0x00339c00010e7983 */ /* 0x001f280000300800 */
[----:B------:R-:W2:Y:S02]  /*c200*/  LDL R5, [R1+0xeec] ;  /* 0x000eec0001057983 */ /* 0x000ea40000100800 */
[----:B--2---:R-:W-:-:S02]  /*c210*/  IADD3 R4, P1, R5, R29, RZ ;  /* 0x0000001d05047210 */ /* 0x004fc40007f3e0ff */
[----:B------:R-:W2:Y:S01]  /*c220*/  LDL R5, [R1+0xe40] ;  /* 0x000e400001057983 */ /* 0x000ea20000100800 */
[----:B----4-:R-:W-:Y:S02]  /*c230*/  PRMT R14, RZ, 0x7610, R14 ;  /* 0x00007610ff0e7816 */ /* 0x010fe4000000000e */
[----:B--2---:R-:W-:-:S05]  /*c240*/  IMAD.X R5, R5, 0x1, R28, P1 ;  /* 0x0000000105057824 */ /* 0x004fca00008e061c */
[----:B------:R-:W2:Y:S04]  /*c250*/  @!P0 LDG.E.U16 R14, [R4.64] ;  /* 0x00000004040e8981 */ /* 0x000ea8000c1e1500 */
[----:B--2---:R0:W-:Y:S04]  /*c260*/  STL [R1+0x84], R14 ;  /* 0x0000840e01007387 */ /* 0x0041e80000100800 */
[----:B0-----:R-:W2:Y:S04]  /*c270*/  LDL.LU R14, [R1+0x3398] ;  /* 0x00339800010e7983 */ /* 0x001ea80000300800 */
[----:B------:R-:W4:Y:S02]  /*c280*/  LDL R5, [R1+0xe3c] ;  /* 0x000e3c0001057983 */ /* 0x000f240000100800 */
[----:B----4-:R-:W-:-:S02]  /*c290*/  IADD3 R4, P1, R5, R29, RZ ;  /* 0x0000001d05047210 */ /* 0x010fc40007f3e0ff */
[----:B------:R-:W4:Y:S01]  /*c2a0*/  LDL R5, [R1+0xda4] ;  /* 0x000da40001057983 */ /* 0x000f220000100800 */
[----:B--2---:R-:W-:Y:S02]  /*c2b0*/  PRMT R14, RZ, 0x7610, R14 ;  /* 0x00007610ff0e7816 */ /* 0x004fe4000000000e */
[----:B----4-:R-:W-:-:S05]  /*c2c0*/  IMAD.X R5, R5, 0x1, R28, P1 ;  /* 0x0000000105057824 */ /* 0x010fca00008e061c */
        /* <DEDUP_REMOVED lines=8> */
[----:B------:R0:W2:Y:S04]  /*c350*/  @!P0 LDG.E.U16 R14, [R4.64] ;  /* 0x00000004040e8981 */ /* 0x0000a8000c1e1500 */
[----:B0-----:R-:W4:Y:S04]  /*c360*/  LDL R5, [R1+0xee4] ;  /* 0x000ee40001057983 */ /* 0x001f280000100800 */
[----:B--2---:R-:W-:Y:S01]  /*c370*/  STL [R1+0x7c], R14 ;  /* 0x00007c0e01007387 */ /* 0x004fe20000100800 */
[----:B----4-:R-:W-:-:S03]  /*c380*/  IADD3 R4, P1, R5, R29, RZ ;  /* 0x0000001d05047210 */ /* 0x010fc60007f3e0ff */
[----:B------:R-:W2:Y:S01]  /*c390*/  LDL R5, [R1+0xe38] ;  /* 0x000e380001057983 */ /* 0x000ea20000100800 */
[----:B------:R-:W-:Y:S01]  /*c3a0*/  PRMT R15, RZ, 0x7610, R15 ;  /* 0x00007610ff0f7816 */ /* 0x000fe2000000000f */
        /* <DEDUP_REMOVED lines=10> */
[----:B------:R-:W0:Y:S04]  /*c450*/  S2R R27, SR_TID.X ;  /* 0x00000000001b7919 */ /* 0x000e280000002100 */
[----:B------:R-:W1:Y:S04]  /*c460*/  S2R R14, SR_TID.X ;  /* 0x00000000000e7919 */ /* 0x000e680000002100 */
[----:B--2---:R2:W-:Y:S04]  /*c470*/  STL [R1+0x70], R15 ;  /* 0x0000700f01007387 */ /* 0x0045e80000100800 */
[----:B--2---:R-:W2:Y:S04]  /*c480*/  LDL.LU R15, [R1+0x338c] ;  /* 0x00338c00010f7983 */ /* 0x004ea80000300800 */
[----:B------:R-:W4:Y:S04]  /*c490*/  LDL.LU R4, [R1+0xc] ;  /* 0x00000c0001047983 */ /* 0x000f280000300800 */
[----:B------:R-:W2:Y:S01]  /*c4a0*/  LDL R5, [R1+0xf4c] ;  /* 0x000f4c0001057983 */ /* 0x000ea20000100800 */
[----:B0-----:R-:W-:-:S02]  /*c4b0*/  LOP3.LUT R24, R27, 0x1ff, RZ, 0xc0, !PT ;  /* 0x000001ff1b187812 */ /* 0x001fc400078ec0ff */
[----:B-1----:R-:W-:-:S03]  /*c4c0*/  LOP3.LUT R14, R14, 0x1ff, RZ, 0xc0, !PT ;  /* 0x000001ff0e0e7812 */ /* 0x002fc600078ec0ff */
[----:B------:R-:W-:Y:S02]  /*c4d0*/  IMAD.SHL.U32 R2, R24, 0x2, RZ ;  /* 0x0000000218027824 */ /* 0x000fe400078e00ff */
[----:B------:R-:W-:-:S03]  /*c4e0*/  IMAD.SHL.U32 R14, R14, 0x2, RZ ;  /* 0x000000020e0e7824 */ /* 0x000fc600078e00ff */
[----:B------:R-:W-:Y:S02]  /*c4f0*/  STS.U16 [R2], R6 ;  /* 0x0000000602007388 */ /* 0x000fe40000000400 */
[----:B------:R-:W-:Y:S02]  /*c500*/  LOP3.LUT R14, R14, 0x10, RZ, 0x3c, !PT ;  /* 0x000000100e0e7812 */ /* 0x000fe400078e3cff */
[----:B------:R-:W-:Y:S04]  /*c510*/  STS.U16 [R2+0x2000], R7 ;  /* 0x0020000702007388 */ /* 0x000fe80000000400 */
[----:B---3--:R-:W-:Y:S04]  /*c520*/  STS.U16 [R2+0x4000], R8 ;  /* 0x0040000802007388 */ /* 0x008fe80000000400 */
[----:B------:R-:W-:Y:S04]  /*c530*/  STS.U16 [R2+0x6000], R9 ;  /* 0x0060000902007388 */ /* 0x000fe80000000400 */
[----:B------:R-:W-:Y:S04]  /*c540*/  STS.U16 [R2+0x8000], R10 ;  /* 0x0080000a02007388 */ /* 0x000fe80000000400 */
[----:B------:R-:W-:Y:S04]  /*c550*/  STS.U16 [R2+0xa000], R11 ;  /* 0x00a0000b02007388 */ /* 0x000fe80000000400 */
[----:B------:R-:W-:Y:S04]  /*c560*/  STS.U16 [R2+0xc000], R12 ;  /* 0x00c0000c02007388 */ /* 0x000fe80000000400 */
[----:B------:R-:W-:Y:S04]  /*c570*/  STS.U16 [R2+0xe000], R13 ;  /* 0x00e0000d02007388 */ /* 0x000fe80000000400 */
[----:B----4-:R2:W-:Y:S02]  /*c580*/  STS.U16 [R14+0x400], R4 ;  /* 0x000400040e007388 */ /* 0x0105e40000000400 */
[----:B--2---:R-:W-:-:S02]  /*c590*/  IADD3 R4, P1, R5, R29, RZ ;  /* 0x0000001d05047210 */ /* 0x004fc40007f3e0ff */
[----:B------:R-:W2:Y:S01]  /*c5a0*/  LDL R5, [R1+0xee0] ;  /* 0x000ee00001057983 */ /* 0x000ea20000100800 */
[----:B------:R-:W-:Y:S02]  /*c5b0*/  PRMT R15, RZ, 0x7610, R15 ;  /* 0x00007610ff0f7816 */ /* 0x000fe4000000000f */
[----:B--2---:R-:W-:-:S05]  /*c5c0*/  IMAD.X R5, R5, 0x1, R28, P1 ;  /* 0x0000000105057824 */ /* 0x004fca00008e061c */
[----:B------:R-:W2:Y:S04]  /*c5d0*/  @!P0 LDG.E.U16 R15, [R4.64] ;  /* 0x00000004040f8981 */ /* 0x000ea8000c1e1500 */
[----:B--2---:R0:W-:Y:S04]  /*c5e0*/  STL [R1+0x6c], R15 ;  /* 0x00006c0f01007387 */ /* 0x0041e80000100800 */
[----:B0-----:R-:W2:Y:S04]  /*c5f0*/  LDL.LU R15, [R1+0x3388] ;  /* 0x00338800010f7983 */ /* 0x001ea80000300800 */
[----:B------:R-:W3:Y:S04]  /*c600*/  LDL.LU R4, [R1] ;  /* 0x0000000001047983 */ /* 0x000ee80000300800 */
[----:B------:R-:W4:Y:S04]  /*c610*/  LDL R5, [R1+0xedc] ;  /* 0x000edc0001057983 */ /* 0x000f280000100800 */
[----:B---3--:R0:W-:Y:S04]  /*c620*/  STS.U16 [R14+0x2400], R4 ;  /* 0x002400040e007388 */ /* 0x0081e80000000400 */
[----:B0-----:R-:W3:Y:S01]  /*c630*/  LDL.LU R14, [R1+0x3384] ;  /* 0x00338400010e7983 */ /* 0x001ee20000300800 */
[----:B----4-:R-:W-:-:S03]  /*c640*/  IADD3 R4, P1, R5, R29, RZ ;  /* 0x0000001d05047210 */ /* 0x010fc60007f3e0ff */
[----:B------:R-:W4:Y:S01]  /*c650*/  LDL R5, [R1+0xe30] ;  /* 0x000e300001057983 */ /* 0x000f220000100800 */
[----:B---3--:R-:W-:Y:S01]  /*c660*/  PRMT R14, RZ, 0x7610, R14 ;  /* 0x00007610ff0e7816 */ /* 0x008fe2000000000e */
[----:B----4-:R-:W-:-:S05]  /*c670*/  IMAD.X R5, R5, 0x1, R28, P1 ;  /* 0x0000000105057824 */ /* 0x010fca00008e061c */
[----:B------:R0:W3:Y:S04]  /*c680*/  @!P0 LDG.E.U16 R14, [R4.64] ;  /* 0x00000004040e8981 */ /* 0x0000e8000c1e1500 */
[----:B0-----:R-:W0:Y:S02]  /*c690*/  S2R R5, SR_TID.X ;  /* 0x0000000000057919 */ /* 0x001e240000002100 */
[----:B0-----:R-:W-:-:S05]  /*c6a0*/  LOP3.LUT R5, R5, 0x1ff, RZ, 0xc0, !PT ;  /* 0x000001ff05057812 */ /* 0x001fca00078ec0ff */
[----:B------:R-:W-:-:S05]  /*c6b0*/  IMAD.SHL.U32 R5, R5, 0x2, RZ ;  /* 0x0000000205057824 */ /* 0x000fca00078e00ff */
[----:B------:R-:W-:Y:S01]  /*c6c0*/  LOP3.LUT R4, R5, 0x10, RZ, 0x3c, !PT ;  /* 0x0000001005047812 */ /* 0x000fe200078e3cff */
[----:B---3--:R0:W-:Y:S04]  /*c6d0*/  STL [R1+0x68], R14 ;  /* 0x0000680e01007387 */ /* 0x0081e80000100800 */
[----:B0-----:R-:W3:Y:S04]  /*c6e0*/  LDL.LU R14, [R1+0x3380] ;  /* 0x00338000010e7983 */ /* 0x001ee80000300800 */
[----:B------:R-:W4:Y:S04]  /*c6f0*/  LDL R5, [R1+0xe2c] ;  /* 0x000e2c0001057983 */ /* 0x000f280000100800 */
[----:B---3--:R4:W-:Y:S02]  /*c700*/  STS.U16 [R4+0x4400], R14 ;  /* 0x0044000e04007388 */ /* 0x0089e40000000400 */
[----:B----4-:R-:W-:-:S02]  /*c710*/  IADD3 R4, P1, R5, R29, RZ ;  /* 0x0000001d05047210 */ /* 0x010fc40007f3e0ff */
[----:B------:R-:W3:Y:S01]  /*c720*/  LDL R5, [R1+0xd9c] ;  /* 0x000d9c0001057983 */ /* 0x000ee20000100800 */
[----:B--2---:R-:W-:Y:S02]  /*c730*/  PRMT R15, RZ, 0x7610, R15 ;  /* 0x00007610ff0f7816 */ /* 0x004fe4000000000f */
[----:B---3--:R-:W-:-:S05]  /*c740*/  IMAD.X R5, R5, 0x1, R28, P1 ;  /* 0x0000000105057824 */ /* 0x008fca00008e061c */
[----:B------:R0:W2:Y:S04]  /*c750*/  @!P0 LDG.E.U16 R15, [R4.64] ;  /* 0x00000004040f8981 */ /* 0x0000a8000c1e1500 */
[----:B0-----:R-:W0:Y:S02]  /*c760*/  S2R R5, SR_TID.X ;  /* 0x0000000000057919 */ /* 0x001e240000002100 */
[----:B0-----:R-:W-:-:S05]  /*c770*/  LOP3.LUT R5, R5, 0x1ff, RZ, 0xc0, !PT ;  /* 0x000001ff05057812 */ /* 0x001fca00078ec0ff */
[----:B------:R-:W-:-:S05]  /*c780*/  IMAD.SHL.U32 R5, R5, 0x2, RZ ;  /* 0x0000000205057824 */ /* 0x000fca00078e00ff */
[----:B------:R-:W-:Y:S01]  /*c790*/  LOP3.LUT R4, R5, 0x10, RZ, 0x3c, !PT ;  /* 0x0000001005047812 */ /* 0x000fe200078e3cff */
[----:B--2---:R0:W-:Y:S04]  /*c7a0*/  STL [R1+0x64], R15 ;  /* 0x0000640f01007387 */ /* 0x0041e80000100800 */
[----:B0-----:R-:W2:Y:S04]  /*c7b0*/  LDL.LU R15, [R1+0x337c] ;  /* 0x00337c00010f7983 */ /* 0x001ea80000300800 */
[----:B------:R-:W3:Y:S04]  /*c7c0*/  LDL R5, [R1+0xf48] ;  /* 0x000f480001057983 */ /* 0x000ee80000100800 */
[----:B--2---:R3:W-:Y:S02]  /*c7d0*/  STS.U16 [R4+0x6400], R15 ;  /* 0x0064000f04007388 */ /* 0x0047e40000000400 */
[----:B---3--:R-:W-:-:S02]  /*c7e0*/  IADD3 R4, P1, R5, R29, RZ ;  /* 0x0000001d05047210 */ /* 0x008fc40007f3e0ff */
[----:B------:R-:W2:Y:S01]  /*c7f0*/  LDL R5, [R1+0xed8] ;  /* 0x000ed80001057983 */ /* 0x000ea20000100800 */
[----:B------:R-:W-:Y:S02]  /*c800*/  PRMT R16, RZ, 0x7610, R16 ;  /* 0x00007610ff107816 */ /* 0x000fe40000000010 */
[----:B--2---:R-:W-:-:S05]  /*c810*/  IMAD.X R5, R5, 0x1, R28, P1 ;  /* 0x0000000105057824 */ /* 0x004fca00008e061c */
        /* <DEDUP_REMOVED lines=21> */
[----:B------:R3:W-:Y:S02]  /*c970*/  STS.U16 [R4+0xa400], R17 ;  /* 0x00a4001104007388 */ /* 0x0007e40000000400 */
[----:B---3--:R-:W-:-:S02]  /*c980*/  IADD3 R4, P1, R5, R29, RZ ;  /* 0x0000001d05047210 */ /* 0x008fc40007f3e0ff */
        /* <DEDUP_REMOVED lines=29> */
[----:B------:R-:W2:Y:S01]  /*cb60*/  @!P0 LDG.E.U16 R20, [R4.64] ;  /* 0x0000000404148981 */ /* 0x000ea2000c1e1500 */
[----:B------:R-:W-:-:S05]  /*cb70*/  LOP3.LUT R27, R27, 0x1ff, RZ, 0xc0, !PT ;  /* 0x000001ff1b1b7812 */ /* 0x000fca00078ec0ff */
[----:B------:R-:W-:Y:S01]  /*cb80*/  IMAD.SHL.U32 R27, R27, 0x2, RZ ;  /* 0x000000021b1b7824 */ /* 0x000fe200078e00ff */
[----:B--2---:R0:W-:Y:S04]  /*cb90*/  STL [R1+0x4c], R20 ;  /* 0x00004c1401007387 */ /* 0x0041e80000100800 */
[----:B0-----:R-:W2:Y:S04]  /*cba0*/  LDL.LU R20, [R1+0x3368] ;  /* 0x0033680001147983 */ /* 0x001ea80000300800 */
[----:B------:R-:W3:Y:S04]  /*cbb0*/  LDL.LU R4, [R1+0x1c] ;  /* 0x00001c0001047983 */ /* 0x000ee80000300800 */
[----:B------:R-:W4:Y:S01]  /*cbc0*/  LDL R5, [R1+0xe1c] ;  /* 0x000e1c0001057983 */ /* 0x000f220000100800 */
[----:B------:R-:W-:-:S05]  /*cbd0*/  LOP3.LUT R27, R27, 0x20, RZ, 0x3c, !PT ;  /* 0x000000201b1b7812 */ /* 0x000fca00078e3cff */
[----:B---3--:R4:W-:Y:S02]  /*cbe0*/  STS.U16 [R27+0x800], R4 ;  /* 0x000800041b007388 */ /* 0x0089e40000000400 */
[----:B----4-:R-:W-:Y:S02]  /*cbf0*/  IADD3 R4, P1, R5, R29, RZ ;  /* 0x0000001d05047210 */ /* 0x010fe40007f3e0ff */
[----:B------:R-:W3:Y:S01]  /*cc00*/  LDL R5, [R1+0xd94] ;  /* 0x000d940001057983 */ /* 0x000ee20000100800 */
[----:B--2---:R-:W-:Y:S02]  /*cc10*/  PRMT R20, RZ, 0x7610, R20 ;  /* 0x00007610ff147816 */ /* 0x004fe40000000014 */
[----:B---3--:R-:W-:-:S05]  /*cc20*/  IMAD.X R5, R5, 0x1, R28, P1 ;  /* 0x0000000105057824 */ /* 0x008fca00008e061c */
[----:B------:R-:W2:Y:S04]  /*cc30*/  @!P0 LDG.E.U16 R20, [R4.64] ;  /* 0x0000000404148981 */ /* 0x000ea8000c1e1500 */
[----:B--2---:R0:W-:Y:S04]  /*cc40*/  STL [R1+0x48], R20 ;  /* 0x0000481401007387 */ /* 0x0041e80000100800 */
[----:B0-----:R-:W2:Y:S04]  /*cc50*/  LDL.LU R20, [R1+0x3364] ;  /* 0x0033640001147983 */ /* 0x001ea80000300800 */
[----:B------:R-:W3:Y:S04]  /*cc60*/  LDL.LU R4, [R1+0x14] ;  /* 0x0000140001047983 */ /* 0x000ee80000300800 */
[----:B------:R-:W4:Y:S04]  /*cc70*/  LDL R5, [R1+0xf40] ;  /* 0x000f400001057983 */ /* 0x000f280000100800 */
[----:B---3--:R4:W-:Y:S02]  /*cc80*/  STS.U16 [R27+0x2800], R4 ;  /* 0x002800041b007388 */ /* 0x0089e40000000400 */
[----:B----4-:R-:W-:-:S02]  /*cc90*/  IADD3 R4, P1, R5, R29, RZ ;  /* 0x0000001d05047210 */ /* 0x010fc40007f3e0ff */
        /* <DEDUP_REMOVED lines=80> */
[----:B------:R-:W-:-:S03]  /*d1a0*/  IMAD.SHL.U32 R24, R24, 0x2, RZ ;  /* 0x0000000218187824 */ /* 0x000fc600078e00ff */
        /* <DEDUP_REMOVED lines=18> */
[----:B------:R-:W-:Y:S02]  /*d2d0*/  PRMT R0, RZ, 0x7610, R0 ;  /* 0x00007610ff007816 */ /* 0x000fe40000000000 */
[----:B---3--:R-:W-:-:S05]  /*d2e0*/  IMAD.X R5, R5, 0x1, R28, P1 ;  /* 0x0000000105057824 */ /* 0x008fca00008e061c */
[----:B------:R0:W3:Y:S04]  /*d2f0*/  @!P0 LDG.E.U16 R0, [R4.64] ;  /* 0x0000000404008981 */ /* 0x0000e8000c1e1500 */
[----:B0-----:R-:W4:Y:S04]  /*d300*/  LDL.LU R4, [R1+0x18] ;  /* 0x0000180001047983 */ /* 0x001f280000300800 */
[----:B------:R-:W2:Y:S04]  /*d310*/  LDL R5, [R1+0xf34] ;  /* 0x000f340001057983 */ /* 0x000ea80000100800 */
[----:B---3--:R0:W-:Y:S04]  /*d320*/  STL [R1+0x24], R0 ;  /* 0x0000240001007387 */ /* 0x0081e80000100800 */
[----:B----4-:R1:W-:Y:S01]  /*d330*/  STS.U16 [R24+0x4c00], R4 ;  /* 0x004c000418007388 */ /* 0x0103e20000000400 */
[----:B--2---:R-:W-:-:S03]  /*d340*/  PRMT R25, RZ, 0x7610, R25 ;  /* 0x00007610ff197816 */ /* 0x004fc60000000019 */
[----:B0-----:R-:W2:Y:S01]  /*d350*/  LDL R0, [R1+0xf30] ;  /* 0x000f300001007983 */ /* 0x001ea20000100800 */
[----:B-1----:R-:W-:-:S03]  /*d360*/  IADD3 R4, P1, R5, R29, RZ ;  /* 0x0000001d05047210 */ /* 0x002fc60007f3e0ff */
[----:B------:R-:W3:Y:S02]  /*d370*/  LDL R5, [R1+0xeb0] ;  /* 0x000eb00001057983 */ /* 0x000ee40000100800 */
[----:B---3--:R-:W-:-:S05]  /*d380*/  IMAD.X R5, R5, 0x1, R28, P1 ;  /* 0x0000000105057824 */ /* 0x008fca00008e061c */
[----:B------:R-:W3:Y:S04]  /*d390*/  @!P0 LDG.E.U16 R25, [R4.64] ;  /* 0x0000000404198981 */ /* 0x000ee8000c1e1500 */
[----:B---3--:R0:W-:Y:S04]  /*d3a0*/  STL [R1+0x20], R25 ;  /* 0x0000201901007387 */ /* 0x0081e80000100800 */
[----:B0-----:R-:W3:Y:S04]  /*d3b0*/  LDL.LU R25, [R1+0x333c] ;  /* 0x00333c0001197983 */ /* 0x001ee80000300800 */
[----:B------:R-:W4:Y:S04]  /*d3c0*/  LDL.LU R4, [R1+0x10] ;  /* 0x0000100001047983 */ /* 0x000f280000300800 */
[----:B------:R-:W2:Y:S04]  /*d3d0*/  LDL R5, [R1+0xeac] ;  /* 0x000eac0001057983 */ /* 0x000ea80000100800 */
[----:B----4-:R2:W-:Y:S02]  /*d3e0*/  STS.U16 [R24+0x6c00], R4 ;  /* 0x006c000418007388 */ /* 0x0105e40000000400 */
[----:B--2---:R-:W-:-:S02]  /*d3f0*/  IADD3 R4, P1, R5, R29, RZ ;  /* 0x0000001d05047210 */ /* 0x004fc40007f3e0ff */
[----:B------:R-:W2:Y:S01]  /*d400*/  LDL R5, [R1+0xe00] ;  /* 0x000e000001057983 */ /* 0x000ea20000100800 */
[----:B---3--:R-:W-:Y:S02]  /*d410*/  PRMT R25, RZ, 0x7610, R25 ;  /* 0x00007610ff197816 */ /* 0x008fe40000000019 */
[----:B--2---:R-:W-:-:S05]  /*d420*/  IMAD.X R5, R5, 0x1, R28, P1 ;  /* 0x0000000105057824 */ /* 0x004fca00008e061c */
        /* <DEDUP_REMOVED lines=12> */
[----:B0-----:R-:W0:Y:S04]  /*d4f0*/  S2R R5, SR_TID.X ;  /* 0x0000000000057919 */ /* 0x001e280000002100 */
[----:B---3--:R1:W-:Y:S04]  /*d500*/  STL [R1+0x18], R24 ;  /* 0x0000181801007387 */ /* 0x0083e80000100800 */
[----:B-1----:R-:W3:Y:S01]  /*d510*/  LDL.LU R24, [R1+0x3330] ;  /* 0x0033300001187983 */ /* 0x002ee20000300800 */
[----:B0-----:R-:W-:-:S05]  /*d520*/  LOP3.LUT R5, R5, 0x1ff, RZ, 0xc0, !PT ;  /* 0x000001ff05057812 */ /* 0x001fca00078ec0ff */
[----:B------:R-:W-:-:S05]  /*d530*/  IMAD.SHL.U32 R5, R5, 0x2, RZ ;  /* 0x0000000205057824 */ /* 0x000fca00078e00ff */
[----:B------:R-:W-:-:S05]  /*d540*/  LOP3.LUT R5, R5, 0x30, RZ, 0x3c, !PT ;  /* 0x0000003005057812 */ /* 0x000fca00078e3cff */
[----:B---3--:R0:W-:Y:S04]  /*d550*/  STS.U16 [R5+0xac00], R24 ;  /* 0x00ac001805007388 */ /* 0x0081e80000000400 */
[----:B0-----:R-:W3:Y:S01]  /*d560*/  LDL R5, [R1+0xea8] ;  /* 0x000ea80001057983 */ /* 0x001ee20000100800 */
[----:B------:R-:W-:Y:S02]  /*d570*/  IADD3 R4, P1, R0, R29, RZ ;  /* 0x0000001d00047210 */ /* 0x000fe40007f3e0ff */
[----:B--2---:R-:W-:Y:S01]  /*d580*/  PRMT R25, RZ, 0x7610, R25 ;  /* 0x00007610ff197816 */ /* 0x004fe20000000019 */
[----:B------:R-:W2:Y:S02]  /*d590*/  LDL R0, [R1+0xea0] ;  /* 0x000ea00001007983 */ /* 0x000ea40000100800 */
[----:B---3--:R-:W-:-:S05]  /*d5a0*/  IMAD.X R5, R5, 0x1, R28, P1 ;  /* 0x0000000105057824 */ /* 0x008fca00008e061c */
        /* <DEDUP_REMOVED lines=11> */
[----:B------:R-:W-:Y:S02]  /*d660*/  PRMT R26, RZ, 0x7610, R26 ;  /* 0x00007610ff1a7816 */ /* 0x000fe4000000001a */
        /* <DEDUP_REMOVED lines=14> */
[----:B------:R-:W3:Y:S01]  /*d750*/  @!P0 LDG.E.U16 R3, [R4.64] ;  /* 0x0000000404038981 */ /* 0x000ee2000c1e1500 */
[----:B------:R-:W-:-:S03]  /*d760*/  LOP3.LUT R2, R2, 0x40, RZ, 0x3c, !PT ;  /* 0x0000004002027812 */ /* 0x000fc600078e3cff */
[----:B---3--:R0:W-:Y:S04]  /*d770*/  STL [R1+0xc], R3 ;  /* 0x00000c0301007387 */ /* 0x0081e80000100800 */
[----:B0-----:R-:W3:Y:S04]  /*d780*/  LDL.LU R3, [R1+0x3324] ;  /* 0x0033240001037983 */ /* 0x001ee80000300800 */
[----:B------:R-:W4:Y:S04]  /*d790*/  LDL.LU R4, [R1+0xf8] ;  /* 0x0000f80001047983 */ /* 0x000f280000300800 */
[----:B------:R-:W2:Y:S04]  /*d7a0*/  LDL R5, [R1+0xf2c] ;  /* 0x000f2c0001057983 */ /* 0x000ea80000100800 */
[----:B----4-:R2:W-:Y:S01]  /*d7b0*/  STS.U16 [R2+0x1000], R4 ;  /* 0x0010000402007388 */ /* 0x0105e20000000400 */
[----:B---3--:R-:W-:-:S02]  /*d7c0*/  PRMT R3, RZ, 0x7610, R3 ;  /* 0x00007610ff037816 */ /* 0x008fc40000000003 */
[----:B--2---:R-:W-:-:S05]  /*d7d0*/  IADD3 R4, P1, R5, R29, RZ ;  /* 0x0000001d05047210 */ /* 0x004fca0007f3e0ff */
[----:B------:R-:W-:Y:S02]  /*d7e0*/  IMAD.X R5, R0, 0x1, R28, P1 ;  /* 0x0000000100057824 */ /* 0x000fe400008e061c */
[----:B------:R-:W2:Y:S04]  /*d7f0*/  LDL R0, [R1+0xe98] ;  /* 0x000e980001007983 */ /* 0x000ea80000100800 */
        /* <DEDUP_REMOVED lines=10> */
[----:B------:R0:W2:Y:S04]  /*d8a0*/  @!P0 LDG.E.U16 R3, [R4.64] ;  /* 0x0000000404038981 */ /* 0x0000a8000c1e1500 */
[----:B0-----:R-:W3:Y:S04]  /*d8b0*/  LDL.LU R4, [R1+0xe0] ;  /* 0x0000e00001047983 */ /* 0x001ee80000300800 */
[----:B------:R-:W4:Y:S04]  /*d8c0*/  LDL R5, [R1+0xdec] ;  /* 0x000dec0001057983 */ /* 0x000f280000100800 */
[----:B--2---:R0:W-:Y:S04]  /*d8d0*/  STL [R1+0x32b0], R3 ;  /* 0x0032b00301007387 */ /* 0x0041e80000100800 */
[----:B0-----:R-:W2:Y:S04]  /*d8e0*/  LDL R3, [R1+0xf28] ;  /* 0x000f280001037983 */ /* 0x001ea80000100800 */
        /* <DEDUP_REMOVED lines=10> */
[----:B------:R-:W-:Y:S02]  /*d990*/  LOP3.LUT R4, R5, 0x40, RZ, 0x3c, !PT ;  /* 0x0000004005047812 */ /* 0x000fe400078e3cff */
[----:B------:R-:W4:Y:S01]  /*d9a0*/  LDL.LU R5, [R1+0xcc] ;  /* 0x0000cc0001057983 */ /* 0x000f220000300800 */
[----:B------:R-:W-:-:S03]  /*d9b0*/  PRMT R27, RZ, 0x7610, R27 ;  /* 0x00007610ff1b7816 */ /* 0x000fc6000000001b */
[----:B---3--:R0:W-:Y:S04]  /*d9c0*/  STL [R1+0x32b4], R2 ;  /* 0x0032b40201007387 */ /* 0x0081e80000100800 */
[----:B0-----:R-:W3:Y:S04]  /*d9d0*/  LDL R2, [R1+0xe94] ;  /* 0x000e940001027983 */ /* 0x001ee80000100800 */
[----:B----4-:R2:W-:Y:S02]  /*d9e0*/  STS.U16 [R4+0x7000], R5 ;  /* 0x0070000504007388 */ /* 0x0105e40000000400 */
[----:B--2---:R-:W-:-:S05]  /*d9f0*/  IADD3 R4, P1, R3, R29, RZ ;  /* 0x0000001d03047210 */ /* 0x004fca0007f3e0ff */
[----:B------:R-:W-:Y:S02]  /*da00*/  IMAD.X R5, R0, 0x1, R28, P1 ;  /* 0x0000000100057824 */ /* 0x000fe400008e061c */
[----:B------:R-:W2:Y:S04]  /*da10*/  LDL R0, [R1+0xf24] ;  /* 0x000f240001007983 */ /* 0x000ea80000100800 */
[----:B------:R0:W4:Y:S04]  /*da20*/  @!P0 LDG.E.U16 R27, [R4.64] ;  /* 0x00000004041b8981 */ /* 0x000128000c1e1500 */
[----:B------:R-:W2:Y:S04]  /*da30*/  LDL.LU R3, [R1+0x110] ;  /* 0x0001100001037983 */ /* 0x000ea80000300800 */
[----:B0-----:R-:W0:Y:S02]  /*da40*/  S2R R5, SR_TID.X ;  /* 0x0000000000057919 */ /* 0x001e240000002100 */
[----:B0-----:R-:W-:-:S05]  /*da50*/  LOP3.LUT R5, R5, 0x1ff, RZ, 0xc0, !PT ;  /* 0x000001ff05057812 */ /* 0x001fca00078ec0ff */
[----:B------:R-:W-:-:S05]  /*da60*/  IMAD.SHL.U32 R5, R5, 0x2, RZ ;  /* 0x0000000205057824 */ /* 0x000fca00078e00ff */
[----:B------:R-:W-:Y:S02]  /*da70*/  LOP3.LUT R4, R5, 0x40, RZ, 0x3c, !PT ;  /* 0x0000004005047812 */ /* 0x000fe400078e3cff */
[----:B------:R-:W2:Y:S04]  /*da80*/  LDL.LU R5, [R1+0xac] ;  /* 0x0000ac0001057983 */ /* 0x000ea80000300800 */
[----:B----4-:R0:W-:Y:S04]  /*da90*/  STL [R1+0x32b8], R27 ;  /* 0x0032b81b01007387 */ /* 0x0101e80000100800 */
[----:B0-----:R-:W4:Y:S04]  /*daa0*/  LDL.LU R27, [R1+0x8c] ;  /* 0x00008c00011b7983 */ /* 0x001f280000300800 */
[----:B--2---:R0:W-:Y:S04]  /*dab0*/  STS.U16 [R4+0x9000], R5 ;  /* 0x0090000504007388 */ /* 0x0041e80000000400 */
[----:B0-----:R-:W2:Y:S01]  /*dac0*/  LDL R5, [R1+0xde8] ;  /* 0x000de80001057983 */ /* 0x001ea20000100800 */
[----:B---3--:R-:W-:-:S02]  /*dad0*/  IADD3 R4, P1, R2, R29, RZ ;  /* 0x0000001d02047210 */ /* 0x008fc40007f3e0ff */
[----:B------:R-:W-:Y:S01]  /*dae0*/  PRMT R26, RZ, 0x7610, R26 ;  /* 0x00007610ff1a7816 */ /* 0x000fe2000000001a */
[----:B------:R-:W3:Y:S02]  /*daf0*/  LDL R2, [R1+0xe90] ;  /* 0x000e900001027983 */ /* 0x000ee40000100800 */
[----:B--2---:R-:W-:-:S05]  /*db00*/  IMAD.X R5, R5, 0x1, R28, P1 ;  /* 0x0000000105057824 */ /* 0x004fca00008e061c */
[----:B------:R0:W2:Y:S04]  /*db10*/  @!P0 LDG.E.U16 R26, [R4.64] ;  /* 0x00000004041a8981 */ /* 0x0000a8000c1e1500 */
[----:B0-----:R-:W0:Y:S02]  /*db20*/  S2R R5, SR_TID.X ;  /* 0x0000000000057919 */ /* 0x001e240000002100 */
[----:B0-----:R-:W-:-:S05]  /*db30*/  LOP3.LUT R5, R5, 0x1ff, RZ, 0xc0, !PT ;  /* 0x000001ff05057812 */ /* 0x001fca00078ec0ff */
[----:B------:R-:W-:-:S05]  /*db40*/  IMAD.SHL.U32 R5, R5, 0x2, RZ ;  /* 0x0000000205057824 */ /* 0x000fca00078e00ff */
[----:B------:R-:W-:Y:S02]  /*db50*/  LOP3.LUT R4, R5, 0x40, RZ, 0x3c, !PT ;  /* 0x0000004005047812 */ /* 0x000fe400078e3cff */
[----:B------:R-:W3:Y:S04]  /*db60*/  LDL R5, [R1+0xde4] ;  /* 0x000de40001057983 */ /* 0x000ee80000100800 */
[----:B--2---:R0:W-:Y:S04]  /*db70*/  STL [R1+0x32bc], R26 ;  /* 0x0032bc1a01007387 */ /* 0x0041e80000100800 */
[----:B0-----:R-:W2:Y:S04]  /*db80*/  LDL R26, [R1+0xd78] ;  /* 0x000d7800011a7983 */ /* 0x001ea80000100800 */
[----:B----4-:R0:W-:Y:S01]  /*db90*/  STS.U16 [R4+0xb000], R27 ;  /* 0x00b0001b04007388 */ /* 0x0101e20000000400 */
[----:B------:R-:W-:-:S03]  /*dba0*/  PRMT R25, RZ, 0x7610, R25 ;  /* 0x00007610ff197816 */ /* 0x000fc60000000019 */
[----:B0-----:R-:W4:Y:S01]  /*dbb0*/  LDL R27, [R1+0xe8c] ;  /* 0x000e8c00011b7983 */ /* 0x001f220000100800 */
[----:B---3--:R-:W-:-:S05]  /*dbc0*/  IADD3 R4, P1, R5, R29, RZ ;  /* 0x0000001d05047210 */ /* 0x008fca0007f3e0ff */
[----:B--2---:R-:W-:Y:S02]  /*dbd0*/  IMAD.X R5, R26, 0x1, R28, P1 ;  /* 0x000000011a057824 */ /* 0x004fe400008e061c */
[----:B------:R-:W2:Y:S04]  /*dbe0*/  LDL R26, [R1+0xde0] ;  /* 0x000de000011a7983 */ /* 0x000ea80000100800 */
[----:B------:R0:W3:Y:S04]  /*dbf0*/  @!P0 LDG.E.U16 R25, [R4.64] ;  /* 0x0000000404198981 */ /* 0x0000e8000c1e1500 */
[----:B0-----:R-:W0:Y:S02]  /*dc00*/  S2R R5, SR_TID.X ;  /* 0x0000000000057919 */ /* 0x001e240000002100 */
[----:B0-----:R-:W-:-:S05]  /*dc10*/  LOP3.LUT R5, R5, 0x1ff, RZ, 0xc0, !PT ;  /* 0x000001ff05057812 */ /* 0x001fca00078ec0ff */
[----:B------:R-:W-:-:S05]  /*dc20*/  IMAD.SHL.U32 R5, R5, 0x2, RZ ;  /* 0x0000000205057824 */ /* 0x000fca00078e00ff */
[----:B------:R-:W-:Y:S02]  /*dc30*/  LOP3.LUT R4, R5, 0x40, RZ, 0x3c, !PT ;  /* 0x0000004005047812 */ /* 0x000fe400078e3cff */
[----:B------:R-:W2:Y:S01]  /*dc40*/  LDL.LU R5, [R1+0x74] ;  /* 0x0000740001057983 */ /* 0x000ea20000300800 */
[----:B------:R-:W-:-:S03]  /*dc50*/  PRMT R24, RZ, 0x7610, R24 ;  /* 0x00007610ff187816 */ /* 0x000fc60000000018 */
[----:B---3--:R-:W-:Y:S04]  /*dc60*/  STL [R1+0x32c0], R25 ;  /* 0x0032c01901007387 */ /* 0x008fe80000100800 */
[----:B--2---:R0:W-:Y:S02]  /*dc70*/  STS.U16 [R4+0xd000], R5 ;  /* 0x00d0000504007388 */ /* 0x0041e40000000400 */
[----:B0-----:R-:W-:Y:S02]  /*dc80*/  IADD3 R4, P1, R0, R29, RZ ;  /* 0x0000001d00047210 */ /* 0x001fe40007f3e0ff */
[----:B------:R-:W2:Y:S03]  /*dc90*/  LDL R0, [R1+0xddc] ;  /* 0x000ddc0001007983 */ /* 0x000ea60000100800 */
[----:B------:R-:W-:Y:S01]  /*dca0*/  IMAD.X R5, R2, 0x1, R28, P1 ;  /* 0x0000000102057824 */ /* 0x000fe200008e061c */
[----:B------:R-:W3:Y:S04]  /*dcb0*/  LDL.LU R25, [R1+0xf4] ;  /* 0x0000f40001197983 */ /* 0x000ee80000300800 */
[----:B------:R0:W2:Y:S04]  /*dcc0*/  @!P0 LDG.E.U16 R24, [R4.64] ;  /* 0x0000000404188981 */ /* 0x0000a8000c1e1500 */
[----:B0-----:R-:W0:Y:S02]  /*dcd0*/  S2R R5, SR_TID.X ;  /* 0x0000000000057919 */ /* 0x001e240000002100 */
[----:B0-----:R-:W-:-:S05]  /*dce0*/  LOP3.LUT R5, R5, 0x1ff, RZ, 0xc0, !PT ;  /* 0x000001ff05057812 */ /* 0x001fca00078ec0ff */
[----:B------:R-:W-:-:S05]  /*dcf0*/  IMAD.SHL.U32 R5, R5, 0x2, RZ ;  /* 0x0000000205057824 */ /* 0x000fca00078e00ff */
[----:B------:R-:W-:Y:S02]  /*dd00*/  LOP3.LUT R4, R5, 0x40, RZ, 0x3c, !PT ;  /* 0x0000004005047812 */ /* 0x000fe400078e3cff */
[----:B------:R-:W2:Y:S01]  /*dd10*/  LDL.LU R5, [R1+0x54] ;  /* 0x0000540001057983 */ /* 0x000ea20000300800 */
[----:B------:R-:W-:-:S03]  /*dd20*/  PRMT R23, RZ, 0x7610, R23 ;  /* 0x00007610ff177816 */ /* 0x000fc60000000017 */
[----:B------:R-:W0:Y:S04]  /*dd30*/  S2R R2, SR_TID.X ;  /* 0x0000000000027919 */ /* 0x000e280000002100 */
[----:B--2---:R4:W-:Y:S02]  /*dd40*/  STS.U16 [R4+0xf000], R5 ;  /* 0x00f0000504007388 */ /* 0x0049e40000000400 */
[----:B----4-:R-:W-:-:S05]  /*dd50*/  IADD3 R4, P1, R27, R29, RZ ;  /* 0x0000001d1b047210 */ /* 0x010fca0007f3e0ff */
[----:B------:R-:W-:-:S05]  /*dd60*/  IMAD.X R5, R26, 0x1, R28, P1 ;  /* 0x000000011a057824 */ /* 0x000fca00008e061c */
[----:B------:R-:W2:Y:S01]  /*dd70*/  @!P0 LDG.E.U16 R23, [R4.64] ;  /* 0x0000000404178981 */ /* 0x000ea2000c1e1500 */
[----:B0-----:R-:W-:-:S03]  /*dd80*/  LOP3.LUT R2, R2, 0x1ff, RZ, 0xc0, !PT ;  /* 0x000001ff02027812 */ /* 0x001fc600078ec0ff */
[----:B------:R0:W-:Y:S02]  /*dd90*/  STL [R1+0x32c4], R24 ;  /* 0x0032c41801007387 */ /* 0x0001e40000100800 */
[----:B------:R-:W-:-:S05]  /*dda0*/  IMAD.SHL.U32 R27, R2, 0x2, RZ ;  /* 0x00000002021b7824 */ /* 0x000fca00078e00ff */
[----:B------:R-:W-:Y:S01]  /*ddb0*/  LOP3.LUT R26, R27, 0x50, RZ, 0x3c, !PT ;  /* 0x000000501b1a7812 */ /* 0x000fe200078e3cff */
[----:B0-----:R-:W4:Y:S04]  /*ddc0*/  LDL R24, [R1+0xf20] ;  /* 0x000f200001187983 */ /* 0x001f280000100800 */
[----:B------:R-:W3:Y:S04]  /*ddd0*/  LDL.LU R2, [R1+0xe4] ;  /* 0x0000e40001027983 */ /* 0x000ee80000300800 */
[----:B--2---:R0:W-:Y:S04]  /*dde0*/  STL [R1+0x32c8], R23 ;  /* 0x0032c81701007387 */ /* 0x0041e80000100800 */
[----:B0-----:R-:W2:Y:S04]  /*ddf0*/  LDL.LU R23, [R1+0x104] ;  /* 0x0001040001177983 */ /* 0x001ea80000300800 */
[----:B------:R-:W2:Y:S04]  /*de00*/  LDL.LU R27, [R1+0xd4] ;  /* 0x0000d400011b7983 */ /* 0x000ea80000300800 */
[----:B------:R-:W2:Y:S01]  /*de10*/  LDL R5, [R1+0xd74] ;  /* 0x000d740001057983 */ /* 0x000ea20000100800 */
[----:B------:R-:W-:-:S02]  /*de20*/  IADD3 R4, P1, R0, R29, RZ ;  /* 0x0000001d00047210 */ /* 0x000fc40007f3e0ff */
[----:B------:R-:W-:Y:S01]  /*de30*/  PRMT R22, RZ, 0x7610, R22 ;  /* 0x00007610ff167816 */ /* 0x000fe20000000016 */
[----:B------:R0:W-:Y:S04]  /*de40*/  STS.U16 [R26+0x1400], R3 ;  /* 0x001400031a007388 */ /* 0x0001e80000000400 */
[----:B------:R-:W3:Y:S04]  /*de50*/  LDL R0, [R1+0xdd8] ;  /* 0x000dd80001007983 */ /* 0x000ee80000100800 */
[----:B0-----:R-:W3:Y:S01]  /*de60*/  LDL R3, [R1+0xe84] ;  /* 0x000e840001037983 */ /* 0x001ee20000100800 */
[----:B--2---:R-:W-:-:S05]  /*de70*/  IMAD.X R5, R5, 0x1, R28, P1 ;  /* 0x0000000105057824 */ /* 0x004fca00008e061c */
[----:B------:R-:W2:Y:S04]  /*de80*/  @!P0 LDG.E.U16 R22, [R4.64] ;  /* 0x0000000404168981 */ /* 0x000ea8000c1e1500 */
[----:B------:R0:W-:Y:S04]  /*de90*/  STS.U16 [R26+0x3400], R23 ;  /* 0x003400171a007388 */ /* 0x0001e80000000400 */
[----:B--2---:R1:W-:Y:S01]  /*dea0*/  STL [R1+0x32cc], R22 ;  /* 0x0032cc1601007387 */ /* 0x0043e20000100800 */
[----:B----4-:R-:W-:-:S03]  /*deb0*/  IADD3 R4, P1, R24, R29, RZ ;  /* 0x0000001d18047210 */ /* 0x010fc60007f3e0ff */
[----:B0-----:R-:W2:Y:S04]  /*dec0*/  LDL R23, [R1+0xdd4] ;  /* 0x000dd40001177983 */ /* 0x001ea80000100800 */
[----:B-1----:R-:W4:Y:S01]  /*ded0*/  LDL R22, [R1+0xe88] ;  /* 0x000e880001167983 */ /* 0x002f220000100800 */
[----:B------:R-:W-:-:S03]  /*dee0*/  PRMT R21, RZ, 0x7610, R21 ;  /* 0x00007610ff157816 */ /* 0x000fc60000000015 */
[----:B------:R-:W2:Y:S01]  /*def0*/  LDL.LU R24, [R1+0xc0] ;  /* 0x0000c00001187983 */ /* 0x000ea20000300800 */
[----:B------:R-:W-:Y:S01]  /*df00*/  PRMT R20, RZ, 0x7610, R20 ;  /* 0x00007610ff147816 */ /* 0x000fe20000000014 */
[----:B----4-:R-:W-:Y:S02]  /*df10*/  IMAD.X R5, R22, 0x1, R28, P1 ;  /* 0x0000000116057824 */ /* 0x010fe400008e061c */
[----:B------:R-:W4:Y:S04]  /*df20*/  LDL R22, [R1+0xd70] ;  /* 0x000d700001167983 */ /* 0x000f280000100800 */
[----:B------:R3:W4:Y:S02]  /*df30*/  @!P0 LDG.E.U16 R21, [R4.64] ;  /* 0x0000000404158981 */ /* 0x000724000c1e1500 */
[----:B---3--:R-:W-:-:S05]  /*df40*/  IADD3 R4, P1, R3, R29, RZ ;  /* 0x0000001d03047210 */ /* 0x008fca0007f3e0ff */
[----:B------:R-:W-:-:S05]  /*df50*/  IMAD.X R5, R0, 0x1, R28, P1 ;  /* 0x0000000100057824 */ /* 0x000fca00008e061c */
[----:B------:R2:W3:Y:S01]  /*df60*/  @!P0 LDG.E.U16 R20, [R4.64] ;  /* 0x0000000404148981 */ /* 0x0004e2000c1e1500 */
[----:B------:R-:W-:Y:S02]  /*df70*/  PRMT R19, RZ, 0x7610, R19 ;  /* 0x00007610ff137816 */ /* 0x000fe40000000013 */
[----:B--2---:R-:W-:Y:S01]  /*df80*/  IADD3 R4, P1, R23, R29, RZ ;  /* 0x0000001d17047210 */ /* 0x004fe20007f3e0ff */
[----:B------:R0:W-:Y:S04]  /*df90*/  STS.U16 [R26+0x5400], R25 ;  /* 0x005400191a007388 */ /* 0x0001e80000000400 */
[----:B------:R1:W-:Y:S01]  /*dfa0*/  STS.U16 [R26+0x7400], R2 ;  /* 0x007400021a007388 */ /* 0x0003e20000000400 */
[----:B----4-:R-:W-:-:S05]  /*dfb0*/  IMAD.X R5, R22, 0x1, R28, P1 ;  /* 0x0000000116057824 */ /* 0x010fca00008e061c */
[----:B------:R-:W2:Y:S04]  /*dfc0*/  @!P0 LDG.E.U16 R19, [R4.64] ;  /* 0x0000000404138981 */ /* 0x000ea8000c1e1500 */
[----:B------:R-:W-:Y:S04]  /*dfd0*/  STL [R1+0x32d0], R21 ;  /* 0x0032d01501007387 */ /* 0x000fe80000100800 */
[----:B0-----:R-:W4:Y:S04]  /*dfe0*/  LDL.LU R25, [R1+0x9c] ;  /* 0x00009c0001197983 */ /* 0x001f280000300800 */
[----:B------:R-:W4:Y:S04]  /*dff0*/  LDL R3, [R1+0xf1c] ;  /* 0x000f1c0001037983 */ /* 0x000f280000100800 */
[----:B------:R-:W4:Y:S04]  /*e000*/  LDL R0, [R1+0xe80] ;  /* 0x000e800001007983 */ /* 0x000f280000100800 */
[----:B---3--:R0:W-:Y:S04]  /*e010*/  STL [R1+0x32d4], R20 ;  /* 0x0032d41401007387 */ /* 0x0081e80000100800 */
[----:B-1----:R-:W3:Y:S04]  /*e020*/  LDL.LU R2, [R1+0x88] ;  /* 0x0000880001027983 */ /* 0x002ee80000300800 */
[----:B------:R-:W3:Y:S04]  /*e030*/  LDL R22, [R1+0xdd0] ;  /* 0x000dd00001167983 */ /* 0x000ee80000100800 */
[----:B0-----:R-:W3:Y:S04]  /*e040*/  LDL R20, [R1+0xe7c] ;  /* 0x000e7c0001147983 */ /* 0x001ee80000100800 */
[----:B------:R0:W-:Y:S01]  /*e050*/  STS.U16 [R26+0x9400], R27 ;  /* 0x0094001b1a007388 */ /* 0x0001e20000000400 */
[----:B------:R-:W-:-:S02]  /*e060*/  PRMT R18, RZ, 0x7610, R18 ;  /* 0x00007610ff127816 */ /* 0x000fc40000000012 */
[----:B------:R-:W-:Y:S01]  /*e070*/  PRMT R17, RZ, 0x7610, R17 ;  /* 0x00007610ff117816 */ /* 0x000fe20000000011 */
[----:B--2---:R1:W-:Y:S04]  /*e080*/  STL [R1+0x32d8], R19 ;  /* 0x0032d81301007387 */ /* 0x0043e80000100800 */
[----:B------:R-:W2:Y:S04]  /*e090*/  LDL R21, [R1+0xdcc] ;  /* 0x000dcc0001157983 */ /* 0x000ea80000100800 */
[----:B0-----:R-:W2:Y:S01]  /*e0a0*/  LDL.LU R27, [R1+0x11c] ;  /* 0x00011c00011b7983 */ /* 0x001ea20000300800 */
[----:B----4-:R-:W-:-:S03]  /*e0b0*/  IADD3 R4, P1, R3, R29, RZ ;  /* 0x0000001d03047210 */ /* 0x010fc60007f3e0ff */
[----:B------:R-:W4:Y:S02]  /*e0c0*/  LDL R3, [R1+0xd6c] ;  /* 0x000d6c0001037983 */ /* 0x000f240000100800 */
[----:B------:R-:W-:Y:S01]  /*e0d0*/  IMAD.X R5, R0, 0x1, R28, P1 ;  /* 0x0000000100057824 */ /* 0x000fe200008e061c */
[----:B------:R-:W-:Y:S01]  /*e0e0*/  PRMT R16, RZ, 0x7610, R16 ;  /* 0x00007610ff107816 */ /* 0x000fe20000000010 */
[----:B------:R-:W4:Y:S04]  /*e0f0*/  LDL.LU R0, [R1+0x114] ;  /* 0x0001140001007983 */ /* 0x000f280000300800 */
[----:B------:R3:W4:Y:S02]  /*e100*/  @!P0 LDG.E.U16 R18, [R4.64] ;  /* 0x0000000404128981 */ /* 0x000724000c1e1500 */
[----:B---3--:R-:W-:-:S05]  /*e110*/  IADD3 R4, P1, R20, R29, RZ ;  /* 0x0000001d14047210 */ /* 0x008fca0007f3e0ff */
[----:B------:R-:W-:-:S05]  /*e120*/  IMAD.X R5, R22, 0x1, R28, P1 ;  /* 0x0000000116057824 */ /* 0x000fca00008e061c */
[----:B------:R2:W3:Y:S02]  /*e130*/  @!P0 LDG.E.U16 R17, [R4.64] ;  /* 0x0000000404118981 */ /* 0x0004e4000c1e1500 */
[----:B--2---:R-:W-:-:S05]  /*e140*/  IADD3 R4, P1, R21, R29, RZ ;  /* 0x0000001d15047210 */ /* 0x004fca0007f3e0ff */
[----:B----4-:R-:W-:-:S05]  /*e150*/  IMAD.X R5, R3, 0x1, R28, P1 ;  /* 0x0000000103057824 */ /* 0x010fca00008e061c */
[----:B------:R-:W2:Y:S04]  /*e160*/  @!P0 LDG.E.U16 R16, [R4.64] ;  /* 0x0000000404108981 */ /* 0x000ea8000c1e1500 */
[----:B------:R0:W-:Y:S04]  /*e170*/  STL [R1+0x32dc], R18 ;  /* 0x0032dc1201007387 */ /* 0x0001e80000100800 */
[----:B------:R-:W4:Y:S04]  /*e180*/  LDL R20, [R1+0xf18] ;  /* 0x000f180001147983 */ /* 0x000f280000100800 */
[----:B-1----:R-:W4:Y:S04]  /*e190*/  LDL R19, [R1+0xe78] ;  /* 0x000e780001137983 */ /* 0x002f280000100800 */
[----:B---3--:R1:W-:Y:S04]  /*e1a0*/  STL [R1+0x32e0], R17 ;  /* 0x0032e01101007387 */ /* 0x0083e80000100800 */
[----:B0-----:R-:W3:Y:S04]  /*e1b0*/  LDL R18, [R1+0xe74] ;  /* 0x000e740001127983 */ /* 0x001ee80000100800 */
[----:B-1----:R-:W3:Y:S04]  /*e1c0*/  LDL R17, [R1+0xdc8] ;  /* 0x000dc80001117983 */ /* 0x002ee80000100800 */
[----:B------:R-:W-:Y:S04]  /*e1d0*/  STS.U16 [R26+0xb400], R24 ;  /* 0x00b400181a007388 */ /* 0x000fe80000000400 */
[----:B------:R-:W-:Y:S04]  /*e1e0*/  STS.U16 [R26+0xd400], R25 ;  /* 0x00d400191a007388 */ /* 0x000fe80000000400 */
[----:B------:R0:W-:Y:S01]  /*e1f0*/  STS.U16 [R26+0xf400], R2 ;  /* 0x00f400021a007388 */ /* 0x0001e20000000400 */
[----:B------:R-:W-:-:S03]  /*e200*/  PRMT R15, RZ, 0x7610, R15 ;  /* 0x00007610ff0f7816 */ /* 0x000fc6000000000f */
[----:B--2---:R1:W-:Y:S04]  /*e210*/  STL [R1+0x32e4], R16 ;  /* 0x0032e41001007387 */ /* 0x0043e80000100800 */
[----:B0-----:R-:W2:Y:S04]  /*e220*/  LDL R2, [R1+0xdc4] ;  /* 0x000dc40001027983 */ /* 0x001ea80000100800 */
[----:B-1----:R-:W2:Y:S01]  /*e230*/  LDL R16, [R1+0xd68] ;  /* 0x000d680001107983 */ /* 0x002ea20000100800 */
[----:B----4-:R-:W-:Y:S02]  /*e240*/  IADD3 R4, P1, R20, R29, RZ ;  /* 0x0000001d14047210 */ /* 0x010fe40007f3e0ff */
[----:B------:R-:W-:-:S02]  /*e250*/  PRMT R14, RZ, 0x7610, R14 ;  /* 0x00007610ff0e7816 */ /* 0x000fc4000000000e */
[----:B------:R-:W-:Y:S01]  /*e260*/  PRMT R13, RZ, 0x7610, R13 ;  /* 0x00007610ff0d7816 */ /* 0x000fe2000000000d */
[----:B------:R-:W-:Y:S01]  /*e270*/  IMAD.X R5, R19, 0x1, R28, P1 ;  /* 0x0000000113057824 */ /* 0x000fe200008e061c */
[----:B------:R-:W0:Y:S04]  /*e280*/  S2R R3, SR_TID.X ;  /* 0x0000000000037919 */ /* 0x000e280000002100 */
[----:B------:R3:W4:Y:S04]  /*e290*/  @!P0 LDG.E.U16 R15, [R4.64] ;  /* 0x00000004040f8981 */ /* 0x000728000c1e1500 */
[----:B------:R-:W4:Y:S01]  /*e2a0*/  LDL.LU R23, [R1+0x108] ;  /* 0x0001080001177983 */ /* 0x000f220000300800 */
[----:B---3--:R-:W-:-:S05]  /*e2b0*/  IADD3 R4, P1, R18, R29, RZ ;  /* 0x0000001d12047210 */ /* 0x008fca0007f3e0ff */
[----:B------:R-:W-:-:S05]  /*e2c0*/  IMAD.X R5, R17, 0x1, R28, P1 ;  /* 0x0000000111057824 */ /* 0x000fca00008e061c */
[----:B------:R2:W3:Y:S01]  /*e2d0*/  @!P0 LDG.E.U16 R14, [R4.64] ;  /* 0x00000004040e8981 */ /* 0x0004e2000c1e1500 */
[----:B0-----:R-:W-:-:S05]  /*e2e0*/  LOP3.LUT R3, R3, 0x1ff, RZ, 0xc0, !PT ;  /* 0x000001ff03037812 */ /* 0x001fca00078ec0ff */
[----:B------:R-:W-:Y:S01]  /*e2f0*/  IMAD.SHL.U32 R3, R3, 0x2, RZ ;  /* 0x0000000203037824 */ /* 0x000fe200078e00ff */
[----:B--2---:R-:W-:-:S05]  /*e300*/  IADD3 R4, P1, R2, R29, RZ ;  /* 0x0000001d02047210 */ /* 0x004fca0007f3e0ff */
[----:B------:R-:W-:-:S05]  /*e310*/  IMAD.X R5, R16, 0x1, R28, P1 ;  /* 0x0000000110057824 */ /* 0x000fca00008e061c */
[----:B------:R-:W2:Y:S01]  /*e320*/  @!P0 LDG.E.U16 R13, [R4.64] ;  /* 0x00000004040d8981 */ /* 0x000ea2000c1e1500 */
[----:B------:R-:W-:-:S03]  /*e330*/  LOP3.LUT R3, R3, 0x60, RZ, 0x3c, !PT ;  /* 0x0000006003037812 */ /* 0x000fc600078e3cff */
[----:B----4-:R-:W-:Y:S04]  /*e340*/  STL [R1+0x32e8], R15 ;  /* 0x0032e80f01007387 */ /* 0x010fe80000100800 */
[----:B------:R-:W4:Y:S04]  /*e350*/  LDL.LU R24, [R1+0x100] ;  /* 0x0001000001187983 */ /* 0x000f280000300800 */
[----:B------:R-:W-:Y:S04]  /*e360*/  STS.U16 [R3+0x1800], R27 ;  /* 0x0018001b03007388 */ /* 0x000fe80000000400 */
[----:B------:R-:W4:Y:S04]  /*e370*/  LDL.LU R25, [R1+0xf0] ;  /* 0x0000f00001197983 */ /* 0x000f280000300800 */
[----:B------:R0:W-:Y:S04]  /*e380*/  STS.U16 [R3+0x3800], R0 ;  /* 0x0038000003007388 */ /* 0x0001e80000000400 */
[----:B---3--:R1:W-:Y:S04]  /*e390*/  STL [R1+0x32ec], R14 ;  /* 0x0032ec0e01007387 */ /* 0x0083e80000100800 */
[----:B0-----:R-:W3:Y:S04]  /*e3a0*/  LDL R0, [R1+0xf14] ;  /* 0x000f140001007983 */ /* 0x001ee80000100800 */
[----:B------:R-:W4:Y:S04]  /*e3b0*/  LDL.LU R26, [R1+0xdc] ;  /* 0x0000dc00011a7983 */ /* 0x000f280000300800 */
[----:B------:R-:W4:Y:S04]  /*e3c0*/  LDL R2, [R1+0xe70] ;  /* 0x000e700001027983 */ /* 0x000f280000100800 */
[----:B------:R-:W4:Y:S04]  /*e3d0*/  LDL R21, [R1+0xe6c] ;  /* 0x000e6c0001157983 */ /* 0x000f280000100800 */
[----:B------:R-:W4:Y:S04]  /*e3e0*/  LDL R20, [R1+0xdc0] ;  /* 0x000dc00001147983 */ /* 0x000f280000100800 */
[----:B------:R-:W4:Y:S04]  /*e3f0*/  LDL R19, [R1+0xdbc] ;  /* 0x000dbc0001137983 */ /* 0x000f280000100800 */
[----:B------:R-:W4:Y:S04]  /*e400*/  LDL R18, [R1+0xd64] ;  /* 0x000d640001127983 */ /* 0x000f280000100800 */
[----:B------:R-:W4:Y:S04]  /*e410*/  LDL R17, [R1+0xf10] ;  /* 0x000f100001117983 */ /* 0x000f280000100800 */
[----:B------:R-:W4:Y:S04]  /*e420*/  LDL R16, [R1+0xe68] ;  /* 0x000e680001107983 */ /* 0x000f280000100800 */
[----:B------:R-:W4:Y:S04]  /*e430*/  LDL.LU R27, [R1+0xd0] ;  /* 0x0000d000011b7983 */ /* 0x000f280000300800 */
[----:B------:R-:W4:Y:S04]  /*e440*/  LDL R15, [R1+0xe64] ;  /* 0x000e6400010f7983 */ /* 0x000f280000100800 */
[----:B--2---:R0:W-:Y:S04]  /*e450*/  STL [R1+0x32f0], R13 ;  /* 0x0032f00d01007387 */ /* 0x0041e80000100800 */
[----:B-1----:R-:W2:Y:S01]  /*e460*/  LDL R14, [R1+0xdb8] ;  /* 0x000db800010e7983 */ /* 0x002ea20000100800 */
[----:B------:R-:W-:-:S02]  /*e470*/  PRMT R12, RZ, 0x7610, R12 ;  /* 0x00007610ff0c7816 */ /* 0x000fc4000000000c */
[----:B------:R-:W-:Y:S02]  /*e480*/  PRMT R11, RZ, 0x7610, R11 ;  /* 0x00007610ff0b7816 */ /* 0x000fe4000000000b */
[-C--:B---3--:R-:W-:Y:S02]  /*e490*/  IADD3 R4, P1, R0, R29.reuse, RZ ;  /* 0x0000001d00047210 */ /* 0x088fe40007f3e0ff */
[----:B------:R-:W-:Y:S01]  /*e4a0*/  PRMT R10, RZ, 0x7610, R10 ;  /* 0x00007610ff0a7816 */ /* 0x000fe2000000000a */
[----:B------:R-:W3:Y:S02]  /*e4b0*/  LDL.LU R0, [R1+0xbc] ;  /* 0x0000bc0001007983 */ /* 0x000ee40000300800 */
[----:B----4-:R-:W-:Y:S01]  /*e4c0*/  IMAD.X R5, R2, 0x1, R28, P1 ;  /* 0x0000000102057824 */ /* 0x010fe200008e061c */
[----:B------:R-:W-:Y:S01]  /*e4d0*/  PRMT R9, RZ, 0x7610, R9 ;  /* 0x00007610ff097816 */ /* 0x000fe20000000009 */
[----:B------:R-:W4:Y:S04]  /*e4e0*/  LDL R2, [R1+0xdb4] ;  /* 0x000db40001027983 */ /* 0x000f280000100800 */
[----:B------:R1:W4:Y:S02]  /*e4f0*/  @!P0 LDG.E.U16 R12, [R4.64] ;  /* 0x00000004040c8981 */ /* 0x000324000c1e1500 */
[----:B-1----:R-:W-:-:S05]  /*e500*/  IADD3 R4, P1, R21, R29, RZ ;  /* 0x0000001d15047210 */ /* 0x002fca0007f3e0ff */
[----:B------:R-:W-:-:S05]  /*e510*/  IMAD.X R5, R20, 0x1, R28, P1 ;  /* 0x0000000114057824 */ /* 0x000fca00008e061c */
[----:B------:R1:W4:Y:S02]  /*e520*/  @!P0 LDG.E.U16 R11, [R4.64] ;  /* 0x00000004040b8981 */ /* 0x000324000c1e1500 */
[----:B-1----:R-:W-:-:S05]  /*e530*/  IADD3 R4, P1, R19, R29, RZ ;  /* 0x0000001d13047210 */ /* 0x002fca0007f3e0ff */
[----:B------:R-:W-:-:S05]  /*e540*/  IMAD.X R5, R18, 0x1, R28, P1 ;  /* 0x0000000112057824 */ /* 0x000fca00008e061c */
[----:B------:R1:W4:Y:S02]  /*e550*/  @!P0 LDG.E.U16 R10, [R4.64] ;  /* 0x00000004040a8981 */ /* 0x000324000c1e1500 */
[----:B-1----:R-:W-:-:S05]  /*e560*/  IADD3 R4, P1, R17, R29, RZ ;  /* 0x0000001d11047210 */ /* 0x002fca0007f3e0ff */
[----:B------:R-:W-:-:S05]  /*e570*/  IMAD.X R5, R16, 0x1, R28, P1 ;  /* 0x0000000110057824 */ /* 0x000fca00008e061c */
[----:B------:R1:W4:Y:S01]  /*e580*/  @!P0 LDG.E.U16 R9, [R4.64] ;  /* 0x0000000404098981 */ /* 0x000322000c1e1500 */
[----:B------:R-:W-:Y:S02]  /*e590*/  PRMT R8, RZ, 0x7610, R8 ;  /* 0x00007610ff087816 */ /* 0x000fe40000000008 */
[----:B-1----:R-:W-:-:S05]  /*e5a0*/  IADD3 R4, P1, R15, R29, RZ ;  /* 0x0000001d0f047210 */ /* 0x002fca0007f3e0ff */
[----:B--2---:R-:W-:-:S05]  /*e5b0*/  IMAD.X R5, R14, 0x1, R28, P1 ;  /* 0x000000010e057824 */ /* 0x004fca00008e061c */
[----:B------:R-:W2:Y:S04]  /*e5c0*/  @!P0 LDG.E.U16 R8, [R4.64] ;  /* 0x0000000404088981 */ /* 0x000ea8000c1e1500 */
[----:B------:R-:W-:Y:S04]  /*e5d0*/  STS.U16 [R3+0x5800], R23 ;  /* 0x0058001703007388 */ /* 0x000fe80000000400 */
[----:B------:R-:W-:Y:S04]  /*e5e0*/  STS.U16 [R3+0x7800], R24 ;  /* 0x0078001803007388 */ /* 0x000fe80000000400 */
[----:B------:R-:W-:Y:S04]  /*e5f0*/  STS.U16 [R3+0x9800], R25 ;  /* 0x0098001903007388 */ /* 0x000fe80000000400 */
[----:B------:R-:W-:Y:S04]  /*e600*/  STS.U16 [R3+0xb800], R26 ;  /* 0x00b8001a03007388 */ /* 0x000fe80000000400 */
[----:B------:R-:W-:Y:S04]  /*e610*/  STS.U16 [R3+0xd800], R27 ;  /* 0x00d8001b03007388 */ /* 0x000fe80000000400 */
[----:B---3--:R-:W-:Y:S04]  /*e620*/  STS.U16 [R3+0xf800], R0 ;  /* 0x00f8000003007388 */ /* 0x008fe80000000400 */
[----:B----4-:R-:W-:Y:S04]  /*e630*/  STL [R1+0x32f4], R12 ;  /* 0x0032f40c01007387 */ /* 0x010fe80000100800 */
[----:B------:R-:W-:Y:S04]  /*e640*/  STL [R1+0x32f8], R11 ;  /* 0x0032f80b01007387 */ /* 0x000fe80000100800 */
[----:B------:R-:W-:Y:S04]  /*e650*/  STL [R1+0x32fc], R10 ;  /* 0x0032fc0a01007387 */ /* 0x000fe80000100800 */
[----:B------:R-:W-:Y:S04]  /*e660*/  STL [R1+0x3300], R9 ;  /* 0x0033000901007387 */ /* 0x000fe80000100800 */
[----:B0-----:R-:W3:Y:S04]  /*e670*/  LDL.LU R13, [R1+0x204] ;  /* 0x00020400010d7983 */ /* 0x001ee80000300800 */
[----:B--2---:R0:W-:Y:S04]  /*e680*/  STL [R1+0x3304], R8 ;  /* 0x0033040801007387 */ /* 0x0041e80000100800 */
[----:B0-----:R-:W2:Y:S04]  /*e690*/  LDL R8, [R1+0xd60] ;  /* 0x000d600001087983 */ /* 0x001ea80000100800 */
[----:B------:R-:W4:Y:S04]  /*e6a0*/  LDL.LU R0, [R1+0x200] ;  /* 0x0002000001007983 */ /* 0x000f280000300800 */
[----:B------:R-:W3:Y:S04]  /*e6b0*/  LDL R10, [R1+0xf0c] ;  /* 0x000f0c00010a7983 */ /* 0x000ee80000100800 */
[----:B------:R-:W3:Y:S01]  /*e6c0*/  LDL R9, [R1+0xe60] ;  /* 0x000e600001097983 */ /* 0x000ee20000100800 */
[----:B------:R-:W-:-:S02]  /*e6d0*/  IADD3 R4, P1, R2, R29, RZ ;  /* 0x0000001d02047210 */ /* 0x000fc40007f3e0ff */
[----:B------:R-:W-:Y:S02]  /*e6e0*/  PRMT R7, RZ, 0x7610, R7 ;  /* 0x00007610ff077816 */ /* 0x000fe40000000007 */
[----:B------:R-:W-:Y:S01]  /*e6f0*/  PRMT R6, RZ, 0x7610, R6 ;  /* 0x00007610ff067816 */ /* 0x000fe20000000006 */
[----:B------:R-:W0:Y:S04]  /*e700*/  S2R R3, SR_TID.X ;  /* 0x0000000000037919 */ /* 0x000e280000002100 */
[----:B------:R-:W4:Y:S04]  /*e710*/  LDL.LU R14, [R1+0x118] ;  /* 0x00011800010e7983 */ /* 0x000f280000300800 */
[----:B------:R-:W4:Y:S04]  /*e720*/  LDL.LU R15, [R1+0x10c] ;  /* 0x00010c00010f7983 */ /* 0x000f280000300800 */
[----:B------:R-:W4:Y:S04]  /*e730*/  LDL.LU R16, [R1+0xfc] ;  /* 0x0000fc0001107983 */ /* 0x000f280000300800 */
[----:B------:R-:W4:Y:S04]  /*e740*/  LDL.LU R18, [R1+0xe8] ;  /* 0x0000e80001127983 */ /* 0x000f280000300800 */
[----:B------:R-:W4:Y:S04]  /*e750*/  LDL.LU R19, [R1+0xd8] ;  /* 0x0000d80001137983 */ /* 0x000f280000300800 */
[----:B------:R-:W4:Y:S01]  /*e760*/  LDL.LU R20, [R1+0xc8] ;  /* 0x0000c80001147983 */ /* 0x000f220000300800 */
[----:B--2---:R-:W-:-:S03]  /*e770*/  IMAD.X R5, R8, 0x1, R28, P1 ;  /* 0x0000000108057824 */ /* 0x004fc600008e061c */
[----:B------:R-:W2:Y:S04]  /*e780*/  LDL.LU R21, [R1+0xc4] ;  /* 0x0000c40001157983 */ /* 0x000ea80000300800 */
[----:B------:R3:W2:Y:S01]  /*e790*/  @!P0 LDG.E.U16 R7, [R4.64] ;  /* 0x0000000404078981 */ /* 0x0006a2000c1e1500 */
[----:B0-----:R-:W-:-:S03]  /*e7a0*/  LOP3.LUT R3, R3, 0x1ff, RZ, 0xc0, !PT ;  /* 0x000001ff03037812 */ /* 0x001fc600078ec0ff */
[----:B------:R-:W4:Y:S04]  /*e7b0*/  LDL.LU R22, [R1+0xb8] ;  /* 0x0000b80001167983 */ /* 0x000f280000300800 */
[----:B------:R-:W4:Y:S01]  /*e7c0*/  LDL.LU R23, [R1+0xb4] ;  /* 0x0000b40001177983 */ /* 0x000f220000300800 */
[----:B---3--:R-:W-:-:S03]  /*e7d0*/  IADD3 R4, P1, R10, R29, RZ ;  /* 0x0000001d0a047210 */ /* 0x008fc60007f3e0ff */
[----:B------:R-:W3:Y:S02]  /*e7e0*/  LDL.LU R24, [R1+0xb0] ;  /* 0x0000b00001187983 */ /* 0x000ee40000300800 */
[----:B------:R-:W-:Y:S02]  /*e7f0*/  IMAD.X R5, R9, 0x1, R28, P1 ;  /* 0x0000000109057824 */ /* 0x000fe400008e061c */
[----:B------:R-:W3:Y:S04]  /*e800*/  LDL.LU R25, [R1+0xa8] ;  /* 0x0000a80001197983 */ /* 0x000ee80000300800 */
[----:B------:R-:W3:Y:S01]  /*e810*/  @!P0 LDG.E.U16 R6, [R4.64] ;  /* 0x0000000404068981 */ /* 0x000ee2000c1e1500 */
[----:B------:R-:W-:-:S03]  /*e820*/  IMAD.SHL.U32 R17, R3, 0x2, RZ ;  /* 0x0000000203117824 */ /* 0x000fc600078e00ff */
[----:B------:R-:W4:Y:S04]  /*e830*/  LDL.LU R26, [R1+0xa4] ;  /* 0x0000a400011a7983 */ /* 0x000f280000300800 */
[----:B------:R-:W4:Y:S04]  /*e840*/  LDL.LU R27, [R1+0xa0] ;  /* 0x0000a000011b7983 */ /* 0x000f280000300800 */
[----:B------:R-:W4:Y:S04]  /*e850*/  LDL.LU R2, [R1+0x98] ;  /* 0x0000980001027983 */ /* 0x000f280000300800 */
[----:B------:R-:W4:Y:S04]  /*e860*/  LDL.LU R3, [R1+0x94] ;  /* 0x0000940001037983 */ /* 0x000f280000300800 */
[----:B--2---:R-:W-:Y:S04]  /*e870*/  STL [R1+0x3308], R7 ;  /* 0x0033080701007387 */ /* 0x004fe80000100800 */
[----:B------:R-:W-:Y:S04]  /*e880*/  STL [R1+0xfd8], R29 ;  /* 0x000fd81d01007387 */ /* 0x000fe80000100800 */
[----:B------:R-:W-:Y:S04]  /*e890*/  STL [R1+0xfdc], R28 ;  /* 0x000fdc1c01007387 */ /* 0x000fe80000100800 */
[----:B---3--:R0:W-:Y:S04]  /*e8a0*/  STL [R1+0x330c], R6 ;  /* 0x00330c0601007387 */ /* 0x0081e80000100800 */
[----:B0-----:R-:W2:Y:S04]  /*e8b0*/  LDL.LU R6, [R1+0x7c] ;  /* 0x00007c0001067983 */ /* 0x001ea80000300800 */
[----:B--2---:R0:W-:Y:S04]  /*e8c0*/  STL [R1+0x3310], R6 ;  /* 0x0033100601007387 */ /* 0x0041e80000100800 */
[----:B0-----:R-:W2:Y:S04]  /*e8d0*/  LDL.LU R6, [R1+0x80] ;  /* 0x0000800001067983 */ /* 0x001ea80000300800 */
[----:B--2---:R0:W-:Y:S04]  /*e8e0*/  STL [R1+0x3314], R6 ;  /* 0x0033140601007387 */ /* 0x0041e80000100800 */
[----:B0-----:R-:W2:Y:S01]  /*e8f0*/  LDL.LU R6, [R1+0x84] ;  /* 0x0000840001067983 */ /* 0x001ea20000300800 */
[----:B------:R-:W-:-:S05]  /*e900*/  LOP3.LUT R8, R17, 0x70, RZ, 0x3c, !PT ;  /* 0x0000007011087812 */ /* 0x000fca00078e3cff */
[----:B------:R-:W-:Y:S04]  /*e910*/  STS.U16 [R8+0x1c00], R13 ;  /* 0x001c000d08007388 */ /* 0x000fe80000000400 */
[----:B----4-:R0:W-:Y:S04]  /*e920*/  STS.U16 [R8+0x3c00], R0 ;  /* 0x003c000008007388 */ /* 0x0101e80000000400 */
[----:B0-----:R-:W0:Y:S04]  /*e930*/  S2R R0, SR_TID.X ;  /* 0x0000000000007919 */ /* 0x001e280000002100 */
[----:B------:R-:W-:Y:S04]  /*e940*/  STS.U16 [R8+0x5c00], R14 ;  /* 0x005c000e08007388 */ /* 0x000fe80000000400 */
[----:B------:R-:W-:Y:S04]  /*e950*/  STS.U16 [R8+0x7c00], R15 ;  /* 0x007c000f08007388 */ /* 0x000fe80000000400 */
[----:B--2---:R1:W-:Y:S04]  /*e960*/  STL [R1+0x3318], R6 ;  /* 0x0033180601007387 */ /* 0x0043e80000100800 */
[----:B-1----:R-:W2:Y:S01]  /*e970*/  LDL.LU R6, [R1+0x90] ;  /* 0x0000900001067983 */ /* 0x002ea20000300800 */
[----:B0-----:R-:W-:-:S03]  /*e980*/  LOP3.LUT R0, R0, 0x1c0, RZ, 0xc0, !PT ;  /* 0x000001c000007812 */ /* 0x001fc600078ec0ff */
[----:B------:R-:W-:Y:S04]  /*e990*/  STS.U16 [R8+0x9c00], R16 ;  /* 0x009c001008007388 */ /* 0x000fe80000000400 */
[----:B------:R-:W-:Y:S04]  /*e9a0*/  STS.U16 [R8+0xbc00], R18 ;  /* 0x00bc001208007388 */ /* 0x000fe80000000400 */
[----:B------:R-:W-:Y:S04]  /*e9b0*/  STS.U16 [R8+0xdc00], R19 ;  /* 0x00dc001308007388 */ /* 0x000fe80000000400 */
[----:B------:R0:W-:Y:S04]  /*e9c0*/  STS.U16 [R8+0xfc00], R20 ;  /* 0x00fc001408007388 */ /* 0x0001e80000000400 */
[----:B------:R-:W3:Y:S01]  /*e9d0*/  LDL.LU R7, [R1+0x78] ;  /* 0x0000780001077983 */ /* 0x000ee20000300800 */
[----:B------:R-:W-:-:S03]  /*e9e0*/  SHF.R.U32.HI R0, RZ, 0x2, R0 ;  /* 0x00000002ff007819 */ /* 0x000fc60000011600 */
[----:B0-----:R-:W4:Y:S04]  /*e9f0*/  LDL.LU R8, [R1+0x70] ;  /* 0x0000700001087983 */ /* 0x001f280000300800 */
[----:B------:R-:W3:Y:S04]  /*ea00*/  LDL.LU R9, [R1+0x6c] ;  /* 0x00006c0001097983 */ /* 0x000ee80000300800 */
[----:B------:R-:W3:Y:S04]  /*ea10*/  LDL.LU R10, [R1+0x68] ;  /* 0x00006800010a7983 */ /* 0x000ee80000300800 */
[----:B------:R-:W3:Y:S01]  /*ea20*/  LDL.LU R11, [R1+0x64] ;  /* 0x00006400010b7983 */ /* 0x000ee20000300800 */
[----:B------:R-:W-:-:S03]  /*ea30*/  LOP3.LUT R0, R17, R0, RZ, 0x3c, !PT ;  /* 0x0000000011007212 */ /* 0x000fc600078e3cff */
        /* <DEDUP_REMOVED lines=8> */
[----:B------:R0:W-:Y:S04]  /*eac0*/  STS.U16 [R0+0x1fc00], R21 ;  /* 0x01fc001500007388 */ /* 0x0001e80000000400 */
[----:B------:R-:W3:Y:S04]  /*ead0*/  LDL.LU R20, [R1+0x3c] ;  /* 0x00003c0001147983 */ /* 0x000ee80000300800 */
[----:B------:R1:W-:Y:S04]  /*eae0*/  STS.U16 [R0+0x10000], R22 ;  /* 0x0100001600007388 */ /* 0x0003e80000000400 */
[----:B0-----:R-:W3:Y:S04]  /*eaf0*/  LDL.LU R21, [R1+0x38] ;  /* 0x0000380001157983 */ /* 0x001ee80000300800 */
[----:B------:R0:W-:Y:S04]  /*eb00*/  STS.U16 [R0+0x10400], R23 ;  /* 0x0104001700007388 */ /* 0x0001e80000000400 */
[----:B-1----:R-:W3:Y:S04]  /*eb10*/  LDL.LU R22, [R1+0x34] ;  /* 0x0000340001167983 */ /* 0x002ee80000300800 */
        /* <DEDUP_REMOVED lines=12> */
[----:B0-----:R-:W3:Y:S04]  /*ebe0*/  LDL.LU R3, [R1+0x18] ;  /* 0x0000180001037983 */ /* 0x001ee80000300800 */
[----:B------:R-:W3:Y:S04]  /*ebf0*/  LDL.LU R4, [R1+0x14] ;  /* 0x0000140001047983 */ /* 0x000ee80000300800 */
[----:B------:R-:W3:Y:S04]  /*ec00*/  LDL.LU R5, [R1+0x10] ;  /* 0x0000100001057983 */ /* 0x000ee80000300800 */
[----:B------:R-:W3:Y:S04]  /*ec10*/  LDL.LU R28, [R1+0xc] ;  /* 0x00000c00011c7983 */ /* 0x000ee80000300800 */
[----:B------:R-:W3:Y:S04]  /*ec20*/  LDL.LU R29, [R1+0x8] ;  /* 0x00000800011d7983 */ /* 0x000ee80000300800 */
[----:B--2---:R0:W-:Y:S04]  /*ec30*/  STS.U16 [R0+0x12000], R6 ;  /* 0x0120000600007388 */ /* 0x0041e80000000400 */
[----:B0-----:R-:W2:Y:S04]  /*ec40*/  LDL.LU R6, [R1+0x3318] ;  /* 0x0033180001067983 */ /* 0x001ea80000300800 */
[----:B--2---:R0:W-:Y:S04]  /*ec50*/  STS.U16 [R0+0x12400], R6 ;  /* 0x0124000600007388 */ /* 0x0041e80000000400 */
[----:B0-----:R-:W2:Y:S04]  /*ec60*/  LDL.LU R6, [R1+0x3314] ;  /* 0x0033140001067983 */ /* 0x001ea80000300800 */
[----:B--2---:R0:W-:Y:S04]  /*ec70*/  STS.U16 [R0+0x12800], R6 ;  /* 0x0128000600007388 */ /* 0x0041e80000000400 */
[----:B0-----:R-:W2:Y:S04]  /*ec80*/  LDL.LU R6, [R1+0x3310] ;  /* 0x0033100001067983 */ /* 0x001ea80000300800 */
[----:B--2---:R0:W-:Y:S04]  /*ec90*/  STS.U16 [R0+0x12c00], R6 ;  /* 0x012c000600007388 */ /* 0x0041e80000000400 */
[----:B---3--:R1:W-:Y:S04]  /*eca0*/  STS.U16 [R0+0x13000], R7 ;  /* 0x0130000700007388 */ /* 0x0083e80000000400 */
[----:B----4-:R2:W-:Y:S04]  /*ecb0*/  STS.U16 [R0+0x13400], R8 ;  /* 0x0134000800007388 */ /* 0x0105e80000000400 */
[----:B0-----:R-:W3:Y:S04]  /*ecc0*/  LDL.LU R6, [R1+0x330c] ;  /* 0x00330c0001067983 */ /* 0x001ee80000300800 */
[----:B-1----:R-:W4:Y:S04]  /*ecd0*/  LDL.LU R7, [R1+0x3308] ;  /* 0x0033080001077983 */ /* 0x002f280000300800 */
[----:B--2---:R-:W2:Y:S04]  /*ece0*/  LDL.LU R8, [R1+0x3304] ;  /* 0x0033040001087983 */ /* 0x004ea80000300800 */
[----:B------:R0:W-:Y:S04]  /*ecf0*/  STS.U16 [R0+0x13800], R9 ;  /* 0x0138000900007388 */ /* 0x0001e80000000400 */
[----:B------:R1:W-:Y:S04]  /*ed00*/  STS.U16 [R0+0x13c00], R10 ;  /* 0x013c000a00007388 */ /* 0x0003e80000000400 */
[----:B------:R1:W-:Y:S04]  /*ed10*/  STS.U16 [R0+0x14000], R11 ;  /* 0x0140000b00007388 */ /* 0x0003e80000000400 */
[----:B0-----:R-:W2:Y:S04]  /*ed20*/  LDL.LU R9, [R1+0x3300] ;  /* 0x0033000001097983 */ /* 0x001ea80000300800 */
[----:B-1----:R-:W2:Y:S04]  /*ed30*/  LDL.LU R10, [R1+0x32fc] ;  /* 0x0032fc00010a7983 */ /* 0x002ea80000300800 */
[----:B------:R-:W2:Y:S04]  /*ed40*/  LDL.LU R11, [R1+0x32f8] ;  /* 0x0032f800010b7983 */ /* 0x000ea80000300800 */
        /* <DEDUP_REMOVED lines=36> */
[----:B------:R-:W-:Y:S04]  /*ef90*/  STS.U16 [R0+0x18c00], R4 ;  /* 0x018c000400007388 */ /* 0x000fe80000000400 */
[----:B------:R-:W-:Y:S04]  /*efa0*/  STS.U16 [R0+0x19000], R5 ;  /* 0x0190000500007388 */ /* 0x000fe80000000400 */
[----:B------:R0:W-:Y:S04]  /*efb0*/  STS.U16 [R0+0x19400], R28 ;  /* 0x0194001c00007388 */ /* 0x0001e80000000400 */
[----:B------:R-:W-:Y:S04]  /*efc0*/  STS.U16 [R0+0x19800], R29 ;  /* 0x0198001d00007388 */ /* 0x000fe80000000400 */
[----:B0-----:R-:W3:Y:S04]  /*efd0*/  LDL R28, [R1+0x12c] ;  /* 0x00012c00011c7983 */ /* 0x001ee80000100800 */
[----:B--2---:R-:W-:Y:S04]  /*efe0*/  STS.U16 [R0+0x19c00], R3 ;  /* 0x019c000300007388 */ /* 0x004fe80000000400 */
[----:B------:R-:W-:Y:S04]  /*eff0*/  STS.U16 [R0+0x1a000], R2 ;  /* 0x01a0000200007388 */ /* 0x000fe80000000400 */
[----:B------:R0:W-:Y:S04]  /*f000*/  STS.U16 [R0+0x1a400], R27 ;  /* 0x01a4001b00007388 */ /* 0x0001e80000000400 */
[----:B0-----:R-:W2:Y:S04]  /*f010*/  LDL R27, [R1+0x128] ;  /* 0x00012800011b7983 */ /* 0x001ea80000100800 */
[----:B------:R-:W-:Y:S04]  /*f020*/  STS.U16 [R0+0x1a800], R26 ;  /* 0x01a8001a00007388 */ /* 0x000fe80000000400 */
        /* <DEDUP_REMOVED lines=18> */
[----:B----4-:R-:W-:Y:S04]  /*f150*/  STS.U16 [R0+0x1f400], R7 ;  /* 0x01f4000700007388 */ /* 0x010fe80000000400 */
[----:B---3--:R-:W-:Y:S04]  /*f160*/  STS.U16 [R0+0x1f800], R6 ;  /* 0x01f8000600007388 */ /* 0x008fe80000000400 */
[----:B------:R-:W-:Y:S06]  /*f170*/  BAR.SYNC.DEFER_BLOCKING 0x0 ;  /* 0x0000000000007b1d */ /* 0x000fec0000010000 */
[----:B--2---:R-:W0:Y:S04]  /*f180*/  LDSM.16.MT88.4 R12, [R27] ;  /* 0x000000001b0c783b */ /* 0x004e280000004200 */
[----:B------:R-:W1:Y:S04]  /*f190*/  LDSM.16.MT88.4 R4, [R27+0x80] ;  /* 0x000080001b04783b */ /* 0x000e680000004200 */
[----:B------:R-:W-:Y:S04]  /*f1a0*/  LDSM.16.MT88.4 R16, [R27+0x280] ;  /* 0x000280001b10783b */ /* 0x000fe80000004200 */
[----:B------:R-:W-:Y:S04]  /*f1b0*/  LDSM.16.MT88.4 R20, [R27+0x300] ;  /* 0x000300001b14783b */ /* 0x000fe80000004200 */
[----:B0-----:R-:W-:Y:S01]  /*f1c0*/  STL.64 [R1+0x10], R12 ;  /* 0x0000100c01007387 */ /* 0x001fe20000100a00 */
[----:B------:R-:W-:-:S02]  /*f1d0*/  IMAD.MOV.U32 R11, RZ, RZ, R12 ;  /* 0x000000ffff0b7224 */ /* 0x000fc400078e000c */
[----:B------:R-:W-:Y:S01]  /*f1e0*/  IMAD.MOV.U32 R10, RZ, RZ, R13 ;  /* 0x000000ffff0a7224 */ /* 0x000fe200078e000d */
[----:B------:R-:W-:Y:S01]  /*f1f0*/  STL.64 [R1+0x18], R14 ;  /* 0x0000180e01007387 */ /* 0x000fe20000100a00 */
[----:B------:R-:W-:Y:S02]  /*f200*/  IMAD.MOV.U32 R9, RZ, RZ, R14 ;  /* 0x000000ffff097224 */ /* 0x000fe400078e000e */
[----:B------:R-:W-:Y:S02]  /*f210*/  IMAD.MOV.U32 R8, RZ, RZ, R15 ;  /* 0x000000ffff087224 */ /* 0x000fe400078e000f */
[----:B------:R-:W0:Y:S01]  /*f220*/  LDSM.16.M88.4 R12, [R28+0x10000] ;  /* 0x010000001c0c783b */ /* 0x000e220000000200 */
[----:B-1----:R-:W-:Y:S02]  /*f230*/  IMAD.MOV.U32 R29, RZ, RZ, R4 ;  /* 0x000000ffff1d7224 */ /* 0x002fe400078e0004 */
[----:B------:R-:W-:Y:S02]  /*f240*/  IMAD.MOV.U32 R3, RZ, RZ, R5 ;  /* 0x000000ffff037224 */ /* 0x000fe400078e0005 */
[----:B------:R-:W-:-:S02]  /*f250*/  IMAD.MOV.U32 R2, RZ, RZ, R6 ;  /* 0x000000ffff027224 */ /* 0x000fc400078e0006 */
[----:B------:R-:W-:Y:S01]  /*f260*/  IMAD.MOV.U32 R0, RZ, RZ, R7 ;  /* 0x000000ffff007224 */ /* 0x000fe200078e0007 */
[----:B0-----:R-:W-:Y:S04]  /*f270*/  STL.64 [R1+0x110], R12 ;  /* 0x0001100c01007387 */ /* 0x001fe80000100a00 */
[----:B------:R-:W-:Y:S04]  /*f280*/  STL.64 [R1+0x118], R14 ;  /* 0x0001180e01007387 */ /* 0x000fe80000100a00 */
[----:B------:R-:W-:Y:S04]  /*f290*/  STL.64 [R1], R4 ;  /* 0x0000000401007387 */ /* 0x000fe80000100a00 */
[----:B------:R-:W-:Y:S04]  /*f2a0*/  STL.64 [R1+0x8], R6 ;  /* 0x0000080601007387 */ /* 0x000fe80000100a00 */
[----:B------:R-:W0:Y:S04]  /*f2b0*/  LDSM.16.MT88.4 R4, [R27+0x100] ;  /* 0x000100001b04783b */ /* 0x000e280000004200 */
[----:B------:R-:W-:Y:S04]  /*f2c0*/  LDSM.16.MT88.4 R12, [R27+0x200] ;  /* 0x000200001b0c783b */ /* 0x000fe80000004200 */
[----:B0-----:R-:W-:Y:S04]  /*f2d0*/  STL.64 [R1+0x3278], R6 ;  /* 0x0032780601007387 */ /* 0x001fe80000100a00 */
[----:B------:R0:W-:Y:S04]  /*f2e0*/  STL.64 [R1+0x3270], R4 ;  /* 0x0032700401007387 */ /* 0x0001e80000100a00 */
[----:B0-----:R-:W2:Y:S04]  /*f2f0*/  LDL.LU.64 R4, [R1+0x570] ;  /* 0x0005700001047983 */ /* 0x001ea80000300a00 */
[----:B------:R-:W3:Y:S04]  /*f300*/  LDL.LU.64 R6, [R1+0x578] ;  /* 0x0005780001067983 */ /* 0x000ee80000300a00 */
[----:B---3--:R0:W-:Y:S04]  /*f310*/  STL.64 [R1+0x3288], R6 ;  /* 0x0032880601007387 */ /* 0x0081e80000100a00 */
[----:B--2---:R1:W-:Y:S01]  /*f320*/  STL.64 [R1+0x3280], R4 ;  /* 0x0032800401007387 */ /* 0x0043e20000100a00 */
[----:B0-----:R-:W-:-:S02]  /*f330*/  IMAD.MOV.U32 R6, RZ, RZ, R9 ;  /* 0x000000ffff067224 */ /* 0x001fc400078e0009 */
[----:B------:R-:W-:Y:S02]  /*f340*/  IMAD.MOV.U32 R7, RZ, RZ, R8 ;  /* 0x000000ffff077224 */ /* 0x000fe400078e0008 */
[----:B-1----:R-:W-:Y:S02]  /*f350*/  IMAD.MOV.U32 R4, RZ, RZ, R11 ;  /* 0x000000ffff047224 */ /* 0x002fe400078e000b */
[----:B------:R-:W-:Y:S02]  /*f360*/  IMAD.MOV.U32 R5, RZ, RZ, R10 ;  /* 0x000000ffff057224 */ /* 0x000fe400078e000a */
[----:B------:R-:W0:Y:S04]  /*f370*/  LDSM.16.MT88.4 R8, [R27+0x180] ;  /* 0x000180001b08783b */ /* 0x000e280000004200 */
[----:B------:R-:W-:Y:S04]  /*f380*/  STL.64 [R1+0x32a8], R6 ;  /* 0x0032a80601007387 */ /* 0x000fe80000100a00 */
[----:B------:R-:W1:Y:S04]  /*f390*/  LDSM.16.MT88.4 R24, [R27+0x380] ;  /* 0x000380001b18783b */ /* 0x000e680000004200 */
[----:B------:R-:W-:Y:S04]  /*f3a0*/  STL.64 [R1+0x32a0], R4 ;  /* 0x0032a00401007387 */ /* 0x000fe80000100a00 */
[----:B------:R-:W2:Y:S04]  /*f3b0*/  LDSM.16.M88.4 R4, [R28+0x11000] ;  /* 0x011000001c04783b */ /* 0x000ea80000000200 */
[----:B0-----:R-:W-:Y:S04]  /*f3c0*/  STL.64 [R1+0x3298], R10 ;  /* 0x0032980a01007387 */ /* 0x001fe80000100a00 */
[----:B------:R0:W-:Y:S04]  /*f3d0*/  STL.64 [R1+0x3290], R8 ;  /* 0x0032900801007387 */ /* 0x0001e80000100a00 */
[----:B0-----:R-:W3:Y:S04]  /*f3e0*/  LDL.LU.64 R8, [R1+0x870] ;  /* 0x0008700001087983 */ /* 0x001ee80000300a00 */
[----:B------:R-:W3:Y:S04]  /*f3f0*/  LDL.LU.64 R10, [R1+0x878] ;  /* 0x00087800010a7983 */ /* 0x000ee80000300a00 */
[----:B------:R-:W-:Y:S04]  /*f400*/  STL.64 [R1+0x3268], R14 ;  /* 0x0032680e01007387 */ /* 0x000fe80000100a00 */
[----:B------:R0:W-:Y:S04]  /*f410*/  STL.64 [R1+0x3260], R12 ;  /* 0x0032600c01007387 */ /* 0x0001e80000100a00 */
[----:B0-----:R-:W3:Y:S04]  /*f420*/  LDL.LU.64 R12, [R1+0x110] ;  /* 0x00011000010c7983 */ /* 0x001ee80000300a00 */
[----:B------:R-:W-:Y:S04]  /*f430*/  STL.64 [R1+0x3258], R18 ;  /* 0x0032581201007387 */ /* 0x000fe80000100a00 */
[----:B------:R0:W-:Y:S04]  /*f440*/  STL.64 [R1+0x3250], R16 ;  /* 0x0032501001007387 */ /* 0x0001e80000100a00 */
[----:B0-----:R-:W4:Y:S04]  /*f450*/  LDL.LU.64 R16, [R1+0x2f0] ;  /* 0x0002f00001107983 */ /* 0x001f280000300a00 */
[----:B------:R-:W4:Y:S04]  /*f460*/  LDL.LU.64 R18, [R1+0x2f8] ;  /* 0x0002f80001127983 */ /* 0x000f280000300a00 */
[----:B-1----:R-:W-:Y:S04]  /*f470*/  STL.64 [R1+0x3248], R26 ;  /* 0x0032481a01007387 */ /* 0x002fe80000100a00 */
[----:B------:R-:W-:Y:S04]  /*f480*/  STL.64 [R1+0x3240], R24 ;  /* 0x0032401801007387 */ /* 0x000fe80000100a00 */
[----:B--2---:R-:W-:Y:S04]  /*f490*/  STL.64 [R1+0x100], R4 ;  /* 0x0001000401007387 */ /* 0x004fe80000100a00 */
[----:B------:R-:W-:Y:S04]  /*f4a0*/  STL.64 [R1+0x108], R6 ;  /* 0x0001080601007387 */ /* 0x000fe80000100a00 */
[----:B------:R-:W0:Y:S04]  /*f4b0*/  LDSM.16.M88.4 R4, [R28+0x12000] ;  /* 0x012000001c04783b */ /* 0x000e280000000200 */
[----:B0-----:R-:W-:Y:S04]  /*f4c0*/  STL.64 [R1+0xf0], R4 ;  /* 0x0000f00401007387 */ /* 0x001fe80000100a00 */
[----:B------:R-:W-:Y:S04]  /*f4d0*/  STL.64 [R1+0xf8], R6 ;  /* 0x0000f80601007387 */ /* 0x000fe80000100a00 */
[----:B------:R-:W0:Y:S04]  /*f4e0*/  LDSM.16.M88.4 R4, [R28+0x13000] ;  /* 0x013000001c04783b */ /* 0x000e280000000200 */
[----:B0-----:R-:W-:Y:S04]  /*f4f0*/  STL.64 [R1+0xe0], R4 ;  /* 0x0000e00401007387 */ /* 0x001fe80000100a00 */
[----:B------:R0:W-:Y:S04]  /*f500*/  STL.64 [R1+0xe8], R6 ;  /* 0x0000e80601007387 */ /* 0x0001e80000100a00 */
[----:B0-----:R-:W3:Y:S04]  /*f510*/  LDL.LU.64 R6, [R1+0x32a8] ;  /* 0x0032a80001067983 */ /* 0x001ee80000300a00 */
[----:B------:R-:W3:Y:S01]  /*f520*/  LDL.LU.64 R4, [R1+0x32a0] ;  /* 0x0032a00001047983 */ /* 0x000ee20000300a00 */
[----:B------:R-:W-:-:S03]  /*f530*/  IMAD.MOV.U32 R25, RZ, RZ, R3 ;  /* 0x000000ffff197224 */ /* 0x000fc600078e0003 */
[----:B------:R-:W-:Y:S01]  /*f540*/  STL [R1+0x30c0], R28 ;  /* 0x0030c01c01007387 */ /* 0x000fe20000100800 */
[----:B---3--:R-:W-:Y:S03]  /*f550*/  HMMA.16816.F32 R4, R4, R12, R8 ;  /* 0x0000000c0404723c */ /* 0x008fe60000001808 */
[----:B------:R-:W2:Y:S04]  /*f560*/  LDL.LU.64 R10, [R1+0x3298] ;  /* 0x00329800010a7983 */ /* 0x000ea80000300a00 */
[----:B------:R-:W2:Y:S11]  /*f570*/  LDL.LU.64 R8, [R1+0x3290] ;  /* 0x0032900001087983 */ /* 0x000eb60000300a00 */
[----:B------:R-:W-:Y:S05]  /*f580*/  @!UPT UIADD3 URZ, URZ, URZ, URZ ;  /* 0x0000003f3f3ff290 */ /* 0x000fea000fffe03f */
[----:B------:R-:W-:Y:S01]  /*f590*/  STL.64 [R1+0x380], R4 ;  /* 0x0003800401007387 */ /* 0x000fe20000100a00 */
[----:B------:R-:W-:-:S03]  /*f5a0*/  IMAD.MOV.U32 R3, RZ, RZ, R7 ;  /* 0x000000ffff037224 */ /* 0x000fc600078e0007 */
[----:B------:R0:W-:Y:S04]  /*f5b0*/  STL [R1+0x388], R6 ;  /* 0x0003880601007387 */ /* 0x0001e80000100800 */
[----:B0-----:R-:W3:Y:S04]  /*f5c0*/  LDL.LU.64 R6, [R1+0x3288] ;  /* 0x0032880001067983 */ /* 0x001ee80000300a00 */
[----:B------:R-:W3:Y:S01]  /*f5d0*/  LDL.LU.64 R4, [R1+0x3280] ;  /* 0x0032800001047983 */ /* 0x000ee20000300a00 */
[----:B------:R-:W-:Y:S02]  /*f5e0*/  IMAD.MOV.U32 R24, RZ, RZ, R29 ;  /* 0x000000ffff187224 */ /* 0x000fe400078e001d */
[----:B------:R-:W-:-:S02]  /*f5f0*/  IMAD.MOV.U32 R26, RZ, RZ, R2 ;  /* 0x000000ffff1a7224 */ /* 0x000fc400078e0002 */
[----:B------:R-:W-:Y:S01]  /*f600*/  IMAD.MOV.U32 R27, RZ, RZ, R0 ;  /* 0x000000ffff1b7224 */ /* 0x000fe200078e0000 */
[----:B------:R-:W-:Y:S06]  /*f610*/  STL [R1+0x2aa0], R3 ;  /* 0x002aa00301007387 */ /* 0x000fec0000100800 */
[----:B---3--:R-:W-:Y:S01]  /*f620*/  HMMA.16816.F32 R24, R24, R12, R4 ;  /* 0x0000000c1818723c */ /* 0x008fe20000001804 */
[----:B------:R-:W4:Y:S04]  /*f630*/  LDL.LU.64 R6, [R1+0x3278] ;  /* 0x0032780001067983 */ /* 0x000f280000300a00 */
[----:B------:R-:W4:Y:S01]  /*f640*/  LDL.LU.64 R4, [R1+0x3270] ;  /* 0x0032700001047983 */ /* 0x000f220000300a00 */
[----:B------:R-:W-:-:S02]  /*f650*/  IMAD.MOV.U32 R2, RZ, RZ, R12 ;  /* 0x000000ffff027224 */ /* 0x000fc400078e000c */
[----:B------:R-:W-:Y:S11]  /*f660*/  IMAD.MOV.U32 R0, RZ, RZ, R13 ;  /* 0x000000ffff007224 */ /* 0x000ff600078e000d */
[----:B------:R-:W-:Y:S04]  /*f670*/  @!UPT UIADD3 URZ, URZ, URZ, URZ ;  /* 0x0000003f3f3ff290 */ /* 0x000fe8000fffe03f */
[----:B------:R-:W-:Y:S04]  /*f680*/  STL.64 [R1+0x300], R24 ;  /* 0x0003001801007387 */ /* 0x000fe80000100a00 */
[----:B------:R-:W-:Y:S01]  /*f690*/  STL.64 [R1+0x308], R26 ;  /* 0x0003081a01007387 */ /* 0x000fe20000100a00 */
[----:B----4-:R-:W-:Y:S11]  /*f6a0*/  HMMA.16816.F32 R16, R4, R12, R16 ;  /* 0x0000000c0410723c */ /* 0x010ff60000001810 */
[----:B------:R-:W-:Y:S11]  /*f6b0*/  @!UPT UIADD3 URZ, URZ, URZ, URZ ;  /* 0x0000003f3f3ff290 */ /* 0x000ff6000fffe03f */
[----:B------:R-:W-:Y:S01]  /*f6c0*/  @!UPT UIADD3 URZ, URZ, URZ, URZ ;  /* 0x0000003f3f3ff290 */ /* 0x000fe2000fffe03f */
[----:B------:R0:W-:Y:S04]  /*f6d0*/  STL.64 [R1+0x420], R16 ;  /* 0x0004201001007387 */ /* 0x0001e80000100a00 */
[----:B------:R1:W-:Y:S04]  /*f6e0*/  STL.64 [R1+0x428], R18 ;  /* 0x0004281201007387 */ /* 0x0003e80000100a00 */
[----:B------:R-:W2:Y:S04]  /*f6f0*/  LDL.LU.64 R12, [R1+0x2d0] ;  /* 0x0002d000010c7983 */ /* 0x000ea80000300a00 */
[----:B------:R-:W2:Y:S04]  /*f700*/  LDL.LU.64 R14, [R1+0x2d8] ;  /* 0x0002d800010e7983 */ /* 0x000ea80000300a00 */
[----:B0-----:R-:W3:Y:S04]  /*f710*/  LDL.LU.64 R16, [R1+0x290] ;  /* 0x0002900001107983 */ /* 0x001ee80000300a00 */
[----:B-1----:R-:W3:Y:S04]  /*f720*/  LDL.LU.64 R18, [R1+0x298] ;  /* 0x0002980001127983 */ /* 0x002ee80000300a00 */
[----:B------:R-:W4:Y:S04]  /*f730*/  LDL.LU.64 R24, [R1+0x1c0] ;  /* 0x0001c00001187983 */ /* 0x000f280000300a00 */
[----:B------:R-:W4:Y:S04]  /*f740*/  LDL.LU.64 R26, [R1+0x1c8] ;  /* 0x0001c800011a7983 */ /* 0x000f280000300a00 */
[----:B------:R0:W-:Y:S04]  /*f750*/  STL.64 [R1+0x3208], R6 ;  /* 0x0032080601007387 */ /* 0x0001e80000100a00 */
[----:B------:R1:W-:Y:S04]  /*f760*/  STL.64 [R1+0x3200], R4 ;  /* 0x0032000401007387 */ /* 0x0003e80000100a00 */
[----:B0-----:R-:W2:Y:S04]  /*f770*/  LDL.64 R6, [R1+0x8] ;  /* 0x0000080001067983 */ /* 0x001ea80000100a00 */
[----:B-1----:R-:W3:Y:S04]  /*f780*/  LDL.64 R4, [R1] ;  /* 0x0000000001047983 */ /* 0x002ee80000100a00 */
[----:B--2---:R0:W-:Y:S04]  /*f790*/  STL.64 [R1+0x3218], R6 ;  /* 0x0032180601007387 */ /* 0x0041e80000100a00 */
[----:B---3--:R1:W-:Y:S04]  /*f7a0*/  STL.64 [R1+0x3210], R4 ;  /* 0x0032100401007387 */ /* 0x0083e80000100a00 */
[----:B0-----:R-:W2:Y:S04]  /*f7b0*/  LDL.64 R6, [R1+0x18] ;  /* 0x0000180001067983 */ /* 0x001ea80000100a00 */
[----:B-1----:R-:W3:Y:S04]  /*f7c0*/  LDL.64 R4, [R1+0x10] ;  /* 0x0000100001047983 */ /* 0x002ee80000100a00 */
[----:B--2---:R-:W-:Y:S04]  /*f7d0*/  STL.64 [R1+0x3228], R6 ;  /* 0x0032280601007387 */ /* 0x004fe80000100a00 */
[----:B---3--:R0:W-:Y:S02]  /*f7e0*/  STL.64 [R1+0x3220], R4 ;  /* 0x0032200401007387 */ /* 0x0081e40000100a00 */
[----:B0-----:R-:W-:-:S02]  /*f7f0*/  IMAD.MOV.U32 R4, RZ, RZ, R2 ;  /* 0x000000ffff047224 */ /* 0x001fc400078e0002 */
[----:B------:R-:W-:-:S07]  /*f800*/  IMAD.MOV.U32 R5, RZ, RZ, R0 ;  /* 0x000000ffff057224 */ /* 0x000fce00078e0000 */
[-C--:B------:R-:W-:Y:S11]  /*f810*/  HMMA.16816.F32 R12, R8, R4.reuse, R12 ;  /* 0x00000004080c723c */ /* 0x080ff6000000180c */
[----:B------:R-:W-:Y:S11]  /*f820*/  @!UPT UIADD3 URZ, URZ, URZ, URZ ;  /* 0x0000003f3f3ff290 */ /* 0x000ff6000fffe03f */
[----:B------:R-:W-:Y:S01]  /*f830*/  @!UPT UIADD3 URZ, URZ, URZ, URZ ;  /* 0x0000003f3f3ff290 */ /* 0x000fe2000fffe03f */
[----:B------:R-:W-:Y:S04]  /*f840*/  STL.64 [R1+0x3a0], R12 ;  /* 0x0003a00c01007387 */ /* 0x000fe80000100a00 */
[----:B------:R0:W-:Y:S04]  /*f850*/  STL.64 [R1+0x3a8], R14 ;  /* 0x0003a80e01007387 */ /* 0x0001e80000100a00 */
[----:B0-----:R-:W2:Y:S04]  /*f860*/  LDL.LU.64 R14, [R1+0x3268] ;  /* 0x00326800010e7983 */ /* 0x001ea80000300a00 */
[----:B------:R-:W2:Y:S04]  /*f870*/  LDL.LU.64 R12, [R1+0x3260] ;  /* 0x00326000010c7983 */ /* 0x000ea80000300a00 */
[----:B------:R-:W-:Y:S04]  /*f880*/  STL.64 [R1+0x31f8], R10 ;  /* 0x0031f80a01007387 */ /* 0x000fe80000100a00 */
[----:B------:R0:W-:Y:S04]  /*f890*/  STL.64 [R1+0x31f0], R8 ;  /* 0x0031f00801007387 */ /* 0x0001e80000100a00 */
[----:B0-----:R-:W3:Y:S04]  /*f8a0*/  LDL.LU.64 R8, [R1+0x240] ;  /* 0x0002400001087983 */ /* 0x001ee80000300a00 */
[----:B------:R-:W3:Y:S01]  /*f8b0*/  LDL.LU.64 R10, [R1+0x248] ;  /* 0x00024800010a7983 */ /* 0x000ee20000300a00 */
[-C--:B--2---:R-:W-:Y:S11]  /*f8c0*/  HMMA.16816.F32 R16, R12, R4.reuse, R16 ;  /* 0x000000040c10723c */ /* 0x084ff60000001810 */
[----:B------:R-:W-:Y:S11]  /*f8d0*/  @!UPT UIADD3 URZ, URZ, URZ, URZ ;  /* 0x0000003f3f3ff290 */ /* 0x000ff6000fffe03f */
[----:B------:R-:W-:Y:S01]  /*f8e0*/  @!UPT UIADD3 URZ, URZ, URZ, URZ ;  /* 0x0000003f3f3ff290 */ /* 0x000fe2000fffe03f */
[----:B------:R-:W-:Y:S04]  /*f8f0*/  STL.64 [R1+0x560], R16 ;  /* 0x0005601001007387 */ /* 0x000fe80000100a00 */
[----:B------:R0:W-:Y:S04]  /*f900*/  STL.64 [R1+0x568], R18 ;  /* 0x0005681201007387 */ /* 0x0001e80000100a00 */
[----:B0-----:R-:W3:Y:S04]  /*f910*/  LDL.LU.64 R18, [R1+0x3258] ;  /* 0x0032580001127983 */ /* 0x001ee80000300a00 */
[----:B------:R-:W3:Y:S01]  /*f920*/  LDL.LU.64 R16, [R1+0x3250] ;  /* 0x0032500001107983 */ /* 0x000ee20000300a00 */
[-C--:B----4-:R-:W-:Y:S03]  /*f930*/  HMMA.16816.F32 R24, R20, R4.reuse, R24 ;  /* 0x000000041418723c */ /* 0x090fe60000001818 */
[----:B------:R-:W-:Y:S04]  /*f940*/  STL.64 [R1+0x3238], R14 ;  /* 0x0032380e01007387 */ /* 0x000fe80000100a00 */
[----:B------:R0:W-:Y:S04]  /*f950*/  STL.64 [R1+0x3230], R12 ;  /* 0x0032300c01007387 */ /* 0x0001e80000100a00 */
[----:B0-----:R-:W2:Y:S04]  /*f960*/  LDL.LU.64 R12, [R1+0x150] ;  /* 0x00015000010c7983 */ /* 0x001ea80000300a00 */
[----:B------:R-:W2:Y:S01]  /*f970*/  LDL.LU.64 R14, [R1+0x158] ;  /* 0x00015800010e7983 */ /* 0x000ea20000300a00 */
[-C--:B---3--:R-:W-:Y:S11]  /*f980*/  HMMA.16816.F32 R8, R16, R4.reuse, R8 ;  /* 0x000000041008723c */ /* 0x088ff60000001808 */
[----:B------:R-:W-:Y:S11]  /*f990*/  @!UPT UIADD3 URZ, URZ, URZ, URZ ;  /* 0x0000003f3f3ff290 */ /* 0x000ff6000fffe03f */
[----:B------:R-:W-:Y:S01]  /*f9a0*/  @!UPT UIADD3 URZ, URZ, URZ, URZ ;  /* 0x0000003f3f3ff290 */ /* 0x000fe2000fffe03f */
[----:B------:R0:W-:Y:S04]  /*f9b0*/  STL.64 [R1+0x650], R8 ;  /* 0x0006500801007387 */ /* 0x0001e80000100a00 */
[----:B------:R1:W-:Y:S04]  /*f9c0*/  STL.64 [R1+0x658], R10 ;  /* 0x0006580a01007387 */ /* 0x0003e80000100a00 */
[----:B0-----:R-:W3:Y:S04]  /*f9d0*/  LDL.LU.64 R8, [R1+0x350] ;  /* 0x0003500001087983 */ /* 0x001ee80000300a00 */
[----:B-1----:R-:W3:Y:S04]  /*f9e0*/  LDL.LU.64 R10, [R1+0x358] ;  /* 0x00035800010a7983 */ /* 0x002ee80000300a00 */
[----:B------:R-:W-:Y:S04]  /*f9f0*/  STL.64 [R1+0x31e8], R18 ;  /* 0x0031e81201007387 */ /* 0x000fe80000100a00 */
[----:B------:R0:W-:Y:S04]  /*fa00*/  STL.64 [R1+0x31e0], R16 ;  /* 0x0031e01001007387 */ /* 0x0001e80000100a00 */
[----:B0-----:R-:W4:Y:S04]  /*fa10*/  LDL.LU.64 R16, [R1+0x100] ;  /* 0x0001000001107983 */ /* 0x001f280000300a00 */
[----:B------:R-:W-:Y:S04]  /*fa20*/  STL.64 [R1+0x740], R24 ;  /* 0x0007401801007387 */ /* 0x000fe80000100a00 */
[----:B------:R0:W-:Y:S04]  /*fa30*/  STL.64 [R1+0x748], R26 ;  /* 0x0007481a01007387 */ /* 0x0001e80000100a00 */
[----:B0-----:R-:W2:Y:S04]  /*fa40*/  LDL.LU.64 R26, [R1+0x3248] ;  /* 0x00324800011a7983 */ /* 0x001ea80000300a00 */
[----:B------:R-:W2:Y:S04]  /*fa50*/  LDL.LU.64 R24, [R1+0x3240] ;  /* 0x0032400001187983 */ /* 0x000ea80000300a00 */
[----:B------:R-:W-:Y:S04]  /*fa60*/  STL.64 [R1+0x31d8], R22 ;  /* 0x0031d81601007387 */ /* 0x000fe80000100a00 */
[----:B------:R0:W-:Y:S04]  /*fa70*/  STL.64 [R1+0x31d0], R20 ;  /* 0x0031d01401007387 */ /* 0x0001e80000100a00 */
[----:B0-----:R-:W4:Y:S04]  /*fa80*/  LDL.LU.64 R20, [R1+0x8b0] ;  /* 0x0008b00001147983 */ /* 0x001f280000300a00 */
[----:B------:R-:W4:Y:S01]  /*fa90*/  LDL.LU.64 R22, [R1+0x8b8] ;  /* 0x0008b80001167983 */ /* 0x000f220000300a00 */
[----:B--2---:R-:W-:Y:S03]  /*faa0*/  HMMA.16816.F32 R4, R24, R4, R12 ;  /* 0x000000041804723c */ /* 0x004fe6000000180c */
[----:B------:R-:W2:Y:S04]  /*fab0*/  LDL.LU.64 R14, [R1+0x3238] ;  /* 0x00323800010e7983 */ /* 0x000ea80000300a00 */
[----:B------:R-:W2:Y:S11]  /*fac0*/  LDL.LU.64 R12, [R1+0x3230] ;  /* 0x00323000010c7983 */ /* 0x000eb60000300a00 */
[----:B------:R-:W-:Y:S05]  /*fad0*/  @!UPT UIADD3 URZ, URZ, URZ, URZ ;  /* 0x0000003f3f3ff290 */ /* 0x000fea000fffe03f */
[----:B------:R-:W-:Y:S04]  /*fae0*/  STL.64 [R1+0x910], R4 ;  /* 0x0009100401007387 */ /* 0x000fe80000100a00 */
[----:B------:R0:W-:Y:S04]  /*faf0*/  STL.64 [R1+0x918], R6 ;  /* 0x0009180601007387 */ /* 0x0001e80000100a00 */
[----:B0-----:R-:W4:Y:S04]  /*fb00*/  LDL.LU.64 R6, [R1+0x3228] ;  /* 0x0032280001067983 */ /* 0x001f280000300a00 */
[----:B------:R-:W4:Y:S04]  /*fb10*/  LDL.LU.64 R4, [R1+0x3220] ;  /* 0x0032200001047983 */ /* 0x000f280000300a00 */
[----:B------:R-:W-:Y:S04]  /*fb20*/  STL.64 [R1+0x31c8], R26 ;  /* 0x0031c81a01007387 */ /* 0x000fe80000100a00 */
[----:B------:R0:W-:Y:S04]  /*fb30*/  STL.64 [R1+0x31c0], R24 ;  /* 0x0031c01801007387 */ /* 0x0001e80000100a00 */
[----:B0-----:R-:W2:Y:S04]  /*fb40*/  LDL.LU.64 R24, [R1+0x730] ;  /* 0x0007300001187983 */ /* 0x001ea80000300a00 */
[----:B------:R-:W2:Y:S01]  /*fb50*/  LDL.LU.64 R26, [R1+0x738] ;  /* 0x00073800011a7983 */ /* 0x000ea20000300a00 */
[----:B----4-:R-:W-:Y:S01]  /*fb60*/  HMMA.16816.F32 R20, R4, R16, R20 ;  /* 0x000000100414723c */ /* 0x010fe20000001814 */
[----:B------:R-:W-:Y:S11]  /*fb70*/  IMAD.MOV.U32 R3, RZ, RZ, R7 ;  /* 0x000000ffff037224 */ /* 0x000ff600078e0007 */
[----:B------:R-:W-:Y:S11]  /*fb80*/  @!UPT UIADD3 URZ, URZ, URZ, URZ ;  /* 0x0000003f3f3ff290 */ /* 0x000ff6000fffe03f */
[----:B------:R0:W-:Y:S04]  /*fb90*/  STL.64 [R1+0x370], R20 ;  /* 0x0003701401007387 */ /* 0x0001e80000100a00 */
[----:B------:R1:W-:Y:S01]  /*fba0*/  STL.64 [R1+0x378], R22 ;  /* 0x0003781601007387 */ /* 0x0003e20000100a00 */
[----:B0-----:R-:W-:Y:S02]  /*fbb0*/  IMAD.MOV.U32 R20, RZ, RZ, R6 ;  /* 0x000000ffff147224 */ /* 0x001fe400078e0006 */
[----:B------:R-:W-:Y:S01]  /*fbc0*/  IMAD.MOV.U32 R21, RZ, RZ, R5 ;  /* 0x000000ffff157224 */ /* 0x000fe200078e0005 */
[----:B------:R-:W2:Y:S01]  /*fbd0*/  LDL.LU.64 R6, [R1+0x3218] ;  /* 0x0032180001067983 */ /* 0x000ea20000300a00 */
[----:B-1----:R-:W-:-:S03]  /*fbe0*/  IMAD.MOV.U32 R22, RZ, RZ, R4 ;  /* 0x000000ffff167224 */ /* 0x002fc600078e0004 */
[----:B------:R-:W2:Y:S02]  /*fbf0*/  LDL.LU.64 R4, [R1+0x3210] ;  /* 0x0032100001047983 */ /* 0x000ea40000300a00 */
[----:B--2---:R-:W-:Y:S01]  /*fc00*/  HMMA.16816.F32 R24, R4, R16, R24 ;  /* 0x000000100418723c */ /* 0x004fe20000001818 */
[----:B------:R-:W-:Y:S11]  /*fc10*/  IMAD.MOV.U32 R23, RZ, RZ, R7 ;  /* 0x000000ffff177224 */ /* 0x000ff600078e0007 */
[----:B------:R-:W-:Y:S11]  /*fc20*/  @!UPT UIADD3 URZ, URZ, URZ, URZ ;  /* 0x0000003f3f3ff290 */ /* 0x000ff6000fffe03f */
[----:B------:R0:W-:Y:S04]  /*fc30*/  STL.64 [R1+0x2f0], R24 ;  /* 0x0002f01801007387 */ /* 0x0001e80000100a00 */
[----:B------:R1:W-:Y:S01]  /*fc40*/  STL.64 [R1+0x2f8], R26 ;  /* 0x0002f81a01007387 */ /* 0x0003e20000100a00 */
[----:B0-----:R-:W-:Y:S02]  /*fc50*/  IMAD.MOV.U32 R24, RZ, RZ, R6 ;  /* 0x000000ffff187224 */ /* 0x001fe400078e0006 */
[----:B------:R-:W-:Y:S01]  /*fc60*/  IMAD.MOV.U32 R25, RZ, RZ, R5 ;  /* 0x000000ffff197224 */ /* 0x000fe200078e0005 */
[----:B------:R-:W3:Y:S01]  /*fc70*/  LDL.LU.64 R6, [R1+0x3208] ;  /* 0x0032080001067983 */ /* 0x000ee20000300a00 */
[----:B-1----:R-:W-:-:S03]  /*fc80*/  IMAD.MOV.U32 R26, RZ, RZ, R4 ;  /* 0x000000ffff1a7224 */ /* 0x002fc600078e0004 */
[----:B------:R-:W3:Y:S01]  /*fc90*/  LDL.LU.64 R4, [R1+0x3200] ;  /* 0x0032000001047983 */ /* 0x000ee20000300a00 */
[----:B------:R-:W-:Y:S02]  /*fca0*/  IMAD.MOV.U32 R2, RZ, RZ, R16 ;  /* 0x000000ffff027224 */ /* 0x000fe400078e0010 */
[----:B------:R-:W-:Y:S01]  /*fcb0*/  IMAD.MOV.U32 R0, RZ, RZ, R17 ;  /* 0x000000ffff007224 */ /* 0x000fe200078e0011 */
[----:B---3--:R-:W-:Y:S11]  /*fcc0*/  HMMA.16816.F32 R8, R4, R16, R8 ;  /* 0x000000100408723c */ /* 0x008ff60000001808 */
[----:B------:R-:W-:Y:S11]  /*fcd0*/  @!UPT UIADD3 URZ, URZ, URZ, URZ ;  /* 0x0000003f3f3ff290 */ /* 0x000ff6000fffe03f */
[----:B------:R-:W-:Y:S01]  /*fce0*/  @!UPT UIADD3 URZ, URZ, URZ, URZ ;  /* 0x0000003f3f3ff290 */ /* 0x000fe2000fffe03f */
[----:B------:R-:W-:Y:S04]  /*fcf0*/  STL.64 [R1+0x410], R8 ;  /* 0x0004100801007387 */ /* 0x000fe80000100a00 */
[----:B------:R0:W-:Y:S04]  /*fd00*/  STL.64 [R1+0x418], R10 ;  /* 0x0004180a01007387 */ /* 0x0001e80000100a00 */
[----:B0-----:R-:W2:Y:S04]  /*fd10*/  LDL.LU.64 R10, [R1+0x31f8] ;  /* 0x0031f800010a7983 */ /* 0x001ea80000300a00 */
[----:B------:R-:W2:Y:S04]  /*fd20*/  LDL.LU.64 R8, [R1+0x31f0] ;  /* 0x0031f00001087983 */ /* 0x000ea80000300a00 */
[----:B------:R-:W2:Y:S04]  /*fd30*/  LDL.LU.64 R16, [R1+0x2e0] ;  /* 0x0002e00001107983 */ /* 0x000ea80000300a00 */
[----:B------:R-:W2:Y:S04]  /*fd40*/  LDL.LU.64 R18, [R1+0x2e8] ;  /* 0x0002e80001127983 */ /* 0x000ea80000300a00 */
[----:B------:R0:W-:Y:S04]  /*fd50*/  STL.64 [R1+0x3168], R6 ;  /* 0x0031680601007387 */ /* 0x0001e80000100a00 */
[----:B------:R1:W-:Y:S01]  /*fd60*/  STL.64 [R1+0x3160], R4 ;  /* 0x0031600401007387 */ /* 0x0003e20000100a00 */
[----:B0-----:R-:W-:-:S02]  /*fd70*/  IMAD.MOV.U32 R6, RZ, RZ, R24 ;  /* 0x000000ffff067224 */ /* 0x001fc400078e0018 */
[----:B------:R-:W-:Y:S02]  /*fd80*/  IMAD.MOV.U32 R7, RZ, RZ, R23 ;  /* 0x000000ffff077224 */ /* 0x000fe400078e0017 */
[----:B-1----:R-:W-:Y:S02]  /*fd90*/  IMAD.MOV.U32 R4, RZ, RZ, R26 ;  /* 0x000000ffff047224 */ /* 0x002fe400078e001a */
[----:B------:R-:W-:Y:S01]  /*fda0*/  IMAD.MOV.U32 R5, RZ, RZ, R25 ;  /* 0x000000ffff057224 */ /* 0x000fe200078e0019 */
[----:B------:R0:W-:Y:S04]  /*fdb0*/  STL.64 [R1+0x3188], R6 ;  /* 0x0031880601007387 */ /* 0x0001e80000100a00 */
[----:B------:R1:W-:Y:S01]  /*fdc0*/  STL.64 [R1+0x3180], R4 ;  /* 0x0031800401007387 */ /* 0x0003e20000100a00 */
[----:B0-----:R-:W-:-:S02]  /*fdd0*/  IMAD.MOV.U32 R6, RZ, RZ, R20 ;  /* 0x000000ffff067224 */ /* 0x001fc400078e0014 */
[----:B------:R-:W-:Y:S02]  /*fde0*/  IMAD.MOV.U32 R7, RZ, RZ, R3 ;  /* 0x000000ffff077224 */ /* 0x000fe400078e0003 */
[----:B-1----:R-:W-:Y:S02]  /*fdf0*/  IMAD.MOV.U32 R4, RZ, RZ, R22 ;  /* 0x000000ffff047224 */ /* 0x002fe400078e0016 */
[----:B------:R-:W-:Y:S01]  /*fe00*/  IMAD.MOV.U32 R5, RZ, RZ, R21 ;  /* 0x000000ffff057224 */ /* 0x000fe200078e0015 */
[----:B------:R-:W-:Y:S04]  /*fe10*/  STL.64 [R1+0x31a8], R6 ;  /* 0x0031a80601007387 */ /* 0x000fe80000100a00 */
[----:B------:R0:W-:Y:S02]  /*fe20*/  STL.64 [R1+0x31a0], R4 ;  /* 0x0031a00401007387 */ /* 0x0001e40000100a00 */
[----:B0-----:R-:W-:-:S02]  /*fe30*/  IMAD.MOV.U32 R4, RZ, RZ, R2 ;  /* 0x000000ffff047224 */ /* 0x001fc400078e0002 */
[----:B------:R-:W-:-:S07]  /*fe40*/  IMAD.MOV.U32 R5, RZ, RZ, R0 ;  /* 0x000000ffff057224 */ /* 0x000fce00078e0000 */
[-C--:B--2---:R-:W-:Y:S01]  /*fe50*/  HMMA.16816.F32 R20, R8, R4.reuse, R16 ;  /* 0x000000040814723c */ /* 0x084fe20000001810 */
[----:B------:R-:W2:Y:S04]  /*fe60*/  LDL.LU.64 R16, [R1+0x2b0] ;  /* 0x0002b00001107983 */ /* 0x000ea80000300a00 */
[----:B------:R-:W2:Y:S11]  /*fe70*/  LDL.LU.64 R18, [R1+0x2b8] ;  /* 0x0002b80001127983 */ /* 0x000eb60000300a00 */
[----:B------:R-:W-:Y:S07]  /*fe80*/  @!UPT UIADD3 URZ, URZ, URZ, URZ ;  /* 0x0000003f3f3ff290 */ /* 0x000fee000fffe03f */
[----:B------:R0:W-:Y:S04]  /*fe90*/  STL.64 [R1+0x460], R20 ;  /* 0x0004601401007387 */ /* 0x0001e80000100a00 */
[----:B------:R1:W-:Y:S04]  /*fea0*/  STL.64 [R1+0x468], R22 ;  /* 0x0004681601007387 */ /* 0x0003e80000100a00 */
[----:B0-----:R-:W3:Y:S04]  /*feb0*/  LDL.LU.64 R20, [R1+0x250] ;  /* 0x0002500001147983 */ /* 0x001ee80000300a00 */
[----:B-1----:R-:W3:Y:S04]  /*fec0*/  LDL.LU.64 R22, [R1+0x258] ;  /* 0x0002580001167983 */ /* 0x002ee80000300a00 */
[----:B------:R-:W4:Y:S04]  /*fed0*/  LDL.LU.64 R24, [R1+0x210] ;  /* 0x0002100001187983 */ /* 0x000f280000300a00 */
[----:B------:R-:W4:Y:S04]  /*fee0*/  LDL.LU.64 R26, [R1+0x218] ;  /* 0x00021800011a7983 */ /* 0x000f280000300a00 */
[----:B------:R-:W-:Y:S04]  /*fef0*/  STL.64 [R1+0x3158], R10 ;  /* 0x0031580a01007387 */ /* 0x000fe80000100a00 */
[----:B------:R0:W-:Y:S04]  /*ff00*/  STL.64 [R1+0x3150], R8 ;  /* 0x0031500801007387 */ /* 0x0001e80000100a00 */
[----:B0-----:R-:W2:Y:S04]  /*ff10*/  LDL.LU.64 R8, [R1+0x470] ;  /* 0x0004700001087983 */ /* 0x001ea80000300a00 */
[----:B------:R-:W2:Y:S04]  /*ff20*/  LDL.LU.64 R10, [R1+0x478] ;  /* 0x00047800010a7983 */ /* 0x000ea80000300a00 */
[----:B--2---:R-:W-:Y:S04]  /*ff30*/  STL.64 [R1+0x3178], R10 ;  /* 0x0031780a01007387 */ /* 0x004fe80000100a00 */
[----:B------:R0:W-:Y:S04]  /*ff40*/  STL.64 [R1+0x3170], R8 ;  /* 0x0031700801007387 */ /* 0x0001e80000100a00 */
[----:B0-----:R-:W2:Y:S04]  /*ff50*/  LDL.LU.64 R8, [R1+0x720] ;  /* 0x0007200001087983 */ /* 0x001ea80000300a00 */
[----:B------:R-:W2:Y:S01]  /*ff60*/  LDL.LU.64 R10, [R1+0x728] ;  /* 0x00072800010a7983 */ /* 0x000ea20000300a00 */
[-C--:B------:R-:W-:Y:S03]  /*ff70*/  HMMA.16816.F32 R16, R12, R4.reuse, R16 ;  /* 0x000000040c10723c */ /* 0x080fe60000001810 */
[----:B--2---:R-:W-:Y:S04]  /*ff80*/  STL.64 [R1+0x3198], R10 ;  /* 0x0031980a01007387 */ /* 0x004fe80000100a00 */
[----:B------:R0:W-:Y:S04]  /*ff90*/  STL.64 [R1+0x3190], R8 ;  /* 0x0031900801007387 */ /* 0x0001e80000100a00 */
[----:B0-----:R-:W2:Y:S04]  /*ffa0*/  LDL.LU.64 R8, [R1+0x940] ;  /* 0x0009400001087983 */ /* 0x001ea80000300a00 */
[----:B------:R-:W2:Y:S04]  /*ffb0*/  LDL.LU.64 R10, [R1+0x948] ;  /* 0x00094800010a7983 */ /* 0x000ea80000300a00 */
[----:B--2---:R-:W-:Y:S04]  /*ffc0*/  STL.64 [R1+0x31b8], R10 ;  /* 0x0031b80a01007387 */ /* 0x004fe80000100a00 */
[----:B------:R0:W-:Y:S04]  /*ffd0*/  STL.64 [R1+0x31b0], R8 ;  /* 0x0031b00801007387 */ /* 0x0001e80000100a00 */
[----:B0-----:R-:W2:Y:S04]  /*ffe0*/  LDL.LU.64 R8, [R1+0x160] ;  /* 0x0001600001087983 */ /* 0x001ea80000300a00 */
[----:B------:R-:W2:Y:S04]  /*fff0*/  LDL.LU.64 R10, [R1+0x168] ;  /* 0x00016800010a7983 */ /* 0x000ea80000300a00 */
[----:B------:R-:W-:Y:S04]  /*10000*/  STL.64 [R1+0x550], R16 ;  /* 0x0005501001007387 */ /* 0x000fe80000100a00 */
[----:B------:R0:W-:Y:S04]  /*10010*/  STL.64 [R1+0x558], R18 ;  /* 0x0005581201007387 */ /* 0x0001e80000100a00 */
[----:B0-----:R-:W3:Y:S04]  /*10020*/  LDL.LU.64 R18, [R1+0x31e8] ;  /* 0x0031e80001127983 */ /* 0x001ee80000300a00 */
[----:B------:R-:W3:Y:S02]  /*10030*/  LDL.LU.64 R16, [R1+0x31e0] ;  /* 0x0031e00001107983 */ /* 0x000ee40000300a00 */
[-C--:B---3--:R-:W-:Y:S11]  /*10040*/  HMMA.16816.F32 R20, R16, R4.reuse, R20 ;  /* 0x000000041014723c */ /* 0x088ff60000001814 */
[----:B------:R-:W-:Y:S11]  /*10050*/  @!UPT UIADD3 URZ, URZ, URZ, URZ ;  /* 0x0000003f3f3ff290 */ /* 0x000ff6000fffe03f */
[----:B------:R-:W-:Y:S01]  /*10060*/  @!UPT UIADD3 URZ, URZ, URZ, URZ ;  /* 0x0000003f3f3ff290 */ /* 0x000fe2000fffe03f */
[----:B------:R-:W-:Y:S04]  /*10070*/  STL.64 [R1+0x640], R20 ;  /* 0x0006401401007387 */ /* 0x000fe80000100a00 */
[----:B------:R0:W-:Y:S04]  /*10080*/  STL.64 [R1+0x648], R22 ;  /* 0x0006481601007387 */ /* 0x0001e80000100a00 */
[----:B0-----:R-:W4:Y:S04]  /*10090*/  LDL.LU.64 R22, [R1+0x31d8] ;  /* 0x0031d80001167983 */ /* 0x001f280000300a00 */
[----:B------:R-:W4:Y:S02]  /*100a0*/  LDL.LU.64 R20, [R1+0x31d0] ;  /* 0x0031d00001147983 */ /* 0x000f240000300a00 */
[-C--:B----4-:R-:W-:Y:S11]  /*100b0*/  HMMA.16816.F32 R24, R20, R4.reuse, R24 ;  /* 0x000000041418723c */ /* 0x090ff60000001818 */
        /* <DEDUP_REMOVED lines=8> */
[----:B0-----:R-:W3:Y:S01]  /*10140*/  LDL.LU.64 R20, [R1+0xf0] ;  /* 0x0000f00001147983 */ /* 0x001ee20000300a00 */
[----:B--2---:R-:W-:Y:S03]  /*10150*/  HMMA.16816.F32 R4, R24, R4, R8 ;  /* 0x000000041804723c */ /* 0x004fe60000001808 */
[----:B------:R-:W3:Y:S04]  /*10160*/  LDL.LU.64 R10, [R1+0x31b8] ;  /* 0x0031b800010a7983 */ /* 0x000ee80000300a00 */
[----:B------:R-:W3:Y:S11]  /*10170*/  LDL.LU.64 R8, [R1+0x31b0] ;  /* 0x0031b00001087983 */ /* 0x000ef60000300a00 */
[----:B------:R-:W-:Y:S05]  /*10180*/  @!UPT UIADD3 URZ, URZ, URZ, URZ ;  /* 0x0000003f3f3ff290 */ /* 0x000fea000fffe03f */
[----:B------:R-:W-:Y:S04]  /*10190*/  STL.64 [R1+0x900], R4 ;  /* 0x0009000401007387 */ /* 0x000fe80000100a00 */
[----:B------:R0:W-:Y:S04]  /*101a0*/  STL.64 [R1+0x908], R6 ;  /* 0x0009080601007387 */ /* 0x0001e80000100a00 */
[----:B0-----:R-:W3:Y:S04]  /*101b0*/  LDL.LU.64 R6, [R1+0x31a8] ;  /* 0x0031a80001067983 */ /* 0x001ee80000300a00 */
[----:B------:R-:W3:Y:S04]  /*101c0*/  LDL.LU.64 R4, [R1+0x31a0] ;  /* 0x0031a00001047983 */ /* 0x000ee80000300a00 */
[----:B------:R-:W-:Y:S04]  /*101d0*/  STL.64 [R1+0x3138], R26 ;  /* 0x0031381a01007387 */ /* 0x000fe80000100a00 */
[----:B------:R0:W-:Y:S04]  /*101e0*/  STL.64 [R1+0x3130], R24 ;  /* 0x0031301801007387 */ /* 0x0001e80000100a00 */
[----:B0-----:R-:W2:Y:S04]  /*101f0*/  LDL.LU.64 R24, [R1+0x2c0] ;  /* 0x0002c00001187983 */ /* 0x001ea80000300a00 */
[----:B------:R-:W2:Y:S01]  /*10200*/  LDL.LU.64 R26, [R1+0x2c8] ;  /* 0x0002c800011a7983 */ /* 0x000ea20000300a00 */
[-C--:B---3--:R-:W-:Y:S03]  /*10210*/  HMMA.16816.F32 R4, R4, R20.reuse, R8 ;  /* 0x000000140404723c */ /* 0x088fe60000001808 */
[----:B------:R-:W3:Y:S04]  /*10220*/  LDL.LU.64 R10, [R1+0x3198] ;  /* 0x00319800010a7983 */ /* 0x000ee80000300a00 */
[----:B------:R-:W3:Y:S11]  /*10230*/  LDL.LU.64 R8, [R1+0x3190] ;  /* 0x0031900001087983 */ /* 0x000ef60000300a00 */
[----:B------:R-:W-:Y:S05]  /*10240*/  @!UPT UIADD3 URZ, URZ, URZ, URZ ;  /* 0x0000003f3f3ff290 */ /* 0x000fea000fffe03f */
[----:B------:R-:W-:Y:S04]  /*10250*/  STL.64 [R1+0x360], R4 ;  /* 0x0003600401007387 */ /* 0x000fe80000100a00 */
[----:B------:R0:W-:Y:S04]  /*10260*/  STL.64 [R1+0x368], R6 ;  /* 0x0003680601007387 */ /* 0x0001e80000100a00 */
[----:B0-----:R-:W3:Y:S04]  /*10270*/  LDL.LU.64 R6, [R1+0x3188] ;  /* 0x0031880001067983 */ /* 0x001ee80000300a00 */
[----:B------:R-:W3:Y:S02]  /*10280*/  LDL.LU.64 R4, [R1+0x3180] ;  /* 0x0031800001047983 */ /* 0x000ee40000300a00 */
[-C--:B---3--:R-:W-:Y:S02]  /*10290*/  HMMA.16816.F32 R4, R4, R20.reuse, R8 ;  /* 0x000000140404723c */ /* 0x088fe40000001808 */
[----:B------:R-:W3:Y:S04]  /*102a0*/  LDL.LU.64 R10, [R1+0x3178] ;  /* 0x00317800010a7983 */ /* 0x000ee80000300a00 */
[----:B------:R-:W3:Y:S11]  /*102b0*/  LDL.LU.64 R8, [R1+0x3170] ;  /* 0x0031700001087983 */ /* 0x000ef60000300a00 */
[----:B------:R-:W-:Y:S06]  /*102c0*/  @!UPT UIADD3 URZ, URZ, URZ, URZ ;  /* 0x0000003f3f3ff290 */ /* 0x000fec000fffe03f */
[----:B------:R-:W-:Y:S04]  /*102d0*/  STL.64 [R1+0x2e0], R4 ;  /* 0x0002e00401007387 */ /* 0x000fe80000100a00 */
[----:B------:R0:W-:Y:S04]  /*102e0*/  STL.64 [R1+0x2e8], R6 ;  /* 0x0002e80601007387 */ /* 0x0001e80000100a00 */
[----:B0-----:R-:W3:Y:S04]  /*102f0*/  LDL.LU.64 R6, [R1+0x3168] ;  /* 0x0031680001067983 */ /* 0x001ee80000300a00 */
[----:B------:R-:W3:Y:S02]  /*10300*/  LDL.LU.64 R4, [R1+0x3160] ;  /* 0x0031600001047983 */ /* 0x000ee40000300a00 */
[----:B---3--:R-:W-:Y:S11]  /*10310*/  HMMA.16816.F32 R8, R4, R20, R8 ;  /* 0x000000140408723c */ /* 0x008ff60000001808 */
[----:B------:R-:W-:Y:S11]  /*10320*/  @!UPT UIADD3 URZ, URZ, URZ, URZ ;  /* 0x0000003f3f3ff290 */ /* 0x000ff6000fffe03f */
[----:B------:R-:W-:Y:S01]  /*10330*/  @!UPT UIADD3 URZ, URZ, URZ, URZ ;  /* 0x0000003f3f3ff290 */ /* 0x000fe2000fffe03f */
[----:B------:R-:W-:Y:S04]  /*10340*/  STL.64 [R1+0x400], R8 ;  /* 0x0004000801007387 */ /* 0x000fe80000100a00 */
[----:B------:R0:W-:Y:S04]  /*10350*/  STL.64 [R1+0x408], R10 ;  /* 0x0004080a01007387 */ /* 0x0001e80000100a00 */
[----:B0-----:R-:W3:Y:S04]  /*10360*/  LDL.LU.64 R10, [R1+0x3158] ;  /* 0x00315800010a7983 */ /* 0x001ee80000300a00 */
[----:B------:R-:W4:Y:S04]  /*10370*/  LDL.LU.64 R8, [R1+0x3150] ;  /* 0x0031500001087983 */ /* 0x000f280000300a00 */
[----:B------:R0:W-:Y:S04]  /*10380*/  STL.64 [R1+0x30e0], R6 ;  /* 0x0030e00601007387 */ /* 0x0001e80000100a00 */
[----:B------:R1:W-:Y:S04]  /*10390*/  STL.64 [R1+0x30d8], R4 ;  /* 0x0030d80401007387 */ /* 0x0003e80000100a00 */
[----:B0-----:R-:W2:Y:S04]  /*103a0*/  LDL.64 R6, [R1+0x8] ;  /* 0x0000080001067983 */ /* 0x001ea80000100a00 */
[----:B-1----:R-:W3:Y:S04]  /*103b0*/  LDL.64 R4, [R1] ;  /* 0x0000000001047983 */ /* 0x002ee80000100a00 */
[----:B--2---:R-:W-:Y:S04]  /*103c0*/  STL.64 [R1+0x30f8], R6 ;  /* 0x0030f80601007387 */ /* 0x004fe80000100a00 */
[----:B---3--:R0:W-:Y:S04]  /*103d0*/  STL.64 [R1+0x30f0], R4 ;  /* 0x0030f00401007387 */ /* 0x0081e80000100a00 */
[----:B0-----:R-:W2:Y:S04]  /*103e0*/  LDL.LU.64 R4, [R1+0x340] ;  /* 0x0003400001047983 */ /* 0x001ea80000300a00 */
[----:B------:R-:W2:Y:S04]  /*103f0*/  LDL.LU.64 R6, [R1+0x348] ;  /* 0x0003480001067983 */ /* 0x000ea80000300a00 */
[----:B----4-:R-:W-:Y:S04]  /*10400*/  STL [R1+0x30d4], R9 ;  /* 0x0030d40901007387 */ /* 0x010fe80000100800 */
[----:B------:R-:W-:Y:S01]  /*10410*/  STL [R1+0x30d0], R10 ;  /* 0x0030d00a01007387 */ /* 0x000fe20000100800 */
[----:B------:R-:W-:-:S02]  /*10420*/  IMAD.MOV.U32 R2, RZ, RZ, R20 ;  /* 0x000000ffff027224 */ /* 0x000fc400078e0014 */
[----:B------:R-:W-:Y:S01]  /*10430*/  IMAD.MOV.U32 R0, RZ, RZ, R21 ;  /* 0x000000ffff007224 */ /* 0x000fe200078e0015 */
[-C--:B--2---:R-:W-:Y:S11]  /*10440*/  HMMA.16816.F32 R4, R8, R20.reuse, R4 ;  /* 0x000000140804723c */ /* 0x084ff60000001804 */
[----:B------:R-:W-:Y:S11]  /*10450*/  @!UPT UIADD3 URZ, URZ, URZ, URZ ;  /* 0x0000003f3f3ff290 */ /* 0x000ff6000fffe03f */
[----:B------:R-:W-:Y:S01]  /*10460*/  @!UPT UIADD3 URZ, URZ, URZ, URZ ;  /* 0x0000003f3f3ff290 */ /* 0x000fe2000fffe03f */
[----:B------:R-:W-:Y:S04]  /*10470*/  STL.64 [R1+0x470], R4 ;  /* 0x0004700401007387 */ /* 0x000fe80000100a00 */
[----:B------:R0:W-:Y:S02]  /*10480*/  STL.64 [R1+0x478], R6 ;  /* 0x0004780601007387 */ /* 0x0001e40000100a00 */
[----:B0-----:R-:W-:Y:S02]  /*10490*/  HMMA.16816.F32 R4, R12, R20, R24 ;  /* 0x000000140c04723c */ /* 0x001fe40000001818 */
[----:B------:R-:W-:Y:S04]  /*104a0*/  STL [R1+0x30cc], R11 ;  /* 0x0030cc0b01007387 */ /* 0x000fe80000100800 */
[----:B------:R-:W-:Y:S11]  /*104b0*/  STL [R1+0x30e8], R8 ;  /* 0x0030e80801007387 */ /* 0x000ff60000100800 */
[----:B------:R-:W-:Y:S06]  /*104c0*/  @!UPT UIADD3 URZ, URZ, URZ, URZ ;  /* 0x0000003f3f3ff290 */ /* 0x000fec000fffe03f */
[----:B------:R0:W-:Y:S04]  /*104d0*/  STL.64 [R1+0x540], R4 ;  /* 0x0005400401007387 */ /* 0x0001e80000100a00 */
[----:B------:R1:W-:Y:S04]  /*104e0*/  STL.64 [R1+0x548], R6 ;  /* 0x0005480601007387 */ /* 0x0003e80000100a00 */
[----:B------:R-:W2:Y:S04]  /*104f0*/  LDL.LU.64 R20, [R1+0x270] ;  /* 0x0002700001147983 */ /* 0x000ea80000300a00 */
[----:B------:R-:W2:Y:S04]  /*10500*/  LDL.LU.64 R22, [R1+0x278] ;  /* 0x0002780001167983 */ /* 0x000ea80000300a00 */
[----:B0-----:R-:W3:Y:S04]  /*10510*/  LDL.LU.64 R4, [R1+0x9d0] ;  /* 0x0009d00001047983 */ /* 0x001ee80000300a00 */
[----:B-1----:R-:W4:Y:S04]  /*10520*/  LDL.LU.64 R6, [R1+0x9d8] ;  /* 0x0009d80001067983 */ /* 0x002f280000300a00 */
[----:B----4-:R-:W-:Y:S04]  /*10530*/  STL.64 [R1+0x3118], R6 ;  /* 0x0031180601007387 */ /* 0x010fe80000100a00 */
[----:B---3--:R0:W-:Y:S04]  /*10540*/  STL.64 [R1+0x3110], R4 ;  /* 0x0031100401007387 */ /* 0x0081e80000100a00 */
[----:B------:R-:W3:Y:S04]  /*10550*/  LDL.LU.64 R24, [R1+0x220] ;  /* 0x0002200001187983 */ /* 0x000ee80000300a00 */
[----:B------:R-:W3:Y:S04]  /*10560*/  LDL.LU.64 R26, [R1+0x228] ;  /* 0x00022800011a7983 */ /* 0x000ee80000300a00 */
[----:B------:R-:W4:Y:S04]  /*10570*/  LDL.LU.64 R8, [R1+0x690] ;  /* 0x0006900001087983 */ /* 0x000f280000300a00 */
[----:B------:R-:W3:Y:S01]  /*10580*/  LDL.LU.64 R10, [R1+0x698] ;  /* 0x00069800010a7983 */ /* 0x000ee20000300a00 */
[----:B0-----:R-:W-:-:S02]  /*10590*/  IMAD.MOV.U32 R4, RZ, RZ, R2 ;  /* 0x000000ffff047224 */ /* 0x001fc400078e0002 */
[----:B------:R-:W-:-:S07]  /*105a0*/  IMAD.MOV.U32 R5, RZ, RZ, R0 ;  /* 0x000000ffff057224 */ /* 0x000fce00078e0000 */
[-C--:B--2---:R-:W-:Y:S01]  /*105b0*/  HMMA.16816.F32 R20, R16, R4.reuse, R20 ;  /* 0x000000041014723c */ /* 0x084fe20000001814 */
[----:B---3--:R0:W-:Y:S04]  /*105c0*/  STL.64 [R1+0x3108], R10 ;  /* 0x0031080a01007387 */ /* 0x0081e80000100a00 */
[----:B----4-:R1:W-:Y:S04]  /*105d0*/  STL.64 [R1+0x3100], R8 ;  /* 0x0031000801007387 */ /* 0x0103e80000100a00 */
[----:B0-----:R-:W2:Y:S04]  /*105e0*/  LDL.64 R10, [R1+0x18] ;  /* 0x00001800010a7983 */ /* 0x001ea80000100a00 */
[----:B-1----:R-:W3:Y:S04]  /*105f0*/  LDL.64 R8, [R1+0x10] ;  /* 0x0000100001087983 */ /* 0x002ee80000100a00 */
[----:B--2---:R-:W-:Y:S04]  /*10600*/  STL.64 [R1+0x3128], R10 ;  /* 0x0031280a01007387 */ /* 0x004fe80000100a00 */
[----:B---3--:R0:W-:Y:S04]  /*10610*/  STL.64 [R1+0x3120], R8 ;  /* 0x0031200801007387 */ /* 0x0081e80000100a00 */
[----:B0-----:R-:W2:Y:S04]  /*10620*/  LDL.LU.64 R8, [R1+0x190] ;  /* 0x0001900001087983 */ /* 0x001ea80000300a00 */
[----:B------:R-:W2:Y:S04]  /*10630*/  LDL.LU.64 R10, [R1+0x198] ;  /* 0x00019800010a7983 */ /* 0x000ea80000300a00 */
[----:B------:R-:W-:Y:S04]  /*10640*/  STL.64 [R1+0x30b8], R14 ;  /* 0x0030b80e01007387 */ /* 0x000fe80000100a00 */
[----:B------:R0:W-:Y:S04]  /*10650*/  STL.64 [R1+0x30b0], R12 ;  /* 0x0030b00c01007387 */ /* 0x0001e80000100a00 */
[----:B0-----:R-:W3:Y:S04]  /*10660*/  LDL.LU.64 R12, [R1+0xe0] ;  /* 0x0000e000010c7983 */ /* 0x001ee80000300a00 */
        /* <DEDUP_REMOVED lines=8> */
[-C--:B----4-:R-:W-:Y:S11]  /*106f0*/  HMMA.16816.F32 R24, R20, R4.reuse, R24 ;  /* 0x000000041418723c */ /* 0x090ff60000001818 */
[----:B------:R-:W-:Y:S11]  /*10700*/  @!UPT UIADD3 URZ, URZ, URZ, URZ ;  /* 0x0000003f3f3ff290 */ /* 0x000ff6000fffe03f */
[----:B------:R-:W-:Y:S01]  /*10710*/  @!UPT UIADD3 URZ, URZ, URZ, URZ ;  /* 0x0000003f3f3ff290 */ /* 0x000fe2000fffe03f */
[----:B------:R-:W-:Y:S04]  /*10720*/  STL.64 [R1+0x720], R24 ;  /* 0x0007201801007387 */ /* 0x000fe80000100a00 */
[----:B------:R0:W-:Y:S04]  /*10730*/  STL.64 [R1+0x728], R26 ;  /* 0x0007281a01007387 */ /* 0x0001e80000100a00 */
[----:B0-----:R-:W2:Y:S04]  /*10740*/  LDL.LU.64 R26, [R1+0x3138] ;  /* 0x00313800011a7983 */ /* 0x001ea80000300a00 */
[----:B------:R-:W2:Y:S04]  /*10750*/  LDL.LU.64 R24, [R1+0x3130] ;  /* 0x0031300001187983 */ /* 0x000ea80000300a00 */
[----:B------:R-:W-:Y:S04]  /*10760*/  STL [R1+0x30c8], R22 ;  /* 0x0030c81601007387 */ /* 0x000fe80000100800 */
[----:B------:R-:W-:Y:S01]  /*10770*/  STL [R1+0x30c4], R23 ;  /* 0x0030c41701007387 */ /* 0x000fe20000100800 */
[----:B--2---:R-:W-:Y:S03]  /*10780*/  HMMA.16816.F32 R4, R24, R4, R8 ;  /* 0x000000041804723c */ /* 0x004fe60000001808 */
[----:B------:R-:W2:Y:S04]  /*10790*/  LDL.LU.64 R10, [R1+0x3128] ;  /* 0x00312800010a7983 */ /* 0x000ea80000300a00 */
[----:B------:R-:W4:Y:S11]  /*107a0*/  LDL.LU.64 R8, [R1+0x3120] ;  /* 0x0031200001087983 */ /* 0x000f360000300a00 */
[----:B------:R-:W-:Y:S05]  /*107b0*/  @!UPT UIADD3 URZ, URZ, URZ, URZ ;  /* 0x0000003f3f3ff290 */ /* 0x000fea000fffe03f */
[----:B------:R-:W-:Y:S04]  /*107c0*/  STL.64 [R1+0x8f0], R4 ;  /* 0x0008f00401007387 */ /* 0x000fe80000100a00 */
[----:B------:R0:W-:Y:S04]  /*107d0*/  STL.64 [R1+0x8f8], R6 ;  /* 0x0008f80601007387 */ /* 0x0001e80000100a00 */
[----:B0-----:R-:W3:Y:S04]  /*107e0*/  LDL.LU.64 R6, [R1+0x3118] ;  /* 0x0031180001067983 */ /* 0x001ee80000300a00 */
[----:B------:R-:W3:Y:S01]  /*107f0*/  LDL.LU.64 R4, [R1+0x3110] ;  /* 0x0031100001047983 */ /* 0x000ee20000300a00 */
[----:B--2---:R-:W-:-:S02]  /*10800*/  IMAD.MOV.U32 R28, RZ, RZ, R10 ;  /* 0x000000ffff1c7224 */ /* 0x004fc400078e000a */
[----:B------:R-:W-:Y:S02]  /*10810*/  IMAD.MOV.U32 R29, RZ, RZ, R11 ;  /* 0x000000ffff1d7224 */ /* 0x000fe400078e000b */
[----:B----4-:R-:W-:Y:S02]  /*10820*/  IMAD.MOV.U32 R22, RZ, RZ, R8 ;  /* 0x000000ffff167224 */ /* 0x010fe400078e0008 */
[----:B------:R-:W-:Y:S01]  /*10830*/  IMAD.MOV.U32 R23, RZ, RZ, R9 ;  /* 0x000000ffff177224 */ /* 0x000fe200078e0009 */
[----:B---3--:R-:W-:Y:S01]  /*10840*/  HMMA.16816.F32 R4, R8, R12, R4 ;  /* 0x0000000c0804723c */ /* 0x008fe20000001804 */
[----:B------:R-:W2:Y:S04]  /*10850*/  LDL.LU.64 R10, [R1+0x3108] ;  /* 0x00310800010a7983 */ /* 0x000ea80000300a00 */
[----:B------:R-:W2:Y:S11]  /*10860*/  LDL.LU.64 R8, [R1+0x3100] ;  /* 0x0031000001087983 */ /* 0x000eb60000300a00 */
[----:B------:R-:W-:Y:S07]  /*10870*/  @!UPT UIADD3 URZ, URZ, URZ, URZ ;  /* 0x0000003f3f3ff290 */ /* 0x000fee000fffe03f */
[----:B------:R-:W-:Y:S01]  /*10880*/  STL.64 [R1+0x350], R4 ;  /* 0x0003500401007387 */ /* 0x000fe20000100a00 */
[----:B------:R-:W-:-:S03]  /*10890*/  IMAD.MOV.U32 R3, RZ, RZ, R7 ;  /* 0x000000ffff037224 */ /* 0x000fc600078e0007 */
[----:B------:R0:W-:Y:S04]  /*108a0*/  STL [R1+0x358], R6 ;  /* 0x0003580601007387 */ /* 0x0001e80000100800 */
[----:B0-----:R-:W2:Y:S04]  /*108b0*/  LDL.LU.64 R6, [R1+0x30f8] ;  /* 0x0030f80001067983 */ /* 0x001ea80000300a00 */
[----:B------:R-:W2:Y:S04]  /*108c0*/  LDL.LU.64 R4, [R1+0x30f0] ;  /* 0x0030f00001047983 */ /* 0x000ea80000300a00 */
[----:B------:R0:W-:Y:S01]  /*108d0*/  STL [R1+0x2c78], R3 ;  /* 0x002c780301007387 */ /* 0x0001e20000100800 */
[----:B--2---:R-:W-:Y:S01]  /*108e0*/  HMMA.16816.F32 R8, R4, R12, R8 ;  /* 0x0000000c0408723c */ /* 0x004fe20000001808 */
[----:B0-----:R-:W-:Y:S11]  /*108f0*/  IMAD.MOV.U32 R3, RZ, RZ, R7 ;  /* 0x000000ffff037224 */ /* 0x001ff600078e0007 */
[----:B------:R-:W-:Y:S11]  /*10900*/  @!UPT UIADD3 URZ, URZ, URZ, URZ ;  /* 0x0000003f3f3ff290 */ /* 0x000ff6000fffe03f */
[----:B------:R0:W-:Y:S04]  /*10910*/  STL.64 [R1+0x2d0], R8 ;  /* 0x0002d00801007387 */ /* 0x0001e80000100a00 */
[----:B------:R1:W-:Y:S04]  /*10920*/  STL.64 [R1+0x2d8], R10 ;  /* 0x0002d80a01007387 */ /* 0x0003e80000100a00 */
[----:B0-----:R-:W2:Y:S01]  /*10930*/  LDL.LU R8, [R1+0x30e8] ;  /* 0x0030e80001087983 */ /* 0x001ea20000300800 */
[----:B------:R-:W-:Y:S02]  /*10940*/  IMAD.MOV.U32 R9, RZ, RZ, R4 ;  /* 0x000000ffff097224 */ /* 0x000fe400078e0004 */
[----:B-1----:R-:W-:-:S02]  /*10950*/  IMAD.MOV.U32 R11, RZ, RZ, R6 ;  /* 0x000000ffff0b7224 */ /* 0x002fc400078e0006 */
[----:B------:R-:W-:Y:S01]  /*10960*/  IMAD.MOV.U32 R10, RZ, RZ, R5 ;  /* 0x000000ffff0a7224 */ /* 0x000fe200078e0005 */
[----:B------:R-:W3:Y:S04]  /*10970*/  LDL.LU.64 R6, [R1+0x30e0] ;  /* 0x0030e00001067983 */ /* 0x000ee80000300a00 */
[----:B------:R-:W3:Y:S01]  /*10980*/  LDL.LU.64 R4, [R1+0x30d8] ;  /* 0x0030d80001047983 */ /* 0x000ee20000300a00 */
[----:B------:R-:W-:Y:S02]  /*10990*/  IMAD.MOV.U32 R2, RZ, RZ, R12 ;  /* 0x000000ffff027224 */ /* 0x000fe400078e000c */
[----:B------:R-:W-:Y:S01]  /*109a0*/  IMAD.MOV.U32 R0, RZ, RZ, R13 ;  /* 0x000000ffff007224 */ /* 0x000fe200078e000d */
[----:B---3--:R-:W-:Y:S11]  /*109b0*/  HMMA.16816.F32 R16, R4, R12, R16 ;  /* 0x0000000c0410723c */ /* 0x008ff60000001810 */
        /* <DEDUP_REMOVED lines=8> */
[----:B------:R0:W-:Y:S04]  /*10a40*/  STL.64 [R1+0x3058], R6 ;  /* 0x0030580601007387 */ /* 0x0001e80000100a00 */
[----:B------:R1:W-:Y:S01]  /*10a50*/  STL.64 [R1+0x3050], R4 ;  /* 0x0030500401007387 */ /* 0x0003e20000100a00 */
[----:B0-----:R-:W-:-:S02]  /*10a60*/  IMAD.MOV.U32 R6, RZ, RZ, R11 ;  /* 0x000000ffff067224 */ /* 0x001fc400078e000b */
[----:B-1----:R-:W-:Y:S02]  /*10a70*/  IMAD.MOV.U32 R4, RZ, RZ, R9 ;  /* 0x000000ffff047224 */ /* 0x002fe400078e0009 */
[----:B------:R-:W2:Y:S01]  /*10a80*/  LDL.LU R9, [R1+0x30d4] ;  /* 0x0030d40001097983 */ /* 0x000ea20000300800 */
[----:B------:R-:W-:-:S03]  /*10a90*/  IMAD.MOV.U32 R5, RZ, RZ, R10 ;  /* 0x000000ffff057224 */ /* 0x000fc600078e000a */
[----:B------:R-:W2:Y:S04]  /*10aa0*/  LDL.LU R10, [R1+0x30d0] ;  /* 0x0030d000010a7983 */ /* 0x000ea80000300800 */
[----:B------:R-:W2:Y:S01]  /*10ab0*/  LDL.LU R11, [R1+0x30cc] ;  /* 0x0030cc00010b7983 */ /* 0x000ea20000300800 */
[----:B------:R-:W-:-:S05]  /*10ac0*/  IMAD.MOV.U32 R7, RZ, RZ, R3 ;  /* 0x000000ffff077224 */ /* 0x000fca00078e0003 */
[----:B------:R0:W-:Y:S04]  /*10ad0*/  STL.64 [R1+0x3078], R6 ;  /* 0x0030780601007387 */ /* 0x0001e80000100a00 */
[----:B------:R1:W-:Y:S01]  /*10ae0*/  STL.64 [R1+0x3070], R4 ;  /* 0x0030700401007387 */ /* 0x0003e20000100a00 */
[----:B0-----:R-:W-:Y:S02]  /*10af0*/  IMAD.MOV.U32 R6, RZ, RZ, R28 ;  /* 0x000000ffff067224 */ /* 0x001fe400078e001c */
[----:B------:R-:W-:Y:S02]  /*10b00*/  IMAD.MOV.U32 R7, RZ, RZ, R29 ;  /* 0x000000ffff077224 */ /* 0x000fe400078e001d */
[----:B-1----:R-:W-:Y:S02]  /*10b10*/  IMAD.MOV.U32 R4, RZ, RZ, R22 ;  /* 0x000000ffff047224 */ /* 0x002fe400078e0016 */
[----:B------:R-:W-:Y:S01]  /*10b20*/  IMAD.MOV.U32 R5, RZ, RZ, R23 ;  /* 0x000000ffff057224 */ /* 0x000fe200078e0017 */
[----:B------:R-:W4:Y:S04]  /*10b30*/  LDL.LU R22, [R1+0x30c8] ;  /* 0x0030c80001167983 */ /* 0x000f280000300800 */
[----:B------:R-:W4:Y:S04]  /*10b40*/  LDL.LU R23, [R1+0x30c4] ;  /* 0x0030c40001177983 */ /* 0x000f280000300800 */
[----:B------:R-:W3:Y:S04]  /*10b50*/  LDL.LU R28, [R1+0x30c0] ;  /* 0x0030c000011c7983 */ /* 0x000ee80000300800 */
[----:B------:R-:W-:Y:S04]  /*10b60*/  STL.64 [R1+0x3098], R6 ;  /* 0x0030980601007387 */ /* 0x000fe80000100a00 */
[----:B------:R0:W-:Y:S02]  /*10b70*/  STL.64 [R1+0x3090], R4 ;  /* 0x0030900401007387 */ /* 0x0001e40000100a00 */
[----:B0-----:R-:W-:-:S02]  /*10b80*/  IMAD.MOV.U32 R4, RZ, RZ, R2 ;  /* 0x000000ffff047224 */ /* 0x001fc400078e0002 */
[----:B------:R-:W-:-:S07]  /*10b90*/  IMAD.MOV.U32 R5, RZ, RZ, R0 ;  /* 0x000000ffff057224 */ /* 0x000fce00078e0000 */
[-C--:B--2---:R-:W-:Y:S11]  /*10ba0*/  HMMA.16816.F32 R12, R8, R4.reuse, R12 ;  /* 0x00000004080c723c */ /* 0x084ff6000000180c */
[----:B------:R-:W-:Y:S11]  /*10bb0*/  @!UPT UIADD3 URZ, URZ, URZ, URZ ;  /* 0x0000003f3f3ff290 */ /* 0x000ff6000fffe03f */
[----:B------:R-:W-:Y:S01]  /*10bc0*/  @!UPT UIADD3 URZ, URZ, URZ, URZ ;  /* 0x0000003f3f3ff290 */ /* 0x000fe2000fffe03f */
        /* <DEDUP_REMOVED lines=8> */
[-C--:B---3--:R-:W-:Y:S11]  /*10c50*/  HMMA.16816.F32 R16, R12, R4.reuse, R16 ;  /* 0x000000040c10723c */ /* 0x088ff60000001810 */
        /* <DEDUP_REMOVED lines=13> */
[----:B------:R0:W-:Y:S04]  /*10d30*/  STL.64 [R1+0x690], R8 ;  /* 0x0006900801007387 */ /* 0x0001e80000100a00 */
[----:B------:R1:W-:Y:S04]  /*10d40*/  STL.64 [R1+0x698], R10 ;  /* 0x0006980a01007387 */ /* 0x0003e80000100a00 */
[----:B0-----:R-:W2:Y:S04]  /*10d50*/  LDL.LU.64 R8, [R1+0x6a0] ;  /* 0x0006a00001087983 */ /* 0x001ea80000300a00 */
[----:B-1----:R-:W2:Y:S04]  /*10d60*/  LDL.LU.64 R10, [R1+0x6a8] ;  /* 0x0006a800010a7983 */ /* 0x002ea80000300a00 */
        /* <DEDUP_REMOVED lines=10> */
[----:B0-----:R-:W4:Y:S04]  /*10e10*/  LDL.LU.64 R16, [R1+0x230] ;  /* 0x0002300001107983 */ /* 0x001f280000300a00 */
[----:B------:R-:W4:Y:S02]  /*10e20*/  LDL.LU.64 R18, [R1+0x238] ;  /* 0x0002380001127983 */ /* 0x000f240000300a00 */
[-C--:B----4-:R-:W-:Y:S08]  /*10e30*/  HMMA.16816.F32 R16, R20, R4.reuse, R16 ;  /* 0x000000041410723c */ /* 0x090ff00000001810 */
[----:B---3--:R-:W-:Y:S01]  /*10e40*/  HMMA.16816.F32 R4, R24, R4, R12 ;  /* 0x000000041804723c */ /* 0x008fe2000000180c */
[----:B------:R-:W0:Y:S11]  /*10e50*/  LDSM.16.M88.4 R12, [R28+0x15000] ;  /* 0x015000001c0c783b */ /* 0x000e360000000200 */
[----:B------:R-:W-:Y:S03]  /*10e60*/  @!UPT UIADD3 URZ, URZ, URZ, URZ ;  /* 0x0000003f3f3ff290 */ /* 0x000fe6000fffe03f */
[----:B------:R-:W-:Y:S04]  /*10e70*/  STL.64 [R1+0x750], R16 ;  /* 0x0007501001007387 */ /* 0x000fe80000100a00 */
[----:B------:R-:W-:Y:S04]  /*10e80*/  STL.64 [R1+0x758], R18 ;  /* 0x0007581201007387 */ /* 0x000fe80000100a00 */
[----:B------:R-:W-:Y:S04]  /*10e90*/  STL.64 [R1+0x8e0], R4 ;  /* 0x0008e00401007387 */ /* 0x000fe80000100a00 */
[----:B------:R-:W-:Y:S04]  /*10ea0*/  STL.64 [R1+0x8e8], R6 ;  /* 0x0008e80601007387 */ /* 0x000fe80000100a00 */
[----:B------:R-:W1:Y:S04]  /*10eb0*/  LDSM.16.M88.4 R4, [R28+0x16000] ;  /* 0x016000001c04783b */ /* 0x000e680000000200 */
[----:B------:R-:W-:Y:S04]  /*10ec0*/  LDSM.16.M88.4 R16, [R28+0x14000] ;  /* 0x014000001c10783b */ /* 0x000fe80000000200 */
[----:B0-----:R0:W-:Y:S04]  /*10ed0*/  STL.64 [R1+0xc0], R12 ;  /* 0x0000c00c01007387 */ /* 0x0011e80000100a00 */
[----:B------:R3:W-:Y:S04]  /*10ee0*/  STL.64 [R1+0xc8], R14 ;  /* 0x0000c80e01007387 */ /* 0x0007e80000100a00 */
[----:B0-----:R-:W4:Y:S04]  /*10ef0*/  LDL.LU.64 R12, [R1+0x4e0] ;  /* 0x0004e000010c7983 */ /* 0x001f280000300a00 */
[----:B---3--:R-:W4:Y:S04]  /*10f00*/  LDL.LU.64 R14, [R1+0x4e8] ;  /* 0x0004e800010e7983 */ /* 0x008f280000300a00 */
[----:B-1----:R-:W-:Y:S04]  /*10f10*/  STL.64 [R1+0xb0], R4 ;  /* 0x0000b00401007387 */ /* 0x002fe80000100a00 */
[----:B------:R-:W-:Y:S04]  /*10f20*/  STL.64 [R1+0xb8], R6 ;  /* 0x0000b80601007387 */ /* 0x000fe80000100a00 */
[----:B------:R-:W0:Y:S04]  /*10f30*/  LDSM.16.M88.4 R4, [R28+0x17000] ;  /* 0x017000001c04783b */ /* 0x000e280000000200 */
[----:B0-----:R-:W-:Y:S01]  /*10f40*/  STL.64 [R1+0xa0], R4 ;  /* 0x0000a00401007387 */ /* 0x001fe20000100a00 */
[----:B------:R-:W-:-:S02]  /*10f50*/  IMAD.MOV.U32 R2, RZ, RZ, R4 ;  /* 0x000000ffff027224 */ /* 0x000fc400078e0004 */
[----:B------:R-:W-:Y:S01]  /*10f60*/  IMAD.MOV.U32 R0, RZ, RZ, R5 ;  /* 0x000000ffff007224 */ /* 0x000fe200078e0005 */
[----:B------:R0:W-:Y:S04]  /*10f70*/  STL.64 [R1+0xa8], R6 ;  /* 0x0000a80601007387 */ /* 0x0001e80000100a00 */
[----:B0-----:R-:W2:Y:S04]  /*10f80*/  LDL.LU.64 R6, [R1+0x3098] ;  /* 0x0030980001067983 */ /* 0x001ea80000300a00 */
[----:B------:R-:W2:Y:S04]  /*10f90*/  LDL.LU.64 R4, [R1+0x3090] ;  /* 0x0030900001047983 */ /* 0x000ea80000300a00 */
[----:B------:R-:W-:Y:S04]  /*10fa0*/  STL.64 [R1+0xd8], R18 ;  /* 0x0000d81201007387 */ /* 0x000fe80000100a00 */
[----:B------:R-:W-:Y:S04]  /*10fb0*/  STL [R1+0x2fb8], R0 ;  /* 0x002fb80001007387 */ /* 0x000fe80000100800 */
[----:B------:R-:W-:Y:S04]  /*10fc0*/  STL [R1+0x2f90], R2 ;  /* 0x002f900201007387 */ /* 0x000fe80000100800 */
[----:B------:R-:W-:Y:S01]  /*10fd0*/  STL [R1+0x2e98], R28 ;  /* 0x002e981c01007387 */ /* 0x000fe20000100800 */
[-C--:B--2---:R-:W-:Y:S03]  /*10fe0*/  HMMA.16816.F32 R4, R4, R16.reuse, R8 ;  /* 0x000000100404723c */ /* 0x084fe60000001808 */
[----:B------:R-:W2:Y:S04]  /*10ff0*/  LDL.LU.64 R10, [R1+0x3088] ;  /* 0x00308800010a7983 */ /* 0x000ea80000300a00 */
[----:B------:R-:W2:Y:S11]  /*11000*/  LDL.LU.64 R8, [R1+0x3080] ;  /* 0x0030800001087983 */ /* 0x000eb60000300a00 */
[----:B------:R-:W-:Y:S05]  /*11010*/  @!UPT UIADD3 URZ, URZ, URZ, URZ ;  /* 0x0000003f3f3ff290 */ /* 0x000fea000fffe03f */
[----:B------:R-:W-:Y:S04]  /*11020*/  STL.64 [R1+0x340], R4 ;  /* 0x0003400401007387 */ /* 0x000fe80000100a00 */
[----:B------:R0:W-:Y:S04]  /*11030*/  STL.64 [R1+0x348], R6 ;  /* 0x0003480601007387 */ /* 0x0001e80000100a00 */
[----:B0-----:R-:W2:Y:S04]  /*11040*/  LDL.LU.64 R6, [R1+0x3078] ;  /* 0x0030780001067983 */ /* 0x001ea80000300a00 */
[----:B------:R-:W2:Y:S02]  /*11050*/  LDL.LU.64 R4, [R1+0x3070] ;  /* 0x0030700001047983 */ /* 0x000ea40000300a00 */
[-C--:B--2---:R-:W-:Y:S02]  /*11060*/  HMMA.16816.F32 R4, R4, R16.reuse, R8 ;  /* 0x000000100404723c */ /* 0x084fe40000001808 */
[----:B------:R-:W2:Y:S04]  /*11070*/  LDL.LU.64 R10, [R1+0x3068] ;  /* 0x00306800010a7983 */ /* 0x000ea80000300a00 */
[----:B------:R-:W2:Y:S11]  /*11080*/  LDL.LU.64 R8, [R1+0x3060] ;  /* 0x0030600001087983 */ /* 0x000eb60000300a00 */
[----:B------:R-:W-:Y:S06]  /*11090*/  @!UPT UIADD3 URZ, URZ, URZ, URZ ;  /* 0x0000003f3f3ff290 */ /* 0x000fec000fffe03f */
[----:B------:R-:W-:Y:S04]  /*110a0*/  STL.64 [R1+0x2c0], R4 ;  /* 0x0002c00401007387 */ /* 0x000fe80000100a00 */
[----:B------:R0:W-:Y:S04]  /*110b0*/  STL.64 [R1+0x2c8], R6 ;  /* 0x0002c80601007387 */ /* 0x0001e80000100a00 */
[----:B0-----:R-:W2:Y:S04]  /*110c0*/  LDL.LU.64 R6, [R1+0x3058] ;  /* 0x0030580001067983 */ /* 0x001ea80000300a00 */
[----:B------:R-:W2:Y:S02]  /*110d0*/  LDL.LU.64 R4, [R1+0x3050] ;  /* 0x0030500001047983 */ /* 0x000ea40000300a00 */
[-C--:B--2---:R-:W-:Y:S11]  /*110e0*/  HMMA.16816.F32 R8, R4, R16.reuse, R8 ;  /* 0x000000100408723c */ /* 0x084ff60000001808 */
[----:B------:R-:W-:Y:S11]  /*110f0*/  @!UPT UIADD3 URZ, URZ, URZ, URZ ;  /* 0x0000003f3f3ff290 */ /* 0x000ff6000fffe03f */
[----:B------:R-:W-:Y:S01]  /*11100*/  @!UPT UIADD3 URZ, URZ, URZ, URZ ;  /* 0x0000003f3f3ff290 */ /* 0x000fe2000fffe03f */
[----:B------:R-:W-:Y:S04]  /*11110*/  STL.64 [R1+0x3e0], R8 ;  /* 0x0003e00801007387 */ /* 0x000fe80000100a00 */
[----:B------:R0:W-:Y:S04]  /*11120*/  STL.64 [R1+0x3e8], R10 ;  /* 0x0003e80a01007387 */ /* 0x0001e80000100a00 */
[----:B0-----:R-:W4:Y:S04]  /*11130*/  LDL.LU.64 R10, [R1+0x3048] ;  /* 0x00304800010a7983 */ /* 0x001f280000300a00 */
[----:B------:R-:W4:Y:S04]  /*11140*/  LDL.LU.64 R8, [R1+0x3040] ;  /* 0x0030400001087983 */ /* 0x000f280000300a00 */
[----:B------:R0:W-:Y:S04]  /*11150*/  STL.64 [R1+0x2fd8], R6 ;  /* 0x002fd80601007387 */ /* 0x0001e80000100a00 */
[----:B------:R1:W-:Y:S04]  /*11160*/  STL.64 [R1+0x2fd0], R4 ;  /* 0x002fd00401007387 */ /* 0x0003e80000100a00 */
[----:B0-----:R-:W2:Y:S04]  /*11170*/  LDL.64 R6, [R1+0x8] ;  /* 0x0000080001067983 */ /* 0x001ea80000100a00 */
[----:B-1----:R-:W3:Y:S01]  /*11180*/  LDL.64 R4, [R1] ;  /* 0x0000000001047983 */ /* 0x002ee20000100a00 */
[----:B----4-:R-:W-:Y:S03]  /*11190*/  HMMA.16816.F32 R12, R8, R16, R12 ;  /* 0x00000010080c723c */ /* 0x010fe6000000180c */
[----:B--2---:R-:W-:Y:S04]  /*111a0*/  STL.64 [R1+0x2ff8], R6 ;  /* 0x002ff80601007387 */ /* 0x004fe80000100a00 */
[----:B---3--:R0:W-:Y:S04]  /*111b0*/  STL.64 [R1+0x2ff0], R4 ;  /* 0x002ff00401007387 */ /* 0x0081e80000100a00 */
[----:B0-----:R-:W2:Y:S04]  /*111c0*/  LDL.LU.64 R4, [R1+0x3c0] ;  /* 0x0003c00001047983 */ /* 0x001ea80000300a00 */
[----:B------:R-:W2:Y:S08]  /*111d0*/  LDL.LU.64 R6, [R1+0x3c8] ;  /* 0x0003c80001067983 */ /* 0x000eb00000300a00 */
[----:B------:R-:W-:Y:S04]  /*111e0*/  STL.64 [R1+0x4c0], R12 ;  /* 0x0004c00c01007387 */ /* 0x000fe80000100a00 */
[----:B------:R0:W-:Y:S04]  /*111f0*/  STL.64 [R1+0x4c8], R14 ;  /* 0x0004c80e01007387 */ /* 0x0001e80000100a00 */
[----:B0-----:R-:W2:Y:S04]  /*11200*/  LDL.LU.64 R14, [R1+0x3038] ;  /* 0x00303800010e7983 */ /* 0x001ea80000300a00 */
[----:B------:R-:W2:Y:S04]  /*11210*/  LDL.LU.64 R12, [R1+0x3030] ;  /* 0x00303000010c7983 */ /* 0x000ea80000300a00 */
[----:B------:R-:W-:Y:S01]  /*11220*/  STL.64 [R1+0x2fc8], R10 ;  /* 0x002fc80a01007387 */ /* 0x000fe20000100a00 */
[----:B------:R-:W-:-:S03]  /*11230*/  IMAD.MOV.U32 R2, RZ, RZ, R16 ;  /* 0x000000ffff027224 */ /* 0x000fc600078e0010 */
[----:B------:R0:W-:Y:S01]  /*11240*/  STL.64 [R1+0x2fc0], R8 ;  /* 0x002fc00801007387 */ /* 0x0001e20000100a00 */
[----:B------:R-:W-:Y:S01]  /*11250*/  IMAD.MOV.U32 R0, RZ, RZ, R17 ;  /* 0x000000ffff007224 */ /* 0x000fe200078e0011 */
[----:B--2---:R-:W-:Y:S11]  /*11260*/  HMMA.16816.F32 R4, R12, R16, R4 ;  /* 0x000000100c04723c */ /* 0x004ff60000001804 */
[----:B------:R-:W-:Y:S11]  /*11270*/  @!UPT UIADD3 URZ, URZ, URZ, URZ ;  /* 0x0000003f3f3ff290 */ /* 0x000ff6000fffe03f */
[----:B------:R-:W-:Y:S01]  /*11280*/  @!UPT UIADD3 URZ, URZ, URZ, URZ ;  /* 0x0000003f3f3ff290 */ /* 0x000fe2000fffe03f */
[----:B------:R1:W-:Y:S04]  /*11290*/  STL.64 [R1+0x580], R4 ;  /* 0x0005800401007387 */ /* 0x0003e80000100a00 */
[----:B------:R2:W-:Y:S04]  /*112a0*/  STL.64 [R1+0x588], R6 ;  /* 0x0005880601007387 */ /* 0x0005e80000100a00 */
[----:B------:R-:W3:Y:S04]  /*112b0*/  LDL.LU.64 R18, [R1+0x3028] ;  /* 0x0030280001127983 */ /* 0x000ee80000300a00 */
[----:B------:R-:W4:Y:S04]  /*112c0*/  LDL.LU.64 R16, [R1+0x3020] ;  /* 0x0030200001107983 */ /* 0x000f280000300a00 */
[----:B0-----:R-:W3:Y:S04]  /*112d0*/  LDL.LU.64 R8, [R1+0x260] ;  /* 0x0002600001087983 */ /* 0x001ee80000300a00 */
[----:B------:R-:W3:Y:S04]  /*112e0*/  LDL.LU.64 R10, [R1+0x268] ;  /* 0x00026800010a7983 */ /* 0x000ee80000300a00 */
[----:B-1----:R-:W3:Y:S04]  /*112f0*/  LDL.LU.64 R4, [R1+0xa10] ;  /* 0x000a100001047983 */ /* 0x002ee80000300a00 */
[----:B--2---:R-:W2:Y:S04]  /*11300*/  LDL.LU.64 R6, [R1+0xa18] ;  /* 0x000a180001067983 */ /* 0x004ea80000300a00 */
[----:B--2---:R-:W-:Y:S04]  /*11310*/  STL.64 [R1+0x3008], R6 ;  /* 0x0030080601007387 */ /* 0x004fe80000100a00 */
[----:B---3--:R-:W-:Y:S04]  /*11320*/  STL.64 [R1+0x3000], R4 ;  /* 0x0030000401007387 */ /* 0x008fe80000100a00 */
[----:B------:R-:W-:Y:S04]  /*11330*/  STL [R1+0x2fbc], R15 ;  /* 0x002fbc0f01007387 */ /* 0x000fe80000100800 */
[----:B------:R-:W-:Y:S04]  /*11340*/  STL [R1+0x2fe8], R14 ;  /* 0x002fe80e01007387 */ /* 0x000fe80000100800 */
[----:B------:R0:W-:Y:S04]  /*11350*/  STL.64 [R1+0x2fe0], R12 ;  /* 0x002fe00c01007387 */ /* 0x0001e80000100a00 */
[----:B0-----:R-:W2:Y:S04]  /*11360*/  LDL.LU.64 R12, [R1+0x320] ;  /* 0x00032000010c7983 */ /* 0x001ea80000300a00 */
[----:B------:R-:W2:Y:S01]  /*11370*/  LDL.LU.64 R14, [R1+0x328] ;  /* 0x00032800010e7983 */ /* 0x000ea20000300a00 */
[----:B------:R-:W-:-:S02]  /*11380*/  IMAD.MOV.U32 R4, RZ, RZ, R2 ;  /* 0x000000ffff047224 */ /* 0x000fc400078e0002 */
[----:B------:R-:W-:Y:S01]  /*11390*/  IMAD.MOV.U32 R5, RZ, RZ, R0 ;  /* 0x000000ffff057224 */ /* 0x000fe200078e0000 */
[----:B------:R-:W-:Y:S04]  /*113a0*/  STL.64 [R1+0x3018], R18 ;  /* 0x0030181201007387 */ /* 0x000fe80000100a00 */
[----:B----4-:R0:W-:Y:S02]  /*113b0*/  STL.64 [R1+0x3010], R16 ;  /* 0x0030101001007387 */ /* 0x0101e40000100a00 */
[-C--:B--2---:R-:W-:Y:S11]  /*113c0*/  HMMA.16816.F32 R12, R16, R4.reuse, R12 ;  /* 0x00000004100c723c */ /* 0x084ff6000000180c */
[----:B------:R-:W-:Y:S11]  /*113d0*/  @!UPT UIADD3 URZ, URZ, URZ, URZ ;  /* 0x0000003f3f3ff290 */ /* 0x000ff6000fffe03f */
[----:B------:R-:W-:Y:S01]  /*113e0*/  @!UPT UIADD3 URZ, URZ, URZ, URZ ;  /* 0x0000003f3f3ff290 */ /* 0x000fe2000fffe03f */
[----:B------:R1:W-:Y:S04]  /*113f0*/  STL.64 [R1+0x6a0], R12 ;  /* 0x0006a00c01007387 */ /* 0x0003e80000100a00 */
[----:B------:R2:W-:Y:S04]  /*11400*/  STL.64 [R1+0x6a8], R14 ;  /* 0x0006a80e01007387 */ /* 0x0005e80000100a00 */
[----:B0-----:R-:W3:Y:S04]  /*11410*/  LDL.LU.64 R16, [R1+0x1d0] ;  /* 0x0001d00001107983 */ /* 0x001ee80000300a00 */
[----:B------:R-:W3:Y:S01]  /*11420*/  LDL.LU.64 R18, [R1+0x1d8] ;  /* 0x0001d80001127983 */ /* 0x000ee20000300a00 */
[-C--:B------:R-:W-:Y:S03]  /*11430*/  HMMA.16816.F32 R8, R20, R4.reuse, R8 ;  /* 0x000000041408723c */ /* 0x080fe60000001808 */
[----:B-1----:R-:W4:Y:S04]  /*11440*/  LDL.LU.64 R12, [R1+0x930] ;  /* 0x00093000010c7983 */ /* 0x002f280000300a00 */
[----:B--2---:R-:W4:Y:S11]  /*11450*/  LDL.LU.64 R14, [R1+0x938] ;  /* 0x00093800010e7983 */ /* 0x004f360000300a00 */
[----:B------:R-:W-:Y:S05]  /*11460*/  @!UPT UIADD3 URZ, URZ, URZ, URZ ;  /* 0x0000003f3f3ff290 */ /* 0x000fea000fffe03f */
[----:B------:R0:W-:Y:S04]  /*11470*/  STL.64 [R1+0x790], R8 ;  /* 0x0007900801007387 */ /* 0x0001e80000100a00 */
[----:B------:R1:W-:Y:S04]  /*11480*/  STL.64 [R1+0x798], R10 ;  /* 0x0007980a01007387 */ /* 0x0003e80000100a00 */
[----:B0-----:R-:W2:Y:S04]  /*11490*/  LDL.LU.64 R8, [R1+0x7e0] ;  /* 0x0007e00001087983 */ /* 0x001ea80000300a00 */
[----:B-1----:R-:W2:Y:S04]  /*114a0*/  LDL.LU.64 R10, [R1+0x7e8] ;  /* 0x0007e800010a7983 */ /* 0x002ea80000300a00 */
[----:B------:R-:W-:Y:S04]  /*114b0*/  STL.64 [R1+0x2fb0], R22 ;  /* 0x002fb01601007387 */ /* 0x000fe80000100a00 */
[----:B------:R0:W-:Y:S04]  /*114c0*/  STL.64 [R1+0x2fa8], R20 ;  /* 0x002fa81401007387 */ /* 0x0001e80000100a00 */
[----:B0-----:R-:W2:Y:S01]  /*114d0*/  LDL.LU.64 R20, [R1+0xc0] ;  /* 0x0000c00001147983 */ /* 0x001ea20000300a00 */
[----:B---3--:R-:W-:Y:S03]  /*114e0*/  HMMA.16816.F32 R4, R24, R4, R16 ;  /* 0x000000041804723c */ /* 0x008fe60000001810 */
[----:B------:R-:W3:Y:S04]  /*114f0*/  LDL.LU.64 R18, [R1+0x3018] ;  /* 0x0030180001127983 */ /* 0x000ee80000300a00 */
[----:B------:R-:W3:Y:S11]  /*11500*/  LDL.LU.64 R16, [R1+0x3010] ;  /* 0x0030100001107983 */ /* 0x000ef60000300a00 */
[----:B------:R-:W-:Y:S05]  /*11510*/  @!UPT UIADD3 URZ, URZ, URZ, URZ ;  /* 0x0000003f3f3ff290 */ /* 0x000fea000fffe03f */
[----:B------:R-:W-:Y:S04]  /*11520*/  STL.64 [R1+0x8d0], R4 ;  /* 0x0008d00401007387 */ /* 0x000fe80000100a00 */
[----:B------:R0:W-:Y:S04]  /*11530*/  STL.64 [R1+0x8d8], R6 ;  /* 0x0008d80601007387 */ /* 0x0001e80000100a00 */
[----:B0-----:R-:W2:Y:S04]  /*11540*/  LDL.LU.64 R6, [R1+0x3008] ;  /* 0x0030080001067983 */ /* 0x001ea80000300a00 */
[----:B------:R-:W2:Y:S04]  /*11550*/  LDL.LU.64 R4, [R1+0x3000] ;  /* 0x0030000001047983 */ /* 0x000ea80000300a00 */
[----:B------:R0:W-:Y:S04]  /*11560*/  STL.64 [R1+0x2fa0], R26 ;  /* 0x002fa01a01007387 */ /* 0x0001e80000100a00 */
[----:B------:R1:W-:Y:S04]  /*11570*/  STL.64 [R1+0x2f98], R24 ;  /* 0x002f981801007387 */ /* 0x0003e80000100a00 */
[----:B0-----:R-:W2:Y:S04]  /*11580*/  LDL.64 R26, [R1+0x18] ;  /* 0x00001800011a7983 */ /* 0x001ea80000100a00 */
[----:B-1----:R-:W2:Y:S02]  /*11590*/  LDL.64 R24, [R1+0x10] ;  /* 0x0000100001187983 */ /* 0x002ea40000100a00 */
[----:B--2---:R-:W-:Y:S11]  /*115a0*/  HMMA.16816.F32 R4, R24, R20, R4 ;  /* 0x000000141804723c */ /* 0x004ff60000001804 */
[----:B------:R-:W-:Y:S11]  /*115b0*/  @!UPT UIADD3 URZ, URZ, URZ, URZ ;  /* 0x0000003f3f3ff290 */ /* 0x000ff6000fffe03f */
[----:B------:R-:W-:Y:S01]  /*115c0*/  @!UPT UIADD3 URZ, URZ, URZ, URZ ;  /* 0x0000003f3f3ff290 */ /* 0x000fe2000fffe03f */
[----:B------:R-:W-:Y:S04]  /*115d0*/  STL.64 [R1+0x330], R4 ;  /* 0x0003300401007387 */ /* 0x000fe80000100a00 */
[----:B------:R0:W-:Y:S04]  /*115e0*/  STL.64 [R1+0x338], R6 ;  /* 0x0003380601007387 */ /* 0x0001e80000100a00 */
[----:B0-----:R-:W4:Y:S04]  /*115f0*/  LDL.LU.64 R6, [R1+0x2ff8] ;  /* 0x002ff80001067983 */ /* 0x001f280000300a00 */
[----:B------:R-:W4:Y:S01]  /*11600*/  LDL.LU.64 R4, [R1+0x2ff0] ;  /* 0x002ff00001047983 */ /* 0x000f220000300a00 */
[----:B------:R-:W-:-:S02]  /*11610*/  IMAD.MOV.U32 R2, RZ, RZ, R24 ;  /* 0x000000ffff027224 */ /* 0x000fc400078e0018 */
[----:B------:R-:W-:Y:S02]  /*11620*/  IMAD.MOV.U32 R29, RZ, RZ, R25 ;  /* 0x000000ffff1d7224 */ /* 0x000fe400078e0019 */
[----:B------:R-:W-:Y:S01]  /*11630*/  IMAD.MOV.U32 R28, RZ, RZ, R26 ;  /* 0x000000ffff1c7224 */ /* 0x000fe200078e001a */
[----:B------:R-:W2:Y:S01]  /*11640*/  LDL.LU.64 R24, [R1+0x4a0] ;  /* 0x0004a00001187983 */ /* 0x000ea20000300a00 */
[----:B------:R-:W-:-:S03]  /*11650*/  IMAD.MOV.U32 R3, RZ, RZ, R27 ;  /* 0x000000ffff037224 */ /* 0x000fc600078e001b */
[----:B------:R-:W2:Y:S01]  /*11660*/  LDL.LU.64 R26, [R1+0x4a8] ;  /* 0x0004a800011a7983 */ /* 0x000ea20000300a00 */
[----:B----4-:R-:W-:Y:S01]  /*11670*/  HMMA.16816.F32 R12, R4, R20, R12 ;  /* 0x00000014040c723c */ /* 0x010fe2000000180c */
[----:B------:R-:W-:Y:S02]  /*11680*/  IMAD.MOV.U32 R23, RZ, RZ, R6 ;  /* 0x000000ffff177224 */ /* 0x000fe400078e0006 */
[----:B------:R-:W-:Y:S02]  /*11690*/  IMAD.MOV.U32 R22, RZ, RZ, R7 ;  /* 0x000000ffff167224 */ /* 0x000fe400078e0007 */
[----:B------:R-:W-:Y:S11]  /*116a0*/  IMAD.MOV.U32 R0, RZ, RZ, R5 ;  /* 0x000000ffff007224 */ /* 0x000ff600078e0005 */
[----:B------:R-:W-:Y:S07]  /*116b0*/  @!UPT UIADD3 URZ, URZ, URZ, URZ ;  /* 0x0000003f3f3ff290 */ /* 0x000fee000fffe03f */
[----:B------:R-:W-:Y:S04]  /*116c0*/  STL.64 [R1+0x2b0], R12 ;  /* 0x0002b00c01007387 */ /* 0x000fe80000100a00 */
[----:B------:R0:W-:Y:S04]  /*116d0*/  STL.64 [R1+0x2b8], R14 ;  /* 0x0002b80e01007387 */ /* 0x0001e80000100a00 */
[----:B0-----:R-:W2:Y:S01]  /*116e0*/  LDL.LU R14, [R1+0x2fe8] ;  /* 0x002fe800010e7983 */ /* 0x001ea20000300800 */
[----:B------:R-:W-:-:S03]  /*116f0*/  IMAD.MOV.U32 R15, RZ, RZ, R4 ;  /* 0x000000ffff0f7224 */ /* 0x000fc600078e0004 */
[----:B------:R-:W2:Y:S04]  /*11700*/  LDL.LU.64 R12, [R1+0x2fe0] ;  /* 0x002fe000010c7983 */ /* 0x000ea80000300a00 */
[----:B------:R-:W4:Y:S04]  /*11710*/  LDL.LU.64 R6, [R1+0x2fd8] ;  /* 0x002fd80001067983 */ /* 0x000f280000300a00 */
[----:B------:R-:W4:Y:S02]  /*11720*/  LDL.LU.64 R4, [R1+0x2fd0] ;  /* 0x002fd00001047983 */ /* 0x000f240000300a00 */
[----:B----4-:R-:W-:Y:S11]  /*11730*/  HMMA.16816.F32 R8, R4, R20, R8 ;  /* 0x000000140408723c */ /* 0x010ff60000001808 */
[----:B------:R-:W-:Y:S11]  /*11740*/  @!UPT UIADD3 URZ, URZ, URZ, URZ ;  /* 0x0000003f3f3ff290 */ /* 0x000ff6000fffe03f */
[----:B------:R-:W-:Y:S01]  /*11750*/  @!UPT UIADD3 URZ, URZ, URZ, URZ ;  /* 0x0000003f3f3ff290 */ /* 0x000fe2000fffe03f */
[----:B------:R-:W-:Y:S04]  /*11760*/  STL.64 [R1+0x3d0], R8 ;  /* 0x0003d00801007387 */ /* 0x000fe80000100a00 */
[----:B------:R0:W-:Y:S04]  /*11770*/  STL.64 [R1+0x3d8], R10 ;  /* 0x0003d80a01007387 */ /* 0x0001e80000100a00 */
[----:B0-----:R-:W4:Y:S04]  /*11780*/  LDL.LU.64 R10, [R1+0x2fc8] ;  /* 0x002fc800010a7983 */ /* 0x001f280000300a00 */
[----:B------:R-:W2:Y:S04]  /*11790*/  LDL.LU.64 R8, [R1+0x2fc0] ;  /* 0x002fc00001087983 */ /* 0x000ea80000300a00 */
[----:B------:R0:W-:Y:S04]  /*117a0*/  STL.64 [R1+0x2f48], R6 ;  /* 0x002f480601007387 */ /* 0x0001e80000100a00 */
[----:B------:R1:W-:Y:S01]  /*117b0*/  STL.64 [R1+0x2f40], R4 ;  /* 0x002f400401007387 */ /* 0x0003e20000100a00 */
[----:B0-----:R-:W-:-:S02]  /*117c0*/  IMAD.MOV.U32 R6, RZ, RZ, R23 ;  /* 0x000000ffff067224 */ /* 0x001fc400078e0017 */
[----:B------:R-:W-:Y:S02]  /*117d0*/  IMAD.MOV.U32 R7, RZ, RZ, R22 ;  /* 0x000000ffff077224 */ /* 0x000fe400078e0016 */
[----:B-1----:R-:W-:Y:S02]  /*117e0*/  IMAD.MOV.U32 R4, RZ, RZ, R15 ;  /* 0x000000ffff047224 */ /* 0x002fe400078e000f */
[----:B------:R-:W-:Y:S01]  /*117f0*/  IMAD.MOV.U32 R5, RZ, RZ, R0 ;  /* 0x000000ffff057224 */ /* 0x000fe200078e0000 */
[----:B------:R-:W3:Y:S04]  /*11800*/  LDL.LU R15, [R1+0x2fbc] ;  /* 0x002fbc00010f7983 */ /* 0x000ee80000300800 */
[----:B------:R-:W3:Y:S04]  /*11810*/  LDL.LU R0, [R1+0x2fb8] ;  /* 0x002fb80001007983 */ /* 0x000ee80000300800 */
[----:B------:R-:W-:Y:S04]  /*11820*/  STL.64 [R1+0x2f68], R6 ;  /* 0x002f680601007387 */ /* 0x000fe80000100a00 */
[----:B------:R0:W-:Y:S04]  /*11830*/  STL.64 [R1+0x2f60], R4 ;  /* 0x002f600401007387 */ /* 0x0001e80000100a00 */
[----:B0-----:R-:W3:Y:S04]  /*11840*/  LDL.LU.64 R4, [R1+0x590] ;  /* 0x0005900001047983 */ /* 0x001ee80000300a00 */
[----:B------:R-:W3:Y:S04]  /*11850*/  LDL.LU.64 R6, [R1+0x598] ;  /* 0x0005980001067983 */ /* 0x000ee80000300a00 */
[----:B----4-:R-:W-:Y:S04]  /*11860*/  STL.64 [R1+0x2f38], R10 ;  /* 0x002f380a01007387 */ /* 0x010fe80000100a00 */
[----:B--2---:R-:W-:Y:S01]  /*11870*/  STL.64 [R1+0x2f30], R8 ;  /* 0x002f300801007387 */ /* 0x004fe20000100a00 */
[-C--:B---3--:R-:W-:Y:S11]  /*11880*/  HMMA.16816.F32 R4, R8, R20.reuse, R4 ;  /* 0x000000140804723c */ /* 0x088ff60000001804 */
[----:B------:R-:W-:Y:S11]  /*11890*/  @!UPT UIADD3 URZ, URZ, URZ, URZ ;  /* 0x0000003f3f3ff290 */ /* 0x000ff6000fffe03f */
[----:B------:R-:W-:Y:S01]  /*118a0*/  @!UPT UIADD3 URZ, URZ, URZ, URZ ;  /* 0x0000003f3f3ff290 */ /* 0x000fe2000fffe03f */
[----:B------:R-:W-:Y:S04]  /*118b0*/  STL.64 [R1+0x4e0], R4 ;  /* 0x0004e00401007387 */ /* 0x000fe80000100a00 */
[----:B------:R0:W-:Y:S02]  /*118c0*/  STL.64 [R1+0x4e8], R6 ;  /* 0x0004e80601007387 */ /* 0x0001e40000100a00 */
[----:B0-----:R-:W-:Y:S01]  /*118d0*/  HMMA.16816.F32 R4, R12, R20, R24 ;  /* 0x000000140c04723c */ /* 0x001fe20000001818 */
[----:B------:R-:W-:Y:S02]  /*118e0*/  IMAD.MOV.U32 R9, RZ, RZ, R20 ;  /* 0x000000ffff097224 */ /* 0x000fe400078e0014 */
[----:B------:R-:W-:Y:S11]  /*118f0*/  IMAD.MOV.U32 R8, RZ, RZ, R21 ;  /* 0x000000ffff087224 */ /* 0x000ff600078e0015 */
[----:B------:R-:W-:Y:S09]  /*11900*/  @!UPT UIADD3 URZ, URZ, URZ, URZ ;  /* 0x0000003f3f3ff290 */ /* 0x000ff2000fffe03f */
[----:B------:R0:W-:Y:S04]  /*11910*/  STL.64 [R1+0x590], R4 ;  /* 0x0005900401007387 */ /* 0x0001e80000100a00 */
[----:B------:R1:W-:Y:S04]  /*11920*/  STL.64 [R1+0x598], R6 ;  /* 0x0005980601007387 */ /* 0x0003e80000100a00 */
[----:B------:R-:W2:Y:S04]  /*11930*/  LDL.LU.64 R20, [R1+0x3b0] ;  /* 0x0003b00001147983 */ /* 0x000ea80000300a00 */
[----:B------:R-:W2:Y:S04]  /*11940*/  LDL.LU.64 R22, [R1+0x3b8] ;  /* 0x0003b80001167983 */ /* 0x000ea80000300a00 */
[----:B------:R-:W3:Y:S04]  /*11950*/  LDL.LU.64 R24, [R1+0x280] ;  /* 0x0002800001187983 */ /* 0x000ee80000300a00 */
[----:B------:R-:W3:Y:S04]  /*11960*/  LDL.LU.64 R26, [R1+0x288] ;  /* 0x00028800011a7983 */ /* 0x000ee80000300a00 */
[----:B0-----:R-:W4:Y:S04]  /*11970*/  LDL.LU.64 R4, [R1+0xa70] ;  /* 0x000a700001047983 */ /* 0x001f280000300a00 */
[----:B-1----:R-:W2:Y:S04]  /*11980*/  LDL.LU.64 R6, [R1+0xa78] ;  /* 0x000a780001067983 */ /* 0x002ea80000300a00 */
[----:B--2---:R-:W-:Y:S04]  /*11990*/  STL.64 [R1+0x2f78], R6 ;  /* 0x002f780601007387 */ /* 0x004fe80000100a00 */
[----:B----4-:R-:W-:Y:S04]  /*119a0*/  STL.64 [R1+0x2f70], R4 ;  /* 0x002f700401007387 */ /* 0x010fe80000100a00 */
[----:B------:R-:W-:Y:S04]  /*119b0*/  STL.64 [R1+0x2f58], R14 ;  /* 0x002f580e01007387 */ /* 0x000fe80000100a00 */
[----:B------:R0:W-:Y:S04]  /*119c0*/  STL.64 [R1+0x2f50], R12 ;  /* 0x002f500c01007387 */ /* 0x0001e80000100a00 */
[----:B0-----:R-:W2:Y:S04]  /*119d0*/  LDL.LU.64 R12, [R1+0x970] ;  /* 0x00097000010c7983 */ /* 0x001ea80000300a00 */
[----:B------:R-:W4:Y:S01]  /*119e0*/  LDL.LU.64 R14, [R1+0x978] ;  /* 0x00097800010e7983 */ /* 0x000f220000300a00 */
[----:B------:R-:W-:-:S02]  /*119f0*/  IMAD.MOV.U32 R4, RZ, RZ, R9 ;  /* 0x000000ffff047224 */ /* 0x000fc400078e0009 */
[----:B------:R-:W-:-:S07]  /*11a00*/  IMAD.MOV.U32 R5, RZ, RZ, R8 ;  /* 0x000000ffff057224 */ /* 0x000fce00078e0008 */
[-C--:B------:R-:W-:Y:S01]  /*11a10*/  HMMA.16816.F32 R20, R16, R4.reuse, R20 ;  /* 0x000000041014723c */ /* 0x080fe20000001814 */
[----:B----4-:R-:W-:Y:S04]  /*11a20*/  STL.64 [R1+0x2f88], R14 ;  /* 0x002f880e01007387 */ /* 0x010fe80000100a00 */
[----:B--2---:R0:W-:Y:S04]  /*11a30*/  STL.64 [R1+0x2f80], R12 ;  /* 0x002f800c01007387 */ /* 0x0041e80000100a00 */
[----:B0-----:R-:W2:Y:S04]  /*11a40*/  LDL.LU.64 R12, [R1+0x1e0] ;  /* 0x0001e000010c7983 */ /* 0x001ea80000300a00 */
[----:B------:R-:W2:Y:S04]  /*11a50*/  LDL.LU.64 R14, [R1+0x1e8] ;  /* 0x0001e800010e7983 */ /* 0x000ea80000300a00 */
[----:B------:R-:W4:Y:S04]  /*11a60*/  LDL.LU.64 R8, [R1+0x800] ;  /* 0x0008000001087983 */ /* 0x000f280000300a00 */
[----:B------:R-:W4:Y:S04]  /*11a70*/  LDL.LU.64 R10, [R1+0x808] ;  /* 0x00080800010a7983 */ /* 0x000f280000300a00 */
[----:B------:R-:W-:Y:S04]  /*11a80*/  STL.64 [R1+0x6b0], R20 ;  /* 0x0006b01401007387 */ /* 0x000fe80000100a00 */
[----:B------:R0:W-:Y:S04]  /*11a90*/  STL.64 [R1+0x6b8], R22 ;  /* 0x0006b81601007387 */ /* 0x0001e80000100a00 */
[----:B0-----:R-:W3:Y:S04]  /*11aa0*/  LDL.LU.64 R22, [R1+0x2fb0] ;  /* 0x002fb00001167983 */ /* 0x001ee80000300a00 */
[----:B------:R-:W3:Y:S04]  /*11ab0*/  LDL.LU.64 R20, [R1+0x2fa8] ;  /* 0x002fa80001147983 */ /* 0x000ee80000300a00 */
[----:B------:R-:W-:Y:S04]  /*11ac0*/  STL.64 [R1+0x2f18], R18 ;  /* 0x002f181201007387 */ /* 0x000fe80000100a00 */
[----:B------:R0:W-:Y:S04]  /*11ad0*/  STL.64 [R1+0x2f10], R16 ;  /* 0x002f101001007387 */ /* 0x0001e80000100a00 */
[----:B0-----:R-:W2:Y:S01]  /*11ae0*/  LDL.LU.64 R16, [R1+0xb0] ;  /* 0x0000b00001107983 */ /* 0x001ea20000300a00 */
[----:B---3--:R-:W-:Y:S11]  /*11af0*/  HMMA.16816.F32 R24, R20, R4, R24 ;  /* 0x000000041418723c */ /* 0x008ff60000001818 */
[----:B------:R-:W-:Y:S11]  /*11b00*/  @!UPT UIADD3 URZ, URZ, URZ, URZ ;  /* 0x0000003f3f3ff290 */ /* 0x000ff6000fffe03f */
[----:B------:R-:W-:Y:S01]  /*11b10*/  @!UPT UIADD3 URZ, URZ, URZ, URZ ;  /* 0x0000003f3f3ff290 */ /* 0x000fe2000fffe03f */
[----:B------:R-:W-:Y:S04]  /*11b20*/  STL.64 [R1+0x7b0], R24 ;  /* 0x0007b01801007387 */ /* 0x000fe80000100a00 */
[----:B------:R0:W-:Y:S04]  /*11b30*/  STL.64 [R1+0x7b8], R26 ;  /* 0x0007b81a01007387 */ /* 0x0001e80000100a00 */
[----:B0-----:R-:W2:Y:S04]  /*11b40*/  LDL.LU.64 R26, [R1+0x2fa0] ;  /* 0x002fa000011a7983 */ /* 0x001ea80000300a00 */
[----:B------:R-:W2:Y:S04]  /*11b50*/  LDL.LU.64 R24, [R1+0x2f98] ;  /* 0x002f980001187983 */ /* 0x000ea80000300a00 */
[----:B------:R-:W-:Y:S04]  /*11b60*/  STL.64 [R1+0x2f08], R22 ;  /* 0x002f081601007387 */ /* 0x000fe80000100a00 */
[----:B------:R0:W-:Y:S02]  /*11b70*/  STL.64 [R1+0x2f00], R20 ;  /* 0x002f001401007387 */ /* 0x0001e40000100a00 */
[----:B0-----:R-:W-:-:S02]  /*11b80*/  IMAD.MOV.U32 R20, RZ, RZ, R2 ;  /* 0x000000ffff147224 */ /* 0x001fc400078e0002 */
[----:B------:R-:W3:Y:S01]  /*11b90*/  LDL.LU R2, [R1+0x2f90] ;  /* 0x002f900001027983 */ /* 0x000ee20000300800 */
[----:B--2---:R-:W-:Y:S03]  /*11ba0*/  HMMA.16816.F32 R4, R24, R4, R12 ;  /* 0x000000041804723c */ /* 0x004fe6000000180c */
[----:B------:R-:W2:Y:S04]  /*11bb0*/  LDL.LU.64 R14, [R1+0x2f88] ;  /* 0x002f8800010e7983 */ /* 0x000ea80000300a00 */
[----:B------:R-:W2:Y:S11]  /*11bc0*/  LDL.LU.64 R12, [R1+0x2f80] ;  /* 0x002f8000010c7983 */ /* 0x000eb60000300a00 */
[----:B------:R-:W-:Y:S05]  /*11bd0*/  @!UPT UIADD3 URZ, URZ, URZ, URZ ;  /* 0x0000003f3f3ff290 */ /* 0x000fea000fffe03f */
[----:B------:R-:W-:Y:S04]  /*11be0*/  STL.64 [R1+0x8c0], R4 ;  /* 0x0008c00401007387 */ /* 0x000fe80000100a00 */
[----:B------:R0:W-:Y:S04]  /*11bf0*/  STL.64 [R1+0x8c8], R6 ;  /* 0x0008c80601007387 */ /* 0x0001e80000100a00 */
[----:B0-----:R-:W2:Y:S04]  /*11c00*/  LDL.LU.64 R6, [R1+0x2f78] ;  /* 0x002f780001067983 */ /* 0x001ea80000300a00 */
[----:B------:R-:W2:Y:S01]  /*11c10*/  LDL.LU.64 R4, [R1+0x2f70] ;  /* 0x002f700001047983 */ /* 0x000ea20000300a00 */
[----:B------:R-:W-:-:S02]  /*11c20*/  IMAD.MOV.U32 R21, RZ, RZ, R29 ;  /* 0x000000ffff157224 */ /* 0x000fc400078e001d */
[----:B------:R-:W-:Y:S02]  /*11c30*/  IMAD.MOV.U32 R22, RZ, RZ, R28 ;  /* 0x000000ffff167224 */ /* 0x000fe400078e001c */
[----:B------:R-:W-:Y:S01]  /*11c40*/  IMAD.MOV.U32 R23, RZ, RZ, R3 ;  /* 0x000000ffff177224 */ /* 0x000fe200078e0003 */
[----:B------:R-:W-:Y:S04]  /*11c50*/  STL.64 [R1+0x2f28], R26 ;  /* 0x002f281a01007387 */ /* 0x000fe80000100a00 */
[----:B------:R0:W-:Y:S04]  /*11c60*/  STL.64 [R1+0x2f20], R24 ;  /* 0x002f201801007387 */ /* 0x0001e80000100a00 */
[----:B0-----:R-:W3:Y:S04]  /*11c70*/  LDL.LU.64 R24, [R1+0x4d0] ;  /* 0x0004d00001187983 */ /* 0x001ee80000300a00 */
[----:B------:R-:W3:Y:S01]  /*11c80*/  LDL.LU.64 R26, [R1+0x4d8] ;  /* 0x0004d800011a7983 */ /* 0x000ee20000300a00 */
[-C--:B--2---:R-:W-:Y:S03]  /*11c90*/  HMMA.16816.F32 R20, R20, R16.reuse, R4 ;  /* 0x000000101414723c */ /* 0x084fe60000001804 */
[----:B------:R-:W2:Y:S04]  /*11ca0*/  LDL.LU.64 R6, [R1+0x2f68] ;  /* 0x002f680001067983 */ /* 0x000ea80000300a00 */
[----:B------:R-:W2:Y:S11]  /*11cb0*/  LDL.LU.64 R4, [R1+0x2f60] ;  /* 0x002f600001047983 */ /* 0x000eb60000300a00 */
[----:B------:R-:W-:Y:S05]  /*11cc0*/  @!UPT UIADD3 URZ, URZ, URZ, URZ ;  /* 0x0000003f3f3ff290 */ /* 0x000fea000fffe03f */
[----:B------:R0:W-:Y:S04]  /*11cd0*/  STL.64 [R1+0x320], R20 ;  /* 0x0003201401007387 */ /* 0x0001e80000100a00 */
[----:B------:R1:W-:Y:S04]  /*11ce0*/  STL.64 [R1+0x328], R22 ;  /* 0x0003281601007387 */ /* 0x0003e80000100a00 */
[----:B0-----:R-:W3:Y:S04]  /*11cf0*/  LDL.LU.64 R20, [R1+0x450] ;  /* 0x0004500001147983 */ /* 0x001ee80000300a00 */
[----:B-1----:R-:W3:Y:S01]  /*11d00*/  LDL.LU.64 R22, [R1+0x458] ;  /* 0x0004580001167983 */ /* 0x002ee20000300a00 */
[-C--:B--2---:R-:W-:Y:S03]  /*11d10*/  HMMA.16816.F32 R4, R4, R16.reuse, R12 ;  /* 0x000000100404723c */ /* 0x084fe6000000180c */
[----:B------:R-:W3:Y:S04]  /*11d20*/  LDL.LU.64 R14, [R1+0x2f58] ;  /* 0x002f5800010e7983 */ /* 0x000ee80000300a00 */
[----:B------:R-:W3:Y:S11]  /*11d30*/  LDL.LU.64 R12, [R1+0x2f50] ;  /* 0x002f5000010c7983 */ /* 0x000ef60000300a00 */
[----:B------:R-:W-:Y:S05]  /*11d40*/  @!UPT UIADD3 URZ, URZ, URZ, URZ ;  /* 0x0000003f3f3ff290 */ /* 0x000fea000fffe03f */
        /* <DEDUP_REMOVED lines=13> */
[----:B0-----:R-:W2:Y:S04]  /*11e20*/  LDL.LU.64 R4, [R1+0x5c0] ;  /* 0x0005c00001047983 */ /* 0x001ea80000300a00 */
[----:B------:R-:W2:Y:S01]  /*11e30*/  LDL.LU.64 R6, [R1+0x5c8] ;  /* 0x0005c80001067983 */ /* 0x000ea20000300a00 */
[-C--:B---3--:R-:W-:Y:S08]  /*11e40*/  HMMA.16816.F32 R24, R12, R16.reuse, R24 ;  /* 0x000000100c18723c */ /* 0x088ff00000001818 */
[----:B--2---:R-:W-:Y:S11]  /*11e50*/  HMMA.16816.F32 R4, R8, R16, R4 ;  /* 0x000000100804723c */ /* 0x004ff60000001804 */
[----:B------:R-:W-:Y:S11]  /*11e60*/  @!UPT UIADD3 URZ, URZ, URZ, URZ ;  /* 0x0000003f3f3ff290 */ /* 0x000ff6000fffe03f */
[----:B------:R-:W-:Y:S01]  /*11e70*/  @!UPT UIADD3 URZ, URZ, URZ, URZ ;  /* 0x0000003f3f3ff290 */ /* 0x000fe2000fffe03f */
[----:B------:R0:W-:Y:S04]  /*11e80*/  STL.64 [R1+0x500], R4 ;  /* 0x0005000401007387 */ /* 0x0001e80000100a00 */
[----:B------:R1:W-:Y:S04]  /*11e90*/  STL.64 [R1+0x508], R6 ;  /* 0x0005080601007387 */ /* 0x0003e80000100a00 */
[----:B0-----:R-:W2:Y:S04]  /*11ea0*/  LDL.64 R4, [R1] ;  /* 0x0000000001047983 */ /* 0x001ea80000100a00 */
[----:B-1----:R-:W3:Y:S04]  /*11eb0*/  LDL.64 R6, [R1+0x8] ;  /* 0x0000080001067983 */ /* 0x002ee80000100a00 */
[----:B------:R-:W-:Y:S04]  /*11ec0*/  STL.64 [R1+0x2ec8], R10 ;  /* 0x002ec80a01007387 */ /* 0x000fe80000100a00 */
[----:B------:R0:W-:Y:S04]  /*11ed0*/  STL.64 [R1+0x2ec0], R8 ;  /* 0x002ec00801007387 */ /* 0x0001e80000100a00 */
[----:B------:R-:W-:Y:S04]  /*11ee0*/  STL.64 [R1+0x5d0], R24 ;  /* 0x0005d01801007387 */ /* 0x000fe80000100a00 */
[----:B------:R1:W-:Y:S01]  /*11ef0*/  STL.64 [R1+0x5d8], R26 ;  /* 0x0005d81a01007387 */ /* 0x0003e20000100a00 */
[----:B0-----:R-:W-:-:S02]  /*11f00*/  IMAD.MOV.U32 R8, RZ, RZ, R2 ;  /* 0x000000ffff087224 */ /* 0x001fc400078e0002 */
[----:B------:R-:W-:Y:S02]  /*11f10*/  IMAD.MOV.U32 R9, RZ, RZ, R0 ;  /* 0x000000ffff097224 */ /* 0x000fe400078e0000 */
[----:B------:R-:W-:Y:S02]  /*11f20*/  IMAD.MOV.U32 R2, RZ, RZ, R16 ;  /* 0x000000ffff027224 */ /* 0x000fe400078e0010 */
[----:B------:R-:W-:Y:S01]  /*11f30*/  IMAD.MOV.U32 R0, RZ, RZ, R17 ;  /* 0x000000ffff007224 */ /* 0x000fe200078e0011 */
[----:B-1----:R-:W4:Y:S04]  /*11f40*/  LDL.LU.64 R26, [R1+0x2f28] ;  /* 0x002f2800011a7983 */ /* 0x002f280000300a00 */
[----:B------:R-:W4:Y:S04]  /*11f50*/  LDL.LU.64 R24, [R1+0x2f20] ;  /* 0x002f200001187983 */ /* 0x000f280000300a00 */
[----:B------:R-:W2:Y:S04]  /*11f60*/  LDL.LU.64 R18, [R1+0x2f18] ;  /* 0x002f180001127983 */ /* 0x000ea80000300a00 */
[----:B------:R-:W2:Y:S04]  /*11f70*/  LDL.LU.64 R16, [R1+0x2f10] ;  /* 0x002f100001107983 */ /* 0x000ea80000300a00 */
        /* <DEDUP_REMOVED lines=9> */
[----:B0-----:R-:W2:Y:S04]  /*12010*/  LDL.LU.64 R22, [R1+0x2f08] ;  /* 0x002f080001167983 */ /* 0x001ea80000300a00 */
[----:B------:R-:W2:Y:S04]  /*12020*/  LDL.LU.64 R20, [R1+0x2f00] ;  /* 0x002f000001147983 */ /* 0x000ea80000300a00 */
[----:B------:R-:W-:Y:S04]  /*12030*/  STL [R1+0x2eac], R16 ;  /* 0x002eac1001007387 */ /* 0x000fe80000100800 */
[----:B------:R0:W-:Y:S04]  /*12040*/  STL [R1+0x2ea8], R17 ;  /* 0x002ea81101007387 */ /* 0x0001e80000100800 */
[----:B------:R-:W-:Y:S04]  /*12050*/  STL [R1+0x2ea4], R18 ;  /* 0x002ea41201007387 */ /* 0x000fe80000100800 */
[----:B------:R1:W-:Y:S04]  /*12060*/  STL [R1+0x2ea0], R19 ;  /* 0x002ea01301007387 */ /* 0x0003e80000100800 */
[----:B0-----:R-:W2:Y:S04]  /*12070*/  LDL.LU.64 R16, [R1+0x310] ;  /* 0x0003100001107983 */ /* 0x001ea80000300a00 */
[----:B-1----:R-:W2:Y:S02]  /*12080*/  LDL.LU.64 R18, [R1+0x318] ;  /* 0x0003180001127983 */ /* 0x002ea40000300a00 */
[-C--:B--2---:R-:W-:Y:S11]  /*12090*/  HMMA.16816.F32 R16, R20, R12.reuse, R16 ;  /* 0x0000000c1410723c */ /* 0x084ff60000001810 */
[----:B------:R-:W-:Y:S11]  /*120a0*/  @!UPT UIADD3 URZ, URZ, URZ, URZ ;  /* 0x0000003f3f3ff290 */ /* 0x000ff6000fffe03f */
[----:B------:R-:W-:Y:S01]  /*120b0*/  @!UPT UIADD3 URZ, URZ, URZ, URZ ;  /* 0x0000003f3f3ff290 */ /* 0x000fe2000fffe03f */
[----:B------:R0:W-:Y:S04]  /*120c0*/  STL.64 [R1+0x7d0], R16 ;  /* 0x0007d01001007387 */ /* 0x0001e80000100a00 */
[----:B------:R1:W-:Y:S04]  /*120d0*/  STL.64 [R1+0x7d8], R18 ;  /* 0x0007d81201007387 */ /* 0x0003e80000100a00 */
[----:B0-----:R-:W2:Y:S04]  /*120e0*/  LDL.LU.64 R16, [R1+0xaa0] ;  /* 0x000aa00001107983 */ /* 0x001ea80000300a00 */
[----:B-1----:R-:W2:Y:S04]  /*120f0*/  LDL.LU.64 R18, [R1+0xaa8] ;  /* 0x000aa80001127983 */ /* 0x002ea80000300a00 */
[----:B------:R-:W-:Y:S04]  /*12100*/  STL.64 [R1+0x2e90], R22 ;  /* 0x002e901601007387 */ /* 0x000fe80000100a00 */
[----:B------:R0:W-:Y:S04]  /*12110*/  STL.64 [R1+0x2e88], R20 ;  /* 0x002e881401007387 */ /* 0x0001e80000100a00 */
[----:B0-----:R-:W4:Y:S04]  /*12120*/  LDL.LU.64 R20, [R1+0x1f0] ;  /* 0x0001f00001147983 */ /* 0x001f280000300a00 */
[----:B------:R-:W4:Y:S02]  /*12130*/  LDL.LU.64 R22, [R1+0x1f8] ;  /* 0x0001f80001167983 */ /* 0x000f240000300a00 */
[----:B----4-:R-:W-:Y:S02]  /*12140*/  HMMA.16816.F32 R20, R24, R12, R20 ;  /* 0x0000000c1814723c */ /* 0x010fe40000001814 */
[----:B------:R-:W4:Y:S04]  /*12150*/  LDL.LU.64 R12, [R1+0x8a0] ;  /* 0x0008a000010c7983 */ /* 0x000f280000300a00 */
[----:B------:R-:W2:Y:S11]  /*12160*/  LDL.LU.64 R14, [R1+0x8a8] ;  /* 0x0008a800010e7983 */ /* 0x000eb60000300a00 */
[----:B------:R-:W-:Y:S06]  /*12170*/  @!UPT UIADD3 URZ, URZ, URZ, URZ ;  /* 0x0000003f3f3ff290 */ /* 0x000fec000fffe03f */
[----:B------:R-:W-:Y:S04]  /*12180*/  STL.64 [R1+0x8b0], R20 ;  /* 0x0008b01401007387 */ /* 0x000fe80000100a00 */
[----:B------:R-:W-:Y:S04]  /*12190*/  STL.64 [R1+0x8b8], R22 ;  /* 0x0008b81601007387 */ /* 0x000fe80000100a00 */
[----:B--2---:R-:W-:Y:S04]  /*121a0*/  STL.64 [R1+0x2ef8], R14 ;  /* 0x002ef80e01007387 */ /* 0x004fe80000100a00 */
[----:B----4-:R0:W-:Y:S04]  /*121b0*/  STL.64 [R1+0x2ef0], R12 ;  /* 0x002ef00c01007387 */ /* 0x0101e80000100a00 */
[----:B0-----:R-:W2:Y:S04]  /*121c0*/  LDL.LU.64 R12, [R1+0x9f0] ;  /* 0x0009f000010c7983 */ /* 0x001ea80000300a00 */
[----:B------:R-:W2:Y:S04]  /*121d0*/  LDL.LU.64 R14, [R1+0x9f8] ;  /* 0x0009f800010e7983 */ /* 0x000ea80000300a00 */
[----:B------:R-:W4:Y:S04]  /*121e0*/  LDL.LU.64 R20, [R1+0x710] ;  /* 0x0007100001147983 */ /* 0x000f280000300a00 */
[----:B------:R-:W4:Y:S04]  /*121f0*/  LDL.LU.64 R22, [R1+0x718] ;  /* 0x0007180001167983 */ /* 0x000f280000300a00 */
[----:B------:R-:W-:Y:S04]  /*12200*/  STL [R1+0x2e9c], R27 ;  /* 0x002e9c1b01007387 */ /* 0x000fe80000100800 */
[----:B------:R0:W-:Y:S04]  /*12210*/  STL [R1+0x2eb8], R26 ;  /* 0x002eb81a01007387 */ /* 0x0001e80000100800 */
[----:B------:R1:W-:Y:S04]  /*12220*/  STL.64 [R1+0x2eb0], R24 ;  /* 0x002eb01801007387 */ /* 0x0003e80000100a00 */
[----:B0-----:R-:W4:Y:S04]  /*12230*/  LDL.64 R26, [R1+0x18] ;  /* 0x00001800011a7983 */ /* 0x001f280000100a00 */
[----:B-1----:R-:W4:Y:S01]  /*12240*/  LDL.64 R24, [R1+0x10] ;  /* 0x0000100001187983 */ /* 0x002f220000100a00 */
[----:B---3--:R-:W-:-:S02]  /*12250*/  IMAD.MOV.U32 R2, RZ, RZ, R6 ;  /* 0x000000ffff027224 */ /* 0x008fc400078e0006 */
[----:B------:R-:W-:Y:S02]  /*12260*/  IMAD.MOV.U32 R0, RZ, RZ, R7 ;  /* 0x000000ffff007224 */ /* 0x000fe400078e0007 */
[----:B------:R-:W-:Y:S02]  /*12270*/  IMAD.MOV.U32 R29, RZ, RZ, R4 ;  /* 0x000000ffff1d7224 */ /* 0x000fe400078e0004 */
[----:B------:R-:W-:Y:S01]  /*12280*/  IMAD.MOV.U32 R3, RZ, RZ, R5 ;  /* 0x000000ffff037224 */ /* 0x000fe200078e0005 */
[-C--:B--2---:R-:W-:Y:S08]  /*12290*/  HMMA.16816.F32 R12, R4, R8.reuse, R12 ;  /* 0x00000008040c723c */ /* 0x084ff0000000180c */
[----:B----4-:R-:W-:Y:S11]  /*122a0*/  HMMA.16816.F32 R16, R24, R8, R16 ;  /* 0x000000081810723c */ /* 0x010ff60000001810 */
[----:B------:R-:W-:Y:S11]  /*122b0*/  @!UPT UIADD3 URZ, URZ, URZ, URZ ;  /* 0x0000003f3f3ff290 */ /* 0x000ff6000fffe03f */
[----:B------:R-:W-:Y:S01]  /*122c0*/  @!UPT UIADD3 URZ, URZ, URZ, URZ ;  /* 0x0000003f3f3ff290 */ /* 0x000fe2000fffe03f */
[----:B------:R0:W-:Y:S04]  /*122d0*/  STL.64 [R1+0x310], R16 ;  /* 0x0003101001007387 */ /* 0x0001e80000100a00 */
[----:B------:R1:W-:Y:S01]  /*122e0*/  STL.64 [R1+0x318], R18 ;  /* 0x0003181201007387 */ /* 0x0003e20000100a00 */
[----:B0-----:R-:W-:Y:S02]  /*122f0*/  IMAD.MOV.U32 R16, RZ, RZ, R24 ;  /* 0x000000ffff107224 */ /* 0x001fe400078e0018 */
[----:B------:R-:W-:Y:S02]  /*12300*/  IMAD.MOV.U32 R17, RZ, RZ, R25 ;  /* 0x000000ffff117224 */ /* 0x000fe400078e0019 */
[----:B-1----:R-:W-:Y:S01]  /*12310*/  IMAD.MOV.U32 R18, RZ, RZ, R26 ;  /* 0x000000ffff127224 */ /* 0x002fe200078e001a */
[----:B------:R-:W2:Y:S01]  /*12320*/  LDL.LU.64 R24, [R1+0x5b0] ;  /* 0x0005b00001187983 */ /* 0x000ea20000300a00 */
[----:B------:R-:W-:-:S03]  /*12330*/  IMAD.MOV.U32 R19, RZ, RZ, R27 ;  /* 0x000000ffff137224 */ /* 0x000fc600078e001b */
[----:B------:R-:W2:Y:S04]  /*12340*/  LDL.LU.64 R26, [R1+0x5b8] ;  /* 0x0005b800011a7983 */ /* 0x000ea80000300a00 */
[----:B------:R-:W-:Y:S04]  /*12350*/  STL.64 [R1+0x290], R12 ;  /* 0x0002900c01007387 */ /* 0x000fe80000100a00 */
[----:B------:R0:W-:Y:S04]  /*12360*/  STL.64 [R1+0x298], R14 ;  /* 0x0002980e01007387 */ /* 0x0001e80000100a00 */
[----:B0-----:R-:W3:Y:S04]  /*12370*/  LDL.LU.64 R14, [R1+0x2ef8] ;  /* 0x002ef800010e7983 */ /* 0x001ee80000300a00 */
[----:B------:R-:W3:Y:S04]  /*12380*/  LDL.LU.64 R12, [R1+0x2ef0] ;  /* 0x002ef000010c7983 */ /* 0x000ee80000300a00 */
[----:B------:R-:W3:Y:S04]  /*12390*/  LDL.LU.64 R6, [R1+0x2ee8] ;  /* 0x002ee80001067983 */ /* 0x000ee80000300a00 */
[----:B------:R-:W3:Y:S02]  /*123a0*/  LDL.LU.64 R4, [R1+0x2ee0] ;  /* 0x002ee00001047983 */ /* 0x000ee40000300a00 */
[----:B---3--:R-:W-:Y:S02]  /*123b0*/  HMMA.16816.F32 R8, R4, R8, R12 ;  /* 0x000000080408723c */ /* 0x008fe4000000180c */
[----:B------:R-:W2:Y:S04]  /*123c0*/  LDL.LU.64 R14, [R1+0x2ed8] ;  /* 0x002ed800010e7983 */ /* 0x000ea80000300a00 */
[----:B------:R-:W2:Y:S11]  /*123d0*/  LDL.LU.64 R12, [R1+0x2ed0] ;  /* 0x002ed000010c7983 */ /* 0x000eb60000300a00 */
[----:B------:R-:W-:Y:S06]  /*123e0*/  @!UPT UIADD3 URZ, URZ, URZ, URZ ;  /* 0x0000003f3f3ff290 */ /* 0x000fec000fffe03f */
[----:B------:R-:W-:Y:S04]  /*123f0*/  STL.64 [R1+0x3b0], R8 ;  /* 0x0003b00801007387 */ /* 0x000fe80000100a00 */
[----:B------:R0:W-:Y:S04]  /*12400*/  STL.64 [R1+0x3b8], R10 ;  /* 0x0003b80a01007387 */ /* 0x0001e80000100a00 */
[----:B0-----:R-:W3:Y:S04]  /*12410*/  LDL.LU.64 R10, [R1+0x2ec8] ;  /* 0x002ec800010a7983 */ /* 0x001ee80000300a00 */
[----:B------:R-:W3:Y:S04]  /*12420*/  LDL.LU.64 R8, [R1+0x2ec0] ;  /* 0x002ec00001087983 */ /* 0x000ee80000300a00 */
[----:B------:R-:W-:Y:S04]  /*12430*/  STL.64 [R1+0x2e60], R6 ;  /* 0x002e600601007387 */ /* 0x000fe80000100a00 */
[----:B------:R0:W-:Y:S04]  /*12440*/  STL.64 [R1+0x2e58], R4 ;  /* 0x002e580401007387 */ /* 0x0001e80000100a00 */
[----:B0-----:R-:W3:Y:S01]  /*12450*/  LDL.LU.64 R4, [R1+0xa0] ;  /* 0x0000a00001047983 */ /* 0x001ee20000300a00 */
[----:B------:R-:W-:-:S02]  /*12460*/  IMAD.MOV.U32 R6, RZ, RZ, R18 ;  /* 0x000000ffff067224 */ /* 0x000fc400078e0012 */
[----:B------:R-:W-:Y:S01]  /*12470*/  IMAD.MOV.U32 R7, RZ, RZ, R19 ;  /* 0x000000ffff077224 */ /* 0x000fe200078e0013 */
[-C--:B---3--:R-:W-:Y:S08]  /*12480*/  HMMA.16816.F32 R20, R8, R4.reuse, R20 ;  /* 0x000000040814723c */ /* 0x088ff00000001814 */
[----:B--2---:R-:W-:Y:S01]  /*12490*/  HMMA.16816.F32 R24, R12, R4, R24 ;  /* 0x000000040c18723c */ /* 0x004fe20000001818 */
[----:B------:R-:W-:Y:S11]  /*124a0*/  IMAD.MOV.U32 R28, RZ, RZ, R5 ;  /* 0x000000ffff1c7224 */ /* 0x000ff600078e0005 */
[----:B------:R-:W-:Y:S03]  /*124b0*/  @!UPT UIADD3 URZ, URZ, URZ, URZ ;  /* 0x0000003f3f3ff290 */ /* 0x000fe6000fffe03f */
[----:B------:R0:W-:Y:S04]  /*124c0*/  STL.64 [R1+0x4f0], R20 ;  /* 0x0004f01401007387 */ /* 0x0001e80000100a00 */
[----:B------:R1:W-:Y:S04]  /*124d0*/  STL.64 [R1+0x4f8], R22 ;  /* 0x0004f81601007387 */ /* 0x0003e80000100a00 */
[----:B0-----:R-:W2:Y:S04]  /*124e0*/  LDL.LU.64 R20, [R1+0x490] ;  /* 0x0004900001147983 */ /* 0x001ea80000300a00 */
[----:B-1----:R-:W2:Y:S04]  /*124f0*/  LDL.LU.64 R22, [R1+0x498] ;  /* 0x0004980001167983 */ /* 0x002ea80000300a00 */
[----:B------:R-:W-:Y:S04]  /*12500*/  STL.64 [R1+0x2e70], R10 ;  /* 0x002e700a01007387 */ /* 0x000fe80000100a00 */
[----:B------:R0:W-:Y:S01]  /*12510*/  STL.64 [R1+0x2e68], R8 ;  /* 0x002e680801007387 */ /* 0x0001e20000100a00 */
[----:B------:R-:W-:-:S03]  /*12520*/  IMAD.MOV.U32 R5, RZ, RZ, R17 ;  /* 0x000000ffff057224 */ /* 0x000fc600078e0011 */
[----:B0-----:R-:W3:Y:S04]  /*12530*/  LDL.LU.64 R8, [R1+0x390] ;  /* 0x0003900001087983 */ /* 0x001ee80000300a00 */
[----:B------:R-:W3:Y:S04]  /*12540*/  LDL.LU.64 R10, [R1+0x398] ;  /* 0x00039800010a7983 */ /* 0x000ee80000300a00 */
[----:B------:R-:W-:Y:S04]  /*12550*/  STL.64 [R1+0x600], R24 ;  /* 0x0006001801007387 */ /* 0x000fe80000100a00 */
[----:B------:R0:W-:Y:S04]  /*12560*/  STL.64 [R1+0x608], R26 ;  /* 0x0006081a01007387 */ /* 0x0001e80000100a00 */
[----:B0-----:R-:W4:Y:S01]  /*12570*/  LDL.LU R26, [R1+0x2eb8] ;  /* 0x002eb800011a7983 */ /* 0x001f220000300800 */
[----:B------:R-:W-:-:S02]  /*12580*/  IMAD.MOV.U32 R27, RZ, RZ, R4 ;  /* 0x000000ffff1b7224 */ /* 0x000fc400078e0004 */
[----:B------:R-:W-:Y:S01]  /*12590*/  IMAD.MOV.U32 R4, RZ, RZ, R16 ;  /* 0x000000ffff047224 */ /* 0x000fe200078e0010 */
[----:B------:R-:W4:Y:S04]  /*125a0*/  LDL.LU.64 R24, [R1+0x2eb0] ;  /* 0x002eb00001187983 */ /* 0x000f280000300a00 */
[----:B------:R-:W2:Y:S04]  /*125b0*/  LDL.LU R16, [R1+0x2eac] ;  /* 0x002eac0001107983 */ /* 0x000ea80000300800 */
[----:B------:R-:W2:Y:S04]  /*125c0*/  LDL.LU R17, [R1+0x2ea8] ;  /* 0x002ea80001117983 */ /* 0x000ea80000300800 */
[----:B------:R-:W2:Y:S04]  /*125d0*/  LDL.LU R18, [R1+0x2ea4] ;  /* 0x002ea40001127983 */ /* 0x000ea80000300800 */
[----:B------:R-:W2:Y:S04]  /*125e0*/  LDL.LU R19, [R1+0x2ea0] ;  /* 0x002ea00001137983 */ /* 0x000ea80000300800 */
[----:B------:R-:W-:Y:S04]  /*125f0*/  STL.64 [R1+0x2e80], R6 ;  /* 0x002e800601007387 */ /* 0x000fe80000100a00 */
[----:B------:R0:W-:Y:S02]  /*12600*/  STL.64 [R1+0x2e78], R4 ;  /* 0x002e780401007387 */ /* 0x0001e40000100a00 */
[----:B0-----:R-:W-:-:S02]  /*12610*/  IMAD.MOV.U32 R4, RZ, RZ, R27 ;  /* 0x000000ffff047224 */ /* 0x001fc400078e001b */
[----:B------:R-:W-:Y:S01]  /*12620*/  IMAD.MOV.U32 R5, RZ, RZ, R28 ;  /* 0x000000ffff057224 */ /* 0x000fe200078e001c */
[----:B------:R-:W4:Y:S04]  /*12630*/  LDL.LU R27, [R1+0x2e9c] ;  /* 0x002e9c00011b7983 */ /* 0x000f280000300800 */
[----:B------:R-:W3:Y:S04]  /*12640*/  LDL.LU R28, [R1+0x2e98] ;  /* 0x002e9800011c7983 */ /* 0x000ee80000300800 */
[----:B------:R-:W-:Y:S04]  /*12650*/  STL.64 [R1+0x2e40], R14 ;  /* 0x002e400e01007387 */ /* 0x000fe80000100a00 */
[----:B------:R0:W-:Y:S04]  /*12660*/  STL.64 [R1+0x2e38], R12 ;  /* 0x002e380c01007387 */ /* 0x0001e80000100a00 */
[----:B0-----:R-:W4:Y:S04]  /*12670*/  LDL.LU.64 R12, [R1+0x130] ;  /* 0x00013000010c7983 */ /* 0x001f280000300a00 */
[----:B------:R-:W4:Y:S01]  /*12680*/  LDL.LU.64 R14, [R1+0x138] ;  /* 0x00013800010e7983 */ /* 0x000f220000300a00 */
        /* <DEDUP_REMOVED lines=11> */
[-C--:B---3--:R-:W-:Y:S08]  /*12740*/  HMMA.16816.F32 R8, R20, R4.reuse, R8 ;  /* 0x000000041408723c */ /* 0x088ff00000001808 */
[----:B----4-:R-:W-:Y:S01]  /*12750*/  HMMA.16816.F32 R4, R24, R4, R12 ;  /* 0x000000041804723c */ /* 0x010fe2000000180c */
[----:B------:R-:W-:Y:S11]  /*12760*/  LDSM.16.M88.4 R12, [R28+0x18000] ;  /* 0x018000001c0c783b */ /* 0x000ff60000000200 */
[----:B------:R-:W-:Y:S03]  /*12770*/  @!UPT UIADD3 URZ, URZ, URZ, URZ ;  /* 0x0000003f3f3ff290 */ /* 0x000fe6000fffe03f */
[----:B------:R0:W-:Y:S04]  /*12780*/  STL.64 [R1+0x820], R8 ;  /* 0x0008200801007387 */ /* 0x0001e80000100a00 */
[----:B------:R1:W-:Y:S04]  /*12790*/  STL.64 [R1+0x828], R10 ;  /* 0x0008280a01007387 */ /* 0x0003e80000100a00 */
[----:B------:R-:W-:Y:S04]  /*127a0*/  STL.64 [R1+0x2e30], R22 ;  /* 0x002e301601007387 */ /* 0x000fe80000100a00 */
[----:B------:R-:W-:Y:S04]  /*127b0*/  STL.64 [R1+0x2e28], R20 ;  /* 0x002e281401007387 */ /* 0x000fe80000100a00 */
[----:B0-----:R-:W3:Y:S04]  /*127c0*/  LDL.LU.64 R8, [R1+0xb10] ;  /* 0x000b100001087983 */ /* 0x001ee80000300a00 */
[----:B-1----:R-:W3:Y:S04]  /*127d0*/  LDL.LU.64 R10, [R1+0xb18] ;  /* 0x000b1800010a7983 */ /* 0x002ee80000300a00 */
[----:B------:R-:W-:Y:S04]  /*127e0*/  STL.64 [R1+0x2e20], R26 ;  /* 0x002e201a01007387 */ /* 0x000fe80000100a00 */
[----:B------:R0:W-:Y:S04]  /*127f0*/  STL.64 [R1+0x2e18], R24 ;  /* 0x002e181801007387 */ /* 0x0001e80000100a00 */
[----:B------:R-:W-:Y:S04]  /*12800*/  STL.64 [R1+0x8a0], R4 ;  /* 0x0008a00401007387 */ /* 0x000fe80000100a00 */
[----:B------:R-:W-:Y:S04]  /*12810*/  STL.64 [R1+0x8a8], R6 ;  /* 0x0008a80601007387 */ /* 0x000fe80000100a00 */
[----:B------:R-:W1:Y:S04]  /*12820*/  LDSM.16.M88.4 R4, [R28+0x19000] ;  /* 0x019000001c04783b */ /* 0x000e680000000200 */
[----:B0-----:R-:W4:Y:S04]  /*12830*/  LDL.LU.64 R24, [R1+0xa80] ;  /* 0x000a800001187983 */ /* 0x001f280000300a00 */
[----:B------:R-:W4:Y:S04]  /*12840*/  LDL.LU.64 R26, [R1+0xa88] ;  /* 0x000a8800011a7983 */ /* 0x000f280000300a00 */
[----:B-1----:R-:W-:Y:S04]  /*12850*/  STL.64 [R1+0x80], R4 ;  /* 0x0000800401007387 */ /* 0x002fe80000100a00 */
[----:B------:R-:W-:Y:S04]  /*12860*/  STL.64 [R1+0x88], R6 ;  /* 0x0000880601007387 */ /* 0x000fe80000100a00 */
[----:B------:R-:W0:Y:S04]  /*12870*/  LDSM.16.M88.4 R4, [R28+0x1a000] ;  /* 0x01a000001c04783b */ /* 0x000e280000000200 */
[----:B0-----:R-:W-:Y:S04]  /*12880*/  STL.64 [R1+0x70], R4 ;  /* 0x0000700401007387 */ /* 0x001fe80000100a00 */
[----:B------:R-:W-:Y:S04]  /*12890*/  STL.64 [R1+0x78], R6 ;  /* 0x0000780601007387 */ /* 0x000fe80000100a00 */
[----:B------:R-:W0:Y:S01]  /*128a0*/  LDSM.16.M88.4 R4, [R28+0x1b000] ;  /* 0x01b000001c04783b */ /* 0x000e220000000200 */
[----:B------:R-:W-:-:S02]  /*128b0*/  IMAD.MOV.U32 R22, RZ, RZ, R2 ;  /* 0x000000ffff167224 */ /* 0x000fc400078e0002 */
[----:B------:R-:W-:Y:S01]  /*128c0*/  IMAD.MOV.U32 R23, RZ, RZ, R0 ;  /* 0x000000ffff177224 */ /* 0x000fe200078e0000 */
[----:B0-----:R-:W-:Y:S01]  /*128d0*/  STL.64 [R1+0x60], R4 ;  /* 0x0000600401007387 */ /* 0x001fe20000100a00 */
[----:B------:R-:W-:Y:S02]  /*128e0*/  IMAD.MOV.U32 R2, RZ, RZ, R6 ;  /* 0x000000ffff027224 */ /* 0x000fe400078e0006 */
[----:B------:R-:W-:Y:S01]  /*128f0*/  IMAD.MOV.U32 R0, RZ, RZ, R7 ;  /* 0x000000ffff007224 */ /* 0x000fe200078e0007 */
[----:B------:R0:W-:Y:S04]  /*12900*/  STL.64 [R1+0x68], R6 ;  /* 0x0000680601007387 */ /* 0x0001e80000100a00 */
[----:B0-----:R-:W3:Y:S04]  /*12910*/  LDL.LU.64 R6, [R1+0x2e80] ;  /* 0x002e800001067983 */ /* 0x001ee80000300a00 */
[----:B------:R-:W3:Y:S04]  /*12920*/  LDL.LU.64 R4, [R1+0x2e78] ;  /* 0x002e780001047983 */ /* 0x000ee80000300a00 */
[----:B------:R-:W-:Y:S04]  /*12930*/  STL.64 [R1+0x90], R12 ;  /* 0x0000900c01007387 */ /* 0x000fe80000100a00 */
[----:B------:R-:W-:Y:S04]  /*12940*/  STL.64 [R1+0x98], R14 ;  /* 0x0000980e01007387 */ /* 0x000fe80000100a00 */
[----:B------:R-:W-:Y:S04]  /*12950*/  STL [R1+0x2ca8], R0 ;  /* 0x002ca80001007387 */ /* 0x000fe80000100800 */
[----:B------:R-:W-:Y:S04]  /*12960*/  STL [R1+0x2c80], R2 ;  /* 0x002c800201007387 */ /* 0x000fe80000100800 */
[----:B------:R-:W-:Y:S01]  /*12970*/  STL [R1+0x2c7c], R28 ;  /* 0x002c7c1c01007387 */ /* 0x000fe20000100800 */
[----:B---3--:R-:W-:Y:S03]  /*12980*/  HMMA.16816.F32 R4, R4, R12, R8 ;  /* 0x0000000c0404723c */ /* 0x008fe60000001808 */
[----:B------:R-:W3:Y:S04]  /*12990*/  LDL.LU.64 R10, [R1+0x2e70] ;  /* 0x002e7000010a7983 */ /* 0x000ee80000300a00 */
[----:B------:R-:W3:Y:S11]  /*129a0*/  LDL.LU.64 R8, [R1+0x2e68] ;  /* 0x002e680001087983 */ /* 0x000ef60000300a00 */
[----:B------:R-:W-:Y:S05]  /*129b0*/  @!UPT UIADD3 URZ, URZ, URZ, URZ ;  /* 0x0000003f3f3ff290 */ /* 0x000fea000fffe03f */
[----:B------:R-:W-:Y:S04]  /*129c0*/  STL.64 [R1+0x250], R4 ;  /* 0x0002500401007387 */ /* 0x000fe80000100a00 */
[----:B------:R0:W-:Y:S04]  /*129d0*/  STL.64 [R1+0x258], R6 ;  /* 0x0002580601007387 */ /* 0x0001e80000100a00 */
[----:B0-----:R-:W2:Y:S04]  /*129e0*/  LDL.LU.64 R6, [R1+0x2e60] ;  /* 0x002e600001067983 */ /* 0x001ea80000300a00 */
[----:B------:R-:W2:Y:S01]  /*129f0*/  LDL.LU.64 R4, [R1+0x2e58] ;  /* 0x002e580001047983 */ /* 0x000ea20000300a00 */
[----:B------:R-:W-:-:S02]  /*12a00*/  IMAD.MOV.U32 R20, RZ, RZ, R29 ;  /* 0x000000ffff147224 */ /* 0x000fc400078e001d */
[----:B------:R-:W-:-:S07]  /*12a10*/  IMAD.MOV.U32 R21, RZ, RZ, R3 ;  /* 0x000000ffff157224 */ /* 0x000fce00078e0003 */
[-C--:B----4-:R-:W-:Y:S08]  /*12a20*/  HMMA.16816.F32 R24, R20, R12.reuse, R24 ;  /* 0x0000000c1418723c */ /* 0x090ff00000001818 */
[-C--:B--2---:R-:W-:Y:S01]  /*12a30*/  HMMA.16816.F32 R20, R4, R12.reuse, R16 ;  /* 0x0000000c0414723c */ /* 0x084fe20000001810 */
[----:B------:R-:W3:Y:S11]  /*12a40*/  LDL.LU.64 R16, [R1+0x830] ;  /* 0x0008300001107983 */ /* 0x000ef60000300a00 */
[----:B------:R-:W-:Y:S03]  /*12a50*/  @!UPT UIADD3 URZ, URZ, URZ, URZ ;  /* 0x0000003f3f3ff290 */ /* 0x000fe6000fffe03f */
[----:B------:R-:W-:Y:S04]  /*12a60*/  STL.64 [R1+0x1e0], R24 ;  /* 0x0001e01801007387 */ /* 0x000fe80000100a00 */
[----:B------:R-:W-:Y:S04]  /*12a70*/  STL.64 [R1+0x1e8], R26 ;  /* 0x0001e81a01007387 */ /* 0x000fe80000100a00 */
[----:B------:R-:W3:Y:S04]  /*12a80*/  LDL.LU.64 R18, [R1+0x838] ;  /* 0x0008380001127983 */ /* 0x000ee80000300a00 */
[----:B------:R0:W-:Y:S04]  /*12a90*/  STL.64 [R1+0x390], R20 ;  /* 0x0003901401007387 */ /* 0x0001e80000100a00 */
[----:B------:R1:W-:Y:S04]  /*12aa0*/  STL.64 [R1+0x398], R22 ;  /* 0x0003981601007387 */ /* 0x0003e80000100a00 */
[----:B0-----:R-:W2:Y:S04]  /*12ab0*/  LDL.LU.64 R20, [R1+0x520] ;  /* 0x0005200001147983 */ /* 0x001ea80000300a00 */
[----:B-1----:R-:W2:Y:S04]  /*12ac0*/  LDL.LU.64 R22, [R1+0x528] ;  /* 0x0005280001167983 */ /* 0x002ea80000300a00 */
        /* <DEDUP_REMOVED lines=9> */
[----:B-1----:R-:W3:Y:S01]  /*12b60*/  LDL.64 R4, [R1+0x10] ;  /* 0x0000100001047983 */ /* 0x002ee20000100a00 */
[----:B------:R-:W-:Y:S03]  /*12b70*/  HMMA.16816.F32 R12, R8, R12, R16 ;  /* 0x0000000c080c723c */ /* 0x000fe60000001810 */
[----:B--2---:R-:W-:Y:S04]  /*12b80*/  STL.64 [R1+0x2e10], R6 ;  /* 0x002e100601007387 */ /* 0x004fe80000100a00 */
[----:B---3--:R0:W-:Y:S04]  /*12b90*/  STL.64 [R1+0x2e08], R4 ;  /* 0x002e080401007387 */ /* 0x0081e80000100a00 */
[----:B0-----:R-:W2:Y:S04]  /*12ba0*/  LDL.LU.64 R4, [R1+0x6d0] ;  /* 0x0006d00001047983 */ /* 0x001ea80000300a00 */
[----:B------:R-:W2:Y:S04]  /*12bb0*/  LDL.LU.64 R6, [R1+0x6d8] ;  /* 0x0006d80001067983 */ /* 0x000ea80000300a00 */
[----:B------:R-:W3:Y:S04]  /*12bc0*/  LDL.LU.64 R18, [R1+0x2e50] ;  /* 0x002e500001127983 */ /* 0x000ee80000300a00 */
[----:B------:R-:W3:Y:S04]  /*12bd0*/  LDL.LU.64 R16, [R1+0x2e48] ;  /* 0x002e480001107983 */ /* 0x000ee80000300a00 */
[----:B------:R-:W-:Y:S04]  /*12be0*/  STL.64 [R1+0x4d0], R12 ;  /* 0x0004d00c01007387 */ /* 0x000fe80000100a00 */
[----:B------:R0:W-:Y:S04]  /*12bf0*/  STL.64 [R1+0x4d8], R14 ;  /* 0x0004d80e01007387 */ /* 0x0001e80000100a00 */
[----:B0-----:R-:W2:Y:S04]  /*12c00*/  LDL.LU.64 R14, [R1+0x2e40] ;  /* 0x002e4000010e7983 */ /* 0x001ea80000300a00 */
[----:B------:R-:W2:Y:S04]  /*12c10*/  LDL.LU.64 R12, [R1+0x2e38] ;  /* 0x002e3800010c7983 */ /* 0x000ea80000300a00 */
[----:B------:R-:W-:Y:S04]  /*12c20*/  STL.64 [R1+0x2dd0], R10 ;  /* 0x002dd00a01007387 */ /* 0x000fe80000100a00 */
[----:B------:R0:W-:Y:S04]  /*12c30*/  STL.64 [R1+0x2dc8], R8 ;  /* 0x002dc80801007387 */ /* 0x0001e80000100a00 */
[----:B0-----:R-:W2:Y:S02]  /*12c40*/  LDL.LU.64 R8, [R1+0x90] ;  /* 0x0000900001087983 */ /* 0x001ea40000300a00 */
[-C--:B--2---:R-:W-:Y:S08]  /*12c50*/  HMMA.16816.F32 R4, R12, R8.reuse, R4 ;  /* 0x000000080c04723c */ /* 0x084ff00000001804 */
[-C--:B---3--:R-:W-:Y:S11]  /*12c60*/  HMMA.16816.F32 R20, R16, R8.reuse, R20 ;  /* 0x000000081014723c */ /* 0x088ff60000001814 */
[----:B------:R-:W-:Y:S04]  /*12c70*/  @!UPT UIADD3 URZ, URZ, URZ, URZ ;  /* 0x0000003f3f3ff290 */ /* 0x000fe8000fffe03f */
[----:B------:R0:W-:Y:S04]  /*12c80*/  STL.64 [R1+0x5f0], R4 ;  /* 0x0005f00401007387 */ /* 0x0001e80000100a00 */
[----:B------:R1:W-:Y:S04]  /*12c90*/  STL.64 [R1+0x5f8], R6 ;  /* 0x0005f80601007387 */ /* 0x0003e80000100a00 */
[----:B0-----:R-:W2:Y:S04]  /*12ca0*/  LDL.LU.64 R4, [R1+0x140] ;  /* 0x0001400001047983 */ /* 0x001ea80000300a00 */
[----:B-1----:R-:W2:Y:S04]  /*12cb0*/  LDL.LU.64 R6, [R1+0x148] ;  /* 0x0001480001067983 */ /* 0x002ea80000300a00 */
[----:B------:R-:W-:Y:S04]  /*12cc0*/  STL [R1+0x2dc0], R15 ;  /* 0x002dc00f01007387 */ /* 0x000fe80000100800 */
[----:B------:R-:W-:Y:S04]  /*12cd0*/  STL [R1+0x2e00], R14 ;  /* 0x002e000e01007387 */ /* 0x000fe80000100800 */
[----:B------:R0:W-:Y:S04]  /*12ce0*/  STL.64 [R1+0x2df8], R12 ;  /* 0x002df80c01007387 */ /* 0x0001e80000100a00 */
[----:B0-----:R-:W3:Y:S04]  /*12cf0*/  LDL.LU.64 R12, [R1+0xb70] ;  /* 0x000b7000010c7983 */ /* 0x001ee80000300a00 */
[----:B------:R-:W3:Y:S04]  /*12d00*/  LDL.LU.64 R14, [R1+0xb78] ;  /* 0x000b7800010e7983 */ /* 0x000ee80000300a00 */
[----:B------:R-:W-:Y:S04]  /*12d10*/  STL.64 [R1+0x6e0], R20 ;  /* 0x0006e01401007387 */ /* 0x000fe80000100a00 */
[----:B------:R0:W-:Y:S04]  /*12d20*/  STL.64 [R1+0x6e8], R22 ;  /* 0x0006e81601007387 */ /* 0x0001e80000100a00 */
[----:B0-----:R-:W4:Y:S04]  /*12d30*/  LDL.LU.64 R22, [R1+0x2e30] ;  /* 0x002e300001167983 */ /* 0x001f280000300a00 */
[----:B------:R-:W4:Y:S04]  /*12d40*/  LDL.LU.64 R20, [R1+0x2e28] ;  /* 0x002e280001147983 */ /* 0x000f280000300a00 */
[----:B------:R-:W-:Y:S04]  /*12d50*/  STL.64 [R1+0x2db8], R18 ;  /* 0x002db81201007387 */ /* 0x000fe80000100a00 */
[----:B------:R0:W-:Y:S04]  /*12d60*/  STL.64 [R1+0x2db0], R16 ;  /* 0x002db01001007387 */ /* 0x0001e80000100a00 */
[----:B0-----:R-:W3:Y:S01]  /*12d70*/  LDL.LU.64 R16, [R1+0x80] ;  /* 0x0000800001107983 */ /* 0x001ee20000300a00 */
[----:B----4-:R-:W-:Y:S11]  /*12d80*/  HMMA.16816.F32 R24, R20, R8, R24 ;  /* 0x000000081418723c */ /* 0x010ff60000001818 */
[----:B------:R-:W-:Y:S11]  /*12d90*/  @!UPT UIADD3 URZ, URZ, URZ, URZ ;  /* 0x0000003f3f3ff290 */ /* 0x000ff6000fffe03f */
[----:B------:R-:W-:Y:S01]  /*12da0*/  @!UPT UIADD3 URZ, URZ, URZ, URZ ;  /* 0x0000003f3f3ff290 */ /* 0x000fe2000fffe03f */
[----:B------:R-:W-:Y:S04]  /*12db0*/  STL.64 [R1+0x810], R24 ;  /* 0x0008101801007387 */ /* 0x000fe80000100a00 */
[----:B------:R0:W-:Y:S04]  /*12dc0*/  STL.64 [R1+0x818], R26 ;  /* 0x0008181a01007387 */ /* 0x0001e80000100a00 */
[----:B0-----:R-:W2:Y:S04]  /*12dd0*/  LDL.LU.64 R26, [R1+0x2e20] ;  /* 0x002e2000011a7983 */ /* 0x001ea80000300a00 */
[----:B------:R-:W2:Y:S01]  /*12de0*/  LDL.LU.64 R24, [R1+0x2e18] ;  /* 0x002e180001187983 */ /* 0x000ea20000300a00 */
[----:B------:R-:W-:-:S02]  /*12df0*/  IMAD.MOV.U32 R2, RZ, RZ, R8 ;  /* 0x000000ffff027224 */ /* 0x000fc400078e0008 */
[----:B------:R-:W-:Y:S02]  /*12e00*/  IMAD.MOV.U32 R0, RZ, RZ, R9 ;  /* 0x000000ffff007224 */ /* 0x000fe400078e0009 */
[----:B------:R-:W4:Y:S04]  /*12e10*/  LDL.LU.64 R8, [R1+0xa00] ;  /* 0x000a000001087983 */ /* 0x000f280000300a00 */
[----:B------:R-:W4:Y:S04]  /*12e20*/  LDL.LU.64 R10, [R1+0xa08] ;  /* 0x000a0800010a7983 */ /* 0x000f280000300a00 */
[----:B------:R-:W-:Y:S04]  /*12e30*/  STL.64 [R1+0x2da8], R22 ;  /* 0x002da81601007387 */ /* 0x000fe80000100a00 */
[----:B------:R0:W-:Y:S02]  /*12e40*/  STL.64 [R1+0x2da0], R20 ;  /* 0x002da01401007387 */ /* 0x0001e40000100a00 */
[----:B0-----:R-:W-:-:S02]  /*12e50*/  IMAD.MOV.U32 R20, RZ, RZ, R2 ;  /* 0x000000ffff147224 */ /* 0x001fc400078e0002 */
[----:B------:R-:W-:-:S07]  /*12e60*/  IMAD.MOV.U32 R21, RZ, RZ, R0 ;  /* 0x000000ffff157224 */ /* 0x000fce00078e0000 */
[----:B--2---:R-:W-:Y:S01]  /*12e70*/  HMMA.16816.F32 R20, R24, R20, R4 ;  /* 0x000000141814723c */ /* 0x004fe20000001804 */
[----:B------:R-:W3:Y:S04]  /*12e80*/  LDL.LU.64 R6, [R1+0x2e10] ;  /* 0x002e100001067983 */ /* 0x000ee80000300a00 */
[----:B------:R-:W3:Y:S11]  /*12e90*/  LDL.LU.64 R4, [R1+0x2e08] ;  /* 0x002e080001047983 */ /* 0x000ef60000300a00 */
[----:B------:R-:W-:Y:S07]  /*12ea0*/  @!UPT UIADD3 URZ, URZ, URZ, URZ ;  /* 0x0000003f3f3ff290 */ /* 0x000fee000fffe03f */
[----:B------:R0:W-:Y:S04]  /*12eb0*/  STL.64 [R1+0x890], R20 ;  /* 0x0008901401007387 */ /* 0x0001e80000100a00 */
[----:B------:R1:W-:Y:S04]  /*12ec0*/  STL.64 [R1+0x898], R22 ;  /* 0x0008981601007387 */ /* 0x0003e80000100a00 */
[----:B0-----:R-:W2:Y:S04]  /*12ed0*/  LDL.LU.64 R20, [R1+0x920] ;  /* 0x0009200001147983 */ /* 0x001ea80000300a00 */
[----:B-1----:R-:W2:Y:S04]  /*12ee0*/  LDL.LU.64 R22, [R1+0x928] ;  /* 0x0009280001167983 */ /* 0x002ea80000300a00 */
[----:B------:R-:W-:Y:S04]  /*12ef0*/  STL.64 [R1+0x2d98], R26 ;  /* 0x002d981a01007387 */ /* 0x000fe80000100a00 */
[----:B------:R0:W-:Y:S04]  /*12f00*/  STL.64 [R1+0x2d90], R24 ;  /* 0x002d901801007387 */ /* 0x0001e80000100a00 */
[----:B0-----:R-:W2:Y:S04]  /*12f10*/  LDL.LU.64 R24, [R1+0xab0] ;  /* 0x000ab00001187983 */ /* 0x001ea80000300a00 */
[----:B------:R-:W2:Y:S01]  /*12f20*/  LDL.LU.64 R26, [R1+0xab8] ;  /* 0x000ab800011a7983 */ /* 0x000ea20000300a00 */
[----:B---3--:R-:W-:Y:S01]  /*12f30*/  HMMA.16816.F32 R12, R4, R16, R12 ;  /* 0x00000010040c723c */ /* 0x008fe2000000180c */
[----:B------:R-:W-:-:S02]  /*12f40*/  IMAD.MOV.U32 R2, RZ, RZ, R6 ;  /* 0x000000ffff027224 */ /* 0x000fc400078e0006 */
[----:B------:R-:W-:Y:S02]  /*12f50*/  IMAD.MOV.U32 R0, RZ, RZ, R7 ;  /* 0x000000ffff007224 */ /* 0x000fe400078e0007 */
[----:B------:R-:W-:Y:S02]  /*12f60*/  IMAD.MOV.U32 R28, RZ, RZ, R4 ;  /* 0x000000ffff1c7224 */ /* 0x000fe400078e0004 */
[----:B------:R-:W-:Y:S11]  /*12f70*/  IMAD.MOV.U32 R3, RZ, RZ, R5 ;  /* 0x000000ffff037224 */ /* 0x000ff600078e0005 */
[----:B------:R-:W-:Y:S05]  /*12f80*/  @!UPT UIADD3 URZ, URZ, URZ, URZ ;  /* 0x0000003f3f3ff290 */ /* 0x000fea000fffe03f */
[----:B------:R-:W-:Y:S04]  /*12f90*/  STL.64 [R1+0x240], R12 ;  /* 0x0002400c01007387 */ /* 0x000fe80000100a00 */
[----:B------:R0:W-:Y:S04]  /*12fa0*/  STL.64 [R1+0x248], R14 ;  /* 0x0002480e01007387 */ /* 0x0001e80000100a00 */
[----:B0-----:R-:W3:Y:S04]  /*12fb0*/  LDL.LU R14, [R1+0x2e00] ;  /* 0x002e0000010e7983 */ /* 0x001ee80000300800 */
[----:B------:R-:W3:Y:S04]  /*12fc0*/  LDL.LU.64 R12, [R1+0x2df8] ;  /* 0x002df800010c7983 */ /* 0x000ee80000300a00 */
[----:B------:R-:W2:Y:S04]  /*12fd0*/  LDL.LU.64 R6, [R1+0x2df0] ;  /* 0x002df00001067983 */ /* 0x000ea80000300a00 */
[----:B------:R-:W2:Y:S02]  /*12fe0*/  LDL.LU.64 R4, [R1+0x2de8] ;  /* 0x002de80001047983 */ /* 0x000ea40000300a00 */
[----:B--2---:R-:W-:Y:S01]  /*12ff0*/  HMMA.16816.F32 R24, R4, R16, R24 ;  /* 0x000000100418723c */ /* 0x004fe20000001818 */
[----:B------:R-:W-:-:S02]  /*13000*/  IMAD.MOV.U32 R18, RZ, RZ, R6 ;  /* 0x000000ffff127224 */ /* 0x000fc400078e0006 */
[----:B------:R-:W-:Y:S02]  /*13010*/  IMAD.MOV.U32 R15, RZ, RZ, R7 ;  /* 0x000000ffff0f7224 */ /* 0x000fe400078e0007 */
[----:B------:R-:W-:Y:S11]  /*13020*/  IMAD.MOV.U32 R19, RZ, RZ, R5 ;  /* 0x000000ffff137224 */ /* 0x000ff600078e0005 */
[----:B------:R-:W-:Y:S07]  /*13030*/  @!UPT UIADD3 URZ, URZ, URZ, URZ ;  /* 0x0000003f3f3ff290 */ /* 0x000fee000fffe03f */
[----:B------:R0:W-:Y:S04]  /*13040*/  STL.64 [R1+0x1d0], R24 ;  /* 0x0001d01801007387 */ /* 0x0001e80000100a00 */
[----:B------:R-:W-:Y:S04]  /*13050*/  STL.64 [R1+0x1d8], R26 ;  /* 0x0001d81a01007387 */ /* 0x000fe80000100a00 */
[----:B------:R-:W4:Y:S01]  /*13060*/  LDL.LU.64 R6, [R1+0x2de0] ;  /* 0x002de00001067983 */ /* 0x000f220000300a00 */
[----:B0-----:R-:W-:-:S03]  /*13070*/  IMAD.MOV.U32 R24, RZ, RZ, R4 ;  /* 0x000000ffff187224 */ /* 0x001fc600078e0004 */
[----:B------:R-:W4:Y:S02]  /*13080*/  LDL.LU.64 R4, [R1+0x2dd8] ;  /* 0x002dd80001047983 */ /* 0x000f240000300a00 */
[----:B----4-:R-:W-:Y:S11]  /*13090*/  HMMA.16816.F32 R8, R4, R16, R8 ;  /* 0x000000100408723c */ /* 0x010ff60000001808 */
[----:B------:R-:W-:Y:S11]  /*130a0*/  @!UPT UIADD3 URZ, URZ, URZ, URZ ;  /* 0x0000003f3f3ff290 */ /* 0x000ff6000fffe03f */
[----:B------:R-:W-:Y:S01]  /*130b0*/  @!UPT UIADD3 URZ, URZ, URZ, URZ ;  /* 0x0000003f3f3ff290 */ /* 0x000fe2000fffe03f */
[----:B------:R-:W-:Y:S04]  /*130c0*/  STL.64 [R1+0x280], R8 ;  /* 0x0002800801007387 */ /* 0x000fe80000100a00 */
[----:B------:R0:W-:Y:S04]  /*130d0*/  STL.64 [R1+0x288], R10 ;  /* 0x0002880a01007387 */ /* 0x0001e80000100a00 */
[----:B0-----:R-:W2:Y:S04]  /*130e0*/  LDL.LU.64 R10, [R1+0x2dd0] ;  /* 0x002dd000010a7983 */ /* 0x001ea80000300a00 */
[----:B------:R-:W2:Y:S04]  /*130f0*/  LDL.LU.64 R8, [R1+0x2dc8] ;  /* 0x002dc80001087983 */ /* 0x000ea80000300a00 */
[----:B------:R0:W-:Y:S04]  /*13100*/  STL.64 [R1+0x2d48], R6 ;  /* 0x002d480601007387 */ /* 0x0001e80000100a00 */
[----:B------:R1:W-:Y:S01]  /*13110*/  STL.64 [R1+0x2d40], R4 ;  /* 0x002d400401007387 */ /* 0x0003e20000100a00 */
[----:B0-----:R-:W-:-:S02]  /*13120*/  IMAD.MOV.U32 R6, RZ, RZ, R18 ;  /* 0x000000ffff067224 */ /* 0x001fc400078e0012 */
[----:B------:R-:W-:Y:S02]  /*13130*/  IMAD.MOV.U32 R7, RZ, RZ, R15 ;  /* 0x000000ffff077224 */ /* 0x000fe400078e000f */
[----:B-1----:R-:W-:Y:S02]  /*13140*/  IMAD.MOV.U32 R4, RZ, RZ, R24 ;  /* 0x000000ffff047224 */ /* 0x002fe400078e0018 */
[----:B------:R-:W-:Y:S01]  /*13150*/  IMAD.MOV.U32 R5, RZ, RZ, R19 ;  /* 0x000000ffff057224 */ /* 0x000fe200078e0013 */
[----:B------:R-:W-:Y:S04]  /*13160*/  STL.64 [R1+0x2d68], R6 ;  /* 0x002d680601007387 */ /* 0x000fe80000100a00 */
[----:B------:R2:W-:Y:S01]  /*13170*/  STL.64 [R1+0x2d60], R4 ;  /* 0x002d600401007387 */ /* 0x0005e20000100a00 */
[----:B------:R-:W-:-:S02]  /*13180*/  IMAD.MOV.U32 R15, RZ, RZ, R16 ;  /* 0x000000ffff0f7224 */ /* 0x000fc400078e0010 */
[----:B------:R-:W-:Y:S01]  /*13190*/  IMAD.MOV.U32 R29, RZ, RZ, R17 ;  /* 0x000000ffff1d7224 */ /* 0x000fe200078e0011 */
[----:B--2---:R-:W-:Y:S11]  /*131a0*/  HMMA.16816.F32 R4, R8, R16, R20 ;  /* 0x000000100804723c */ /* 0x004ff60000001814 */
[----:B------:R-:W-:Y:S11]  /*131b0*/  @!UPT UIADD3 URZ, URZ, URZ, URZ ;  /* 0x0000003f3f3ff290 */ /* 0x000ff6000fffe03f */
[----:B------:R-:W-:Y:S01]  /*131c0*/  @!UPT UIADD3 URZ, URZ, URZ, URZ ;  /* 0x0000003f3f3ff290 */ /* 0x000fe2000fffe03f */
[----:B------:R0:W-:Y:S04]  /*131d0*/  STL.64 [R1+0x4b0], R4 ;  /* 0x0004b00401007387 */ /* 0x0001e80000100a00 */
[----:B------:R1:W-:Y:S04]  /*131e0*/  STL.64 [R1+0x4b8], R6 ;  /* 0x0004b80601007387 */ /* 0x0003e80000100a00 */
[----:B------:R-:W3:Y:S04]  /*131f0*/  LDL.LU.64 R16, [R1+0x760] ;  /* 0x0007600001107983 */ /* 0x000ee80000300a00 */
[----:B------:R-:W3:Y:S04]  /*13200*/  LDL.LU.64 R18, [R1+0x768] ;  /* 0x0007680001127983 */ /* 0x000ee80000300a00 */
[----:B------:R-:W2:Y:S04]  /*13210*/  LDL.LU.64 R20, [R1+0x670] ;  /* 0x0006700001147983 */ /* 0x000ea80000300a00 */
[----:B------:R-:W2:Y:S04]  /*13220*/  LDL.LU.64 R22, [R1+0x678] ;  /* 0x0006780001167983 */ /* 0x000ea80000300a00 */
[----:B------:R-:W4:Y:S04]  /*13230*/  LDL.LU.64 R24, [R1+0x440] ;  /* 0x0004400001187983 */ /* 0x000f280000300a00 */
[----:B------:R-:W4:Y:S04]  /*13240*/  LDL.LU.64 R26, [R1+0x448] ;  /* 0x00044800011a7983 */ /* 0x000f280000300a00 */
[----:B0-----:R-:W2:Y:S04]  /*13250*/  LDL.LU.64 R4, [R1+0xb80] ;  /* 0x000b800001047983 */ /* 0x001ea80000300a00 */
[----:B-1----:R-:W2:Y:S04]  /*13260*/  LDL.LU.64 R6, [R1+0xb88] ;  /* 0x000b880001067983 */ /* 0x002ea80000300a00 */
[----:B--2---:R-:W-:Y:S04]  /*13270*/  STL.64 [R1+0x2d78], R6 ;  /* 0x002d780601007387 */ /* 0x004fe80000100a00 */
[----:B------:R0:W-:Y:S02]  /*13280*/  STL.64 [R1+0x2d70], R4 ;  /* 0x002d700401007387 */ /* 0x0001e40000100a00 */
[----:B0-----:R-:W-:-:S02]  /*13290*/  IMAD.MOV.U32 R4, RZ, RZ, R15 ;  /* 0x000000ffff047224 */ /* 0x001fc400078e000f */
[----:B------:R-:W3:Y:S04]  /*132a0*/  LDL.LU R15, [R1+0x2dc0] ;  /* 0x002dc000010f7983 */ /* 0x000ee80000300800 */
[----:B------:R-:W-:Y:S04]  /*132b0*/  STL.64 [R1+0x2d38], R10 ;  /* 0x002d380a01007387 */ /* 0x000fe80000100a00 */
[----:B------:R0:W-:Y:S04]  /*132c0*/  STL.64 [R1+0x2d30], R8 ;  /* 0x002d300801007387 */ /* 0x0001e80000100a00 */
[----:B0-----:R-:W2:Y:S04]  /*132d0*/  LDL.LU.64 R8, [R1+0xa60] ;  /* 0x000a600001087983 */ /* 0x001ea80000300a00 */
[----:B------:R-:W2:Y:S01]  /*132e0*/  LDL.LU.64 R10, [R1+0xa68] ;  /* 0x000a6800010a7983 */ /* 0x000ea20000300a00 */
[----:B------:R-:W-:-:S03]  /*132f0*/  IMAD.MOV.U32 R5, RZ, RZ, R29 ;  /* 0x000000ffff057224 */ /* 0x000fc600078e001d */
[----:B--2---:R-:W-:Y:S04]  /*13300*/  STL.64 [R1+0x2d58], R10 ;  /* 0x002d580a01007387 */ /* 0x004fe80000100a00 */
[----:B------:R0:W-:Y:S04]  /*13310*/  STL.64 [R1+0x2d50], R8 ;  /* 0x002d500801007387 */ /* 0x0001e80000100a00 */
[----:B0-----:R-:W2:Y:S04]  /*13320*/  LDL.LU.64 R8, [R1+0xb00] ;  /* 0x000b000001087983 */ /* 0x001ea80000300a00 */
[----:B------:R-:W2:Y:S01]  /*13330*/  LDL.LU.64 R10, [R1+0xb08] ;  /* 0x000b0800010a7983 */ /* 0x000ea20000300a00 */
[-C--:B---3--:R-:W-:Y:S03]  /*13340*/  HMMA.16816.F32 R16, R12, R4.reuse, R16 ;  /* 0x000000040c10723c */ /* 0x088fe60000001810 */
[----:B--2---:R-:W-:Y:S04]  /*13350*/  STL.64 [R1+0x2d88], R10 ;  /* 0x002d880a01007387 */ /* 0x004fe80000100a00 */
[----:B------:R0:W-:Y:S04]  /*13360*/  STL.64 [R1+0x2d80], R8 ;  /* 0x002d800801007387 */ /* 0x0001e80000100a00 */
[----:B0-----:R-:W2:Y:S04]  /*13370*/  LDL.LU.64 R8, [R1+0x170] ;  /* 0x0001700001087983 */ /* 0x001ea80000300a00 */
[----:B------:R-:W2:Y:S08]  /*13380*/  LDL.LU.64 R10, [R1+0x178] ;  /* 0x00017800010a7983 */ /* 0x000eb00000300a00 */
        /* <DEDUP_REMOVED lines=19> */
[----:B------:R-:W-:Y:S01]  /*134c0*/  STL.64 [R1+0x2d20], R20 ;  /* 0x002d201401007387 */ /* 0x000fe20000100a00 */
[----:B--2---:R-:W-:Y:S03]  /*134d0*/  HMMA.16816.F32 R4, R24, R4, R8 ;  /* 0x000000041804723c */ /* 0x004fe60000001808 */
[----:B------:R-:W2:Y:S04]  /*134e0*/  LDL.LU.64 R10, [R1+0x2d88] ;  /* 0x002d8800010a7983 */ /* 0x000ea80000300a00 */
[----:B------:R-:W2:Y:S11]  /*134f0*/  LDL.LU.64 R8, [R1+0x2d80] ;  /* 0x002d800001087983 */ /* 0x000eb60000300a00 */
[----:B------:R-:W-:Y:S05]  /*13500*/  @!UPT UIADD3 URZ, URZ, URZ, URZ ;  /* 0x0000003f3f3ff290 */ /* 0x000fea000fffe03f */
        /* <DEDUP_REMOVED lines=8> */
[----:B------:R-:W-:Y:S02]  /*13590*/  IMAD.MOV.U32 R21, RZ, RZ, R3 ;  /* 0x000000ffff157224 */ /* 0x000fe400078e0003 */
[----:B------:R-:W-:Y:S02]  /*135a0*/  IMAD.MOV.U32 R22, RZ, RZ, R2 ;  /* 0x000000ffff167224 */ /* 0x000fe400078e0002 */
[----:B------:R-:W-:-:S07]  /*135b0*/  IMAD.MOV.U32 R23, RZ, RZ, R0 ;  /* 0x000000ffff177224 */ /* 0x000fce00078e0000 */
[-C--:B---3--:R-:W-:Y:S01]  /*135c0*/  HMMA.16816.F32 R20, R20, R24.reuse, R4 ;  /* 0x000000181414723c */ /* 0x088fe20000001804 */
[----:B------:R-:W2:Y:S04]  /*135d0*/  LDL.LU.64 R6, [R1+0x2d68] ;  /* 0x002d680001067983 */ /* 0x000ea80000300a00 */
[----:B------:R-:W2:Y:S11]  /*135e0*/  LDL.LU.64 R4, [R1+0x2d60] ;  /* 0x002d600001047983 */ /* 0x000eb60000300a00 */
[----:B------:R-:W-:Y:S07]  /*135f0*/  @!UPT UIADD3 URZ, URZ, URZ, URZ ;  /* 0x0000003f3f3ff290 */ /* 0x000fee000fffe03f */
[----:B------:R0:W-:Y:S04]  /*13600*/  STL.64 [R1+0x230], R20 ;  /* 0x0002301401007387 */ /* 0x0001e80000100a00 */
[----:B------:R1:W-:Y:S04]  /*13610*/  STL.64 [R1+0x238], R22 ;  /* 0x0002381601007387 */ /* 0x0003e80000100a00 */
[----:B0-----:R-:W3:Y:S04]  /*13620*/  LDL.LU.64 R20, [R1+0x960] ;  /* 0x0009600001147983 */ /* 0x001ee80000300a00 */
[----:B-1----:R-:W3:Y:S01]  /*13630*/  LDL.LU.64 R22, [R1+0x968] ;  /* 0x0009680001167983 */ /* 0x002ee20000300a00 */
        /* <DEDUP_REMOVED lines=9> */
[----:B------:R-:W-:Y:S01]  /*136d0*/  IMAD.MOV.U32 R0, RZ, RZ, R25 ;  /* 0x000000ffff007224 */ /* 0x000fe200078e0019 */
[----:B--2---:R-:W-:Y:S11]  /*136e0*/  HMMA.16816.F32 R8, R4, R24, R8 ;  /* 0x000000180408723c */ /* 0x004ff60000001808 */
[----:B------:R-:W-:Y:S11]  /*136f0*/  @!UPT UIADD3 URZ, URZ, URZ, URZ ;  /* 0x0000003f3f3ff290 */ /* 0x000ff6000fffe03f */
[----:B------:R-:W-:Y:S01]  /*13700*/  @!UPT UIADD3 URZ, URZ, URZ, URZ ;  /* 0x0000003f3f3ff290 */ /* 0x000fe2000fffe03f */
[----:B------:R-:W-:Y:S04]  /*13710*/  STL.64 [R1+0x270], R8 ;  /* 0x0002700801007387 */ /* 0x000fe80000100a00 */
[----:B------:R0:W-:Y:S04]  /*13720*/  STL.64 [R1+0x278], R10 ;  /* 0x0002780a01007387 */ /* 0x0001e80000100a00 */
[----:B0-----:R-:W3:Y:S04]  /*13730*/  LDL.LU.64 R10, [R1+0x2d38] ;  /* 0x002d3800010a7983 */ /* 0x001ee80000300a00 */
[----:B------:R-:W3:Y:S04]  /*13740*/  LDL.LU.64 R8, [R1+0x2d30] ;  /* 0x002d300001087983 */ /* 0x000ee80000300a00 */
[----:B------:R-:W2:Y:S04]  /*13750*/  LDL.LU.64 R24, [R1+0x7f0] ;  /* 0x0007f00001187983 */ /* 0x000ea80000300a00 */
[----:B------:R-:W2:Y:S04]  /*13760*/  LDL.LU.64 R26, [R1+0x7f8] ;  /* 0x0007f800011a7983 */ /* 0x000ea80000300a00 */
[----:B------:R-:W-:Y:S04]  /*13770*/  STL.64 [R1+0x2cc8], R6 ;  /* 0x002cc80601007387 */ /* 0x000fe80000100a00 */
[----:B------:R0:W-:Y:S04]  /*13780*/  STL.64 [R1+0x2cc0], R4 ;  /* 0x002cc00401007387 */ /* 0x0001e80000100a00 */
[----:B0-----:R-:W4:Y:S04]  /*13790*/  LDL.LU.64 R4, [R1] ;  /* 0x0000000001047983 */ /* 0x001f280000300a00 */
[----:B------:R-:W2:Y:S04]  /*137a0*/  LDL.LU.64 R6, [R1+0x8] ;  /* 0x0000080001067983 */ /* 0x000ea80000300a00 */
[----:B--2---:R-:W-:Y:S04]  /*137b0*/  STL.64 [R1+0x2cd8], R6 ;  /* 0x002cd80601007387 */ /* 0x004fe80000100a00 */
[----:B----4-:R0:W-:Y:S04]  /*137c0*/  STL.64 [R1+0x2cd0], R4 ;  /* 0x002cd00401007387 */ /* 0x0101e80000100a00 */
[----:B0-----:R-:W2:Y:S04]  /*137d0*/  LDL.LU.64 R4, [R1+0x10] ;  /* 0x0000100001047983 */ /* 0x001ea80000300a00 */
[----:B------:R-:W4:Y:S04]  /*137e0*/  LDL.LU.64 R6, [R1+0x18] ;  /* 0x0000180001067983 */ /* 0x000f280000300a00 */
[----:B----4-:R-:W-:Y:S04]  /*137f0*/  STL.64 [R1+0x2cf8], R6 ;  /* 0x002cf80601007387 */ /* 0x010fe80000100a00 */
[----:B--2---:R0:W-:Y:S02]  /*13800*/  STL.64 [R1+0x2cf0], R4 ;  /* 0x002cf00401007387 */ /* 0x0041e40000100a00 */
[----:B0-----:R-:W-:-:S02]  /*13810*/  IMAD.MOV.U32 R4, RZ, RZ, R2 ;  /* 0x000000ffff047224 */ /* 0x001fc400078e0002 */
[----:B------:R-:W-:-:S07]  /*13820*/  IMAD.MOV.U32 R5, RZ, RZ, R0 ;  /* 0x000000ffff057224 */ /* 0x000fce00078e0000 */
[-C--:B---3--:R-:W-:Y:S11]  /*13830*/  HMMA.16816.F32 R20, R8, R4.reuse, R20 ;  /* 0x000000040814723c */ /* 0x088ff60000001814 */
[----:B------:R-:W-:Y:S11]  /*13840*/  @!UPT UIADD3 URZ, URZ, URZ, URZ ;  /* 0x0000003f3f3ff290 */ /* 0x000ff6000fffe03f */
[----:B------:R-:W-:Y:S01]  /*13850*/  @!UPT UIADD3 URZ, URZ, URZ, URZ ;  /* 0x0000003f3f3ff290 */ /* 0x000fe2000fffe03f */
[----:B------:R0:W-:Y:S04]  /*13860*/  STL.64 [R1+0x4a0], R20 ;  /* 0x0004a01401007387 */ /* 0x0001e80000100a00 */
[----:B------:R1:W-:Y:S04]  /*13870*/  STL.64 [R1+0x4a8], R22 ;  /* 0x0004a81601007387 */ /* 0x0003e80000100a00 */
[----:B0-----:R-:W2:Y:S04]  /*13880*/  LDL.LU.64 R20, [R1+0x680] ;  /* 0x0006800001147983 */ /* 0x001ea80000300a00 */
[----:B-1----:R-:W2:Y:S04]  /*13890*/  LDL.LU.64 R22, [R1+0x688] ;  /* 0x0006880001167983 */ /* 0x002ea80000300a00 */
[----:B------:R-:W-:Y:S04]  /*138a0*/  STL.64 [R1+0x2ce8], R10 ;  /* 0x002ce80a01007387 */ /* 0x000fe80000100a00 */
[----:B------:R0:W-:Y:S02]  /*138b0*/  STL.64 [R1+0x2ce0], R8 ;  /* 0x002ce00801007387 */ /* 0x0001e40000100a00 */
[-C--:B0-----:R-:W-:Y:S02]  /*138c0*/  HMMA.16816.F32 R8, R12, R4.reuse, R24 ;  /* 0x000000040c08723c */ /* 0x081fe40000001818 */
[----:B------:R-:W3:Y:S04]  /*138d0*/  LDL.LU.64 R24, [R1+0x510] ;  /* 0x0005100001187983 */ /* 0x000ee80000300a00 */
[----:B------:R-:W3:Y:S11]  /*138e0*/  LDL.LU.64 R26, [R1+0x518] ;  /* 0x00051800011a7983 */ /* 0x000ef60000300a00 */
[----:B------:R-:W-:Y:S06]  /*138f0*/  @!UPT UIADD3 URZ, URZ, URZ, URZ ;  /* 0x0000003f3f3ff290 */ /* 0x000fec000fffe03f */
[----:B------:R0:W-:Y:S04]  /*13900*/  STL.64 [R1+0x5b0], R8 ;  /* 0x0005b00801007387 */ /* 0x0001e80000100a00 */
[----:B------:R1:W-:Y:S04]  /*13910*/  STL.64 [R1+0x5b8], R10 ;  /* 0x0005b80a01007387 */ /* 0x0003e80000100a00 */
[----:B0-----:R-:W4:Y:S04]  /*13920*/  LDL.LU.64 R8, [R1+0xbd0] ;  /* 0x000bd00001087983 */ /* 0x001f280000300a00 */
[----:B-1----:R-:W3:Y:S01]  /*13930*/  LDL.LU.64 R10, [R1+0xbd8] ;  /* 0x000bd800010a7983 */ /* 0x002ee20000300a00 */
[-C--:B--2---:R-:W-:Y:S03]  /*13940*/  HMMA.16816.F32 R20, R16, R4.reuse, R20 ;  /* 0x000000041014723c */ /* 0x084fe60000001814 */
[----:B---3--:R-:W-:Y:S04]  /*13950*/  STL.64 [R1+0x2d08], R10 ;  /* 0x002d080a01007387 */ /* 0x008fe80000100a00 */
[----:B----4-:R0:W-:Y:S04]  /*13960*/  STL.64 [R1+0x2d00], R8 ;  /* 0x002d000801007387 */ /* 0x0101e80000100a00 */
[----:B0-----:R-:W2:Y:S04]  /*13970*/  LDL.LU.64 R8, [R1+0x180] ;  /* 0x0001800001087983 */ /* 0x001ea80000300a00 */
[----:B------:R-:W2:Y:S04]  /*13980*/  LDL.LU.64 R10, [R1+0x188] ;  /* 0x00018800010a7983 */ /* 0x000ea80000300a00 */
[----:B------:R-:W-:Y:S04]  /*13990*/  STL [R1+0x2cbc], R12 ;  /* 0x002cbc0c01007387 */ /* 0x000fe80000100800 */
[----:B------:R0:W-:Y:S04]  /*139a0*/  STL [R1+0x2cb8], R13 ;  /* 0x002cb80d01007387 */ /* 0x0001e80000100800 */
[----:B------:R-:W-:Y:S04]  /*139b0*/  STL [R1+0x2cb4], R14 ;  /* 0x002cb40e01007387 */ /* 0x000fe80000100800 */
[----:B------:R1:W-:Y:S04]  /*139c0*/  STL [R1+0x2cb0], R15 ;  /* 0x002cb00f01007387 */ /* 0x0003e80000100800 */
[----:B0-----:R-:W3:Y:S04]  /*139d0*/  LDL.LU.64 R12, [R1+0xb30] ;  /* 0x000b3000010c7983 */ /* 0x001ee80000300a00 */
[----:B-1----:R-:W3:Y:S04]  /*139e0*/  LDL.LU.64 R14, [R1+0xb38] ;  /* 0x000b3800010e7983 */ /* 0x002ee80000300a00 */
        /* <DEDUP_REMOVED lines=17> */
[----:B0-----:R-:W4:Y:S01]  /*13b00*/  LDL.LU.64 R20, [R1+0x60] ;  /* 0x0000600001147983 */ /* 0x001f220000300a00 */
[----:B--2---:R-:W-:Y:S03]  /*13b10*/  HMMA.16816.F32 R4, R24, R4, R8 ;  /* 0x000000041804723c */ /* 0x004fe60000001808 */
[----:B------:R-:W4:Y:S04]  /*13b20*/  LDL.LU.64 R10, [R1+0x2d08] ;  /* 0x002d0800010a7983 */ /* 0x000f280000300a00 */
[----:B------:R-:W4:Y:S11]  /*13b30*/  LDL.LU.64 R8, [R1+0x2d00] ;  /* 0x002d000001087983 */ /* 0x000f360000300a00 */
[----:B------:R-:W-:Y:S05]  /*13b40*/  @!UPT UIADD3 URZ, URZ, URZ, URZ ;  /* 0x0000003f3f3ff290 */ /* 0x000fea000fffe03f */
[----:B------:R-:W-:Y:S04]  /*13b50*/  STL.64 [R1+0x870], R4 ;  /* 0x0008700401007387 */ /* 0x000fe80000100a00 */
[----:B------:R0:W-:Y:S04]  /*13b60*/  STL.64 [R1+0x878], R6 ;  /* 0x0008780601007387 */ /* 0x0001e80000100a00 */
[----:B0-----:R-:W4:Y:S04]  /*13b70*/  LDL.LU.64 R6, [R1+0x2cf8] ;  /* 0x002cf80001067983 */ /* 0x001f280000300a00 */
[----:B------:R-:W4:Y:S04]  /*13b80*/  LDL.LU.64 R4, [R1+0x2cf0] ;  /* 0x002cf00001047983 */ /* 0x000f280000300a00 */
[----:B------:R-:W-:Y:S01]  /*13b90*/  STL [R1+0x2cac], R27 ;  /* 0x002cac1b01007387 */ /* 0x000fe20000100800 */
[----:B----4-:R-:W-:Y:S01]  /*13ba0*/  HMMA.16816.F32 R8, R4, R20, R8 ;  /* 0x000000140408723c */ /* 0x010fe20000001808 */
[----:B------:R-:W-:-:S02]  /*13bb0*/  IMAD.MOV.U32 R3, RZ, RZ, R6 ;  /* 0x000000ffff037224 */ /* 0x000fc400078e0006 */
[----:B------:R-:W-:Y:S02]  /*13bc0*/  IMAD.MOV.U32 R29, RZ, RZ, R7 ;  /* 0x000000ffff1d7224 */ /* 0x000fe400078e0007 */
[----:B------:R-:W-:Y:S02]  /*13bd0*/  IMAD.MOV.U32 R2, RZ, RZ, R4 ;  /* 0x000000ffff027224 */ /* 0x000fe400078e0004 */
[----:B------:R-:W-:Y:S11]  /*13be0*/  IMAD.MOV.U32 R28, RZ, RZ, R5 ;  /* 0x000000ffff1c7224 */ /* 0x000ff600078e0005 */
[----:B------:R-:W-:Y:S05]  /*13bf0*/  @!UPT UIADD3 URZ, URZ, URZ, URZ ;  /* 0x0000003f3f3ff290 */ /* 0x000fea000fffe03f */
[----:B------:R-:W-:Y:S04]  /*13c00*/  STL.64 [R1+0x220], R8 ;  /* 0x0002200801007387 */ /* 0x000fe80000100a00 */
[----:B------:R0:W-:Y:S04]  /*13c10*/  STL.64 [R1+0x228], R10 ;  /* 0x0002280a01007387 */ /* 0x0001e80000100a00 */
[----:B0-----:R-:W2:Y:S04]  /*13c20*/  LDL.LU.64 R10, [R1+0x2ce8] ;  /* 0x002ce800010a7983 */ /* 0x001ea80000300a00 */
[----:B------:R-:W2:Y:S04]  /*13c30*/  LDL.LU.64 R8, [R1+0x2ce0] ;  /* 0x002ce00001087983 */ /* 0x000ea80000300a00 */
[----:B------:R-:W3:Y:S04]  /*13c40*/  LDL.LU.64 R6, [R1+0x2cd8] ;  /* 0x002cd80001067983 */ /* 0x000ee80000300a00 */
[----:B------:R-:W3:Y:S02]  /*13c50*/  LDL.LU.64 R4, [R1+0x2cd0] ;  /* 0x002cd00001047983 */ /* 0x000ee40000300a00 */
[----:B---3--:R-:W-:Y:S11]  /*13c60*/  HMMA.16816.F32 R12, R4, R20, R12 ;  /* 0x00000014040c723c */ /* 0x008ff6000000180c */
[----:B------:R-:W-:Y:S11]  /*13c70*/  @!UPT UIADD3 URZ, URZ, URZ, URZ ;  /* 0x0000003f3f3ff290 */ /* 0x000ff6000fffe03f */
[----:B------:R-:W-:Y:S01]  /*13c80*/  @!UPT UIADD3 URZ, URZ, URZ, URZ ;  /* 0x0000003f3f3ff290 */ /* 0x000fe2000fffe03f */
[----:B------:R0:W-:Y:S04]  /*13c90*/  STL.64 [R1+0x1b0], R12 ;  /* 0x0001b00c01007387 */ /* 0x0001e80000100a00 */
[----:B------:R1:W-:Y:S01]  /*13ca0*/  STL.64 [R1+0x1b8], R14 ;  /* 0x0001b80e01007387 */ /* 0x0003e20000100a00 */
[----:B0-----:R-:W-:Y:S02]  /*13cb0*/  IMAD.MOV.U32 R12, RZ, RZ, R4 ;  /* 0x000000ffff0c7224 */ /* 0x001fe400078e0004 */
[----:B------:R-:W-:Y:S02]  /*13cc0*/  IMAD.MOV.U32 R13, RZ, RZ, R5 ;  /* 0x000000ffff0d7224 */ /* 0x000fe400078e0005 */
[----:B-1----:R-:W-:Y:S02]  /*13cd0*/  IMAD.MOV.U32 R14, RZ, RZ, R6 ;  /* 0x000000ffff0e7224 */ /* 0x002fe400078e0006 */
[----:B------:R-:W-:-:S02]  /*13ce0*/  IMAD.MOV.U32 R15, RZ, RZ, R7 ;  /* 0x000000ffff0f7224 */ /* 0x000fc400078e0007 */
[----:B------:R-:W3:Y:S04]  /*13cf0*/  LDL.LU.64 R6, [R1+0x2cc8] ;  /* 0x002cc80001067983 */ /* 0x000ee80000300a00 */
[----:B------:R-:W3:Y:S02]  /*13d00*/  LDL.LU.64 R4, [R1+0x2cc0] ;  /* 0x002cc00001047983 */ /* 0x000ee40000300a00 */
[----:B---3--:R-:W-:Y:S11]  /*13d10*/  HMMA.16816.F32 R16, R4, R20, R16 ;  /* 0x000000140410723c */ /* 0x008ff60000001810 */
        /* <DEDUP_REMOVED lines=15> */
[----:B------:R0:W-:Y:S04]  /*13e10*/  STL.64 [R1+0x490], R4 ;  /* 0x0004900401007387 */ /* 0x0001e80000100a00 */
[----:B------:R1:W-:Y:S04]  /*13e20*/  STL.64 [R1+0x498], R6 ;  /* 0x0004980601007387 */ /* 0x0003e80000100a00 */
[----:B------:R-:W2:Y:S04]  /*13e30*/  LDL.LU.64 R20, [R1+0x700] ;  /* 0x0007000001147983 */ /* 0x000ea80000300a00 */
[----:B------:R-:W2:Y:S01]  /*13e40*/  LDL.LU.64 R22, [R1+0x708] ;  /* 0x0007080001167983 */ /* 0x000ea20000300a00 */
[----:B0-----:R-:W-:-:S02]  /*13e50*/  IMAD.MOV.U32 R4, RZ, RZ, R12 ;  /* 0x000000ffff047224 */ /* 0x001fc400078e000c */
[----:B------:R-:W-:Y:S01]  /*13e60*/  IMAD.MOV.U32 R5, RZ, RZ, R13 ;  /* 0x000000ffff057224 */ /* 0x000fe200078e000d */
[----:B------:R-:W3:Y:S01]  /*13e70*/  LDL.LU R12, [R1+0x2cbc] ;  /* 0x002cbc00010c7983 */ /* 0x000ee20000300800 */
[----:B-1----:R-:W-:Y:S02]  /*13e80*/  IMAD.MOV.U32 R6, RZ, RZ, R14 ;  /* 0x000000ffff067224 */ /* 0x002fe400078e000e */
[----:B------:R-:W-:Y:S01]  /*13e90*/  IMAD.MOV.U32 R7, RZ, RZ, R15 ;  /* 0x000000ffff077224 */ /* 0x000fe200078e000f */
[----:B------:R-:W3:Y:S04]  /*13ea0*/  LDL.LU R13, [R1+0x2cb8] ;  /* 0x002cb800010d7983 */ /* 0x000ee80000300800 */
[----:B------:R-:W3:Y:S04]  /*13eb0*/  LDL.LU R14, [R1+0x2cb4] ;  /* 0x002cb400010e7983 */ /* 0x000ee80000300800 */
[----:B------:R-:W3:Y:S04]  /*13ec0*/  LDL.LU R15, [R1+0x2cb0] ;  /* 0x002cb000010f7983 */ /* 0x000ee80000300800 */
[----:B------:R-:W-:Y:S04]  /*13ed0*/  STL.64 [R1+0x2c30], R6 ;  /* 0x002c300601007387 */ /* 0x000fe80000100a00 */
[----:B------:R0:W-:Y:S02]  /*13ee0*/  STL.64 [R1+0x2c28], R4 ;  /* 0x002c280401007387 */ /* 0x0001e40000100a00 */
[----:B0-----:R-:W-:-:S02]  /*13ef0*/  IMAD.MOV.U32 R4, RZ, RZ, R27 ;  /* 0x000000ffff047224 */ /* 0x001fc400078e001b */
[----:B------:R-:W-:Y:S01]  /*13f00*/  IMAD.MOV.U32 R5, RZ, RZ, R0 ;  /* 0x000000ffff057224 */ /* 0x000fe200078e0000 */
[----:B------:R-:W4:Y:S04]  /*13f10*/  LDL.LU R27, [R1+0x2cac] ;  /* 0x002cac00011b7983 */ /* 0x000f280000300800 */
[----:B------:R-:W2:Y:S04]  /*13f20*/  LDL.LU R0, [R1+0x2ca8] ;  /* 0x002ca80001007983 */ /* 0x000ea80000300800 */
[----:B------:R-:W-:Y:S04]  /*13f30*/  STL.64 [R1+0x2ba8], R10 ;  /* 0x002ba80a01007387 */ /* 0x000fe80000100a00 */
[----:B------:R0:W-:Y:S04]  /*13f40*/  STL.64 [R1+0x2ba0], R8 ;  /* 0x002ba00801007387 */ /* 0x0001e80000100a00 */
[----:B0-----:R-:W4:Y:S04]  /*13f50*/  LDL.LU.64 R8, [R1+0x1a0] ;  /* 0x0001a00001087983 */ /* 0x001f280000300a00 */
[----:B------:R-:W4:Y:S01]  /*13f60*/  LDL.LU.64 R10, [R1+0x1a8] ;  /* 0x0001a800010a7983 */ /* 0x000f220000300a00 */
        /* <DEDUP_REMOVED lines=20> */
[----:B------:R-:W-:Y:S01]  /*140b0*/  STL.64 [R1+0x2b18], R16 ;  /* 0x002b181001007387 */ /* 0x000fe20000100a00 */
[----:B------:R-:W-:Y:S01]  /*140c0*/  IMAD.MOV.U32 R6, RZ, RZ, R3 ;  /* 0x000000ffff067224 */ /* 0x000fe200078e0003 */
[----:B---3--:R-:W-:Y:S02]  /*140d0*/  HMMA.16816.F32 R12, R20, R4, R12 ;  /* 0x00000004140c723c */ /* 0x008fe4000000180c */
[----:B------:R-:W-:Y:S04]  /*140e0*/  STL.64 [R1+0x2af0], R22 ;  /* 0x002af01601007387 */ /* 0x000fe80000100a00 */
[----:B------:R-:W-:Y:S01]  /*140f0*/  STL.64 [R1+0x2ae8], R20 ;  /* 0x002ae81401007387 */ /* 0x000fe20000100a00 */
[----:B------:R-:W-:-:S02]  /*14100*/  IMAD.MOV.U32 R4, RZ, RZ, R2 ;  /* 0x000000ffff047224 */ /* 0x000fc400078e0002 */
[----:B------:R-:W-:Y:S11]  /*14110*/  IMAD.MOV.U32 R5, RZ, RZ, R28 ;  /* 0x000000ffff057224 */ /* 0x000ff600078e001c */
[----:B------:R-:W-:Y:S03]  /*14120*/  @!UPT UIADD3 URZ, URZ, URZ, URZ ;  /* 0x0000003f3f3ff290 */ /* 0x000fe6000fffe03f */
[----:B------:R0:W-:Y:S04]  /*14130*/  STL.64 [R1+0x7e0], R12 ;  /* 0x0007e00c01007387 */ /* 0x0001e80000100a00 */
[----:B------:R1:W-:Y:S04]  /*14140*/  STL.64 [R1+0x7e8], R14 ;  /* 0x0007e80e01007387 */ /* 0x0003e80000100a00 */
[----:B------:R-:W2:Y:S04]  /*14150*/  LDL.LU R2, [R1+0x2c80] ;  /* 0x002c800001027983 */ /* 0x000ea80000300800 */
[----:B------:R-:W-:Y:S04]  /*14160*/  STL.64 [R1+0x860], R8 ;  /* 0x0008600801007387 */ /* 0x000fe80000100a00 */
[----:B------:R-:W-:Y:S04]  /*14170*/  STL.64 [R1+0x868], R10 ;  /* 0x0008680a01007387 */ /* 0x000fe80000100a00 */
[----:B------:R-:W3:Y:S04]  /*14180*/  LDL.LU R28, [R1+0x2c7c] ;  /* 0x002c7c00011c7983 */ /* 0x000ee80000300800 */
[----:B------:R-:W4:Y:S04]  /*14190*/  LDL.LU R3, [R1+0x2c78] ;  /* 0x002c780001037983 */ /* 0x000f280000300800 */
[----:B0-----:R-:W2:Y:S04]  /*141a0*/  LDL.LU.64 R12, [R1+0xb50] ;  /* 0x000b5000010c7983 */ /* 0x001ea80000300a00 */
[----:B-1----:R-:W2:Y:S01]  /*141b0*/  LDL.LU.64 R14, [R1+0xb58] ;  /* 0x000b5800010e7983 */ /* 0x002ea20000300a00 */
[----:B------:R-:W-:-:S03]  /*141c0*/  IMAD.MOV.U32 R7, RZ, RZ, R29 ;  /* 0x000000ffff077224 */ /* 0x000fc600078e001d */
[----:B---3--:R-:W0:Y:S04]  /*141d0*/  LDSM.16.M88.4 R20, [R28+0x1c000] ;  /* 0x01c000001c14783b */ /* 0x008e280000000200 */
[----:B------:R-:W-:Y:S04]  /*141e0*/  LDSM.16.M88.4 R16, [R28+0x1d000] ;  /* 0x01d000001c10783b */ /* 0x000fe80000000200 */
[----:B------:R-:W-:Y:S04]  /*141f0*/  LDSM.16.M88.4 R8, [R28+0x1f000] ;  /* 0x01f000001c08783b */ /* 0x000fe80000000200 */
[----:B--2---:R-:W-:Y:S04]  /*14200*/  STL.64 [R1+0x2be0], R14 ;  /* 0x002be00e01007387 */ /* 0x004fe80000100a00 */
[----:B------:R1:W-:Y:S04]  /*14210*/  STL.64 [R1+0x2bd8], R12 ;  /* 0x002bd80c01007387 */ /* 0x0003e80000100a00 */
[----:B-1----:R-:W2:Y:S04]  /*14220*/  LDL.LU.64 R12, [R1+0xb90] ;  /* 0x000b9000010c7983 */ /* 0x002ea80000300a00 */
[----:B------:R-:W3:Y:S04]  /*14230*/  LDL.LU.64 R14, [R1+0xb98] ;  /* 0x000b9800010e7983 */ /* 0x000ee80000300a00 */
[----:B---3--:R-:W-:Y:S04]  /*14240*/  STL.64 [R1+0x2bf0], R14 ;  /* 0x002bf00e01007387 */ /* 0x008fe80000100a00 */
[----:B--2---:R-:W-:Y:S04]  /*14250*/  STL.64 [R1+0x2be8], R12 ;  /* 0x002be80c01007387 */ /* 0x004fe80000100a00 */
[----:B------:R-:W-:Y:S04]  /*14260*/  STL.64 [R1+0x2ac0], R26 ;  /* 0x002ac01a01007387 */ /* 0x000fe80000100a00 */
[----:B------:R1:W-:Y:S04]  /*14270*/  STL.64 [R1+0x2ab8], R24 ;  /* 0x002ab81801007387 */ /* 0x0003e80000100a00 */
[----:B------:R-:W2:Y:S04]  /*14280*/  LDSM.16.M88.4 R12, [R28+0x1e000] ;  /* 0x01e000001c0c783b */ /* 0x000ea80000000200 */
[----:B-1----:R-:W3:Y:S04]  /*14290*/  LDL.LU.64 R24, [R1+0xb60] ;  /* 0x000b600001187983 */ /* 0x002ee80000300a00 */
[----:B------:R-:W2:Y:S04]  /*142a0*/  LDL.LU.64 R26, [R1+0xb68] ;  /* 0x000b6800011a7983 */ /* 0x000ea80000300a00 */
[----:B--2---:R-:W-:Y:S04]  /*142b0*/  STL.64 [R1+0x2c00], R26 ;  /* 0x002c001a01007387 */ /* 0x004fe80000100a00 */
[----:B---3--:R1:W-:Y:S04]  /*142c0*/  STL.64 [R1+0x2bf8], R24 ;  /* 0x002bf81801007387 */ /* 0x0083e80000100a00 */
[----:B-1----:R-:W2:Y:S04]  /*142d0*/  LDL.LU.64 R24, [R1+0xba0] ;  /* 0x000ba00001187983 */ /* 0x002ea80000300a00 */
[----:B------:R-:W3:Y:S04]  /*142e0*/  LDL.LU.64 R26, [R1+0xba8] ;  /* 0x000ba800011a7983 */ /* 0x000ee80000300a00 */
[----:B---3--:R-:W-:Y:S04]  /*142f0*/  STL.64 [R1+0x2c10], R26 ;  /* 0x002c101a01007387 */ /* 0x008fe80000100a00 */
[----:B--2---:R1:W-:Y:S04]  /*14300*/  STL.64 [R1+0x2c08], R24 ;  /* 0x002c081801007387 */ /* 0x0043e80000100a00 */
        /* <DEDUP_REMOVED lines=21> */
[----:B------:R-:W2:Y:S04]  /*14460*/  LDL.LU.64 R26, [R1+0xc18] ;  /* 0x000c1800011a7983 */ /* 0x000ea80000300a00 */
[----:B0-----:R-:W-:Y:S04]  /*14470*/  STL.64 [R1+0x50], R20 ;  /* 0x0000501401007387 */ /* 0x001fe80000100a00 */
[----:B------:R-:W-:Y:S04]  /*14480*/  STL.64 [R1+0x58], R22 ;  /* 0x0000581601007387 */ /* 0x000fe80000100a00 */
[----:B------:R-:W-:Y:S04]  /*14490*/  STL.64 [R1+0x30], R12 ;  /* 0x0000300c01007387 */ /* 0x000fe80000100a00 */
[----:B------:R-:W-:Y:S01]  /*144a0*/  STL.64 [R1+0x38], R14 ;  /* 0x0000380e01007387 */ /* 0x000fe20000100a00 */
[C---:B--2---:R-:W-:Y:S11]  /*144b0*/  HMMA.16816.F32 R24, R4.reuse, R20, R24 ;  /* 0x000000140418723c */ /* 0x044ff60000001818 */
[----:B------:R-:W-:Y:S11]  /*144c0*/  @!UPT UIADD3 URZ, URZ, URZ, URZ ;  /* 0x0000003f3f3ff290 */ /* 0x000ff6000fffe03f */
[----:B------:R-:W-:Y:S01]  /*144d0*/  @!UPT UIADD3 URZ, URZ, URZ, URZ ;  /* 0x0000003f3f3ff290 */ /* 0x000fe2000fffe03f */
[----:B------:R-:W-:Y:S04]  /*144e0*/  STL.64 [R1+0x210], R24 ;  /* 0x0002101801007387 */ /* 0x000fe80000100a00 */
[----:B------:R0:W-:Y:S04]  /*144f0*/  STL.64 [R1+0x218], R26 ;  /* 0x0002181a01007387 */ /* 0x0001e80000100a00 */
[----:B0-----:R-:W2:Y:S04]  /*14500*/  LDL.LU.64 R26, [R1+0x2c70] ;  /* 0x002c7000011a7983 */ /* 0x001ea80000300a00 */
[----:B------:R-:W2:Y:S04]  /*14510*/  LDL.LU.64 R24, [R1+0x2c68] ;  /* 0x002c680001187983 */ /* 0x000ea80000300a00 */
        /* <DEDUP_REMOVED lines=9> */
[----:B------:R-:W2:Y:S02]  /*145b0*/  LDL.LU.64 R24, [R1+0x2c58] ;  /* 0x002c580001187983 */ /* 0x000ea40000300a00 */
[C---:B--2---:R-:W-:Y:S11]  /*145c0*/  HMMA.16816.F32 R24, R4.reuse, R12, R24 ;  /* 0x0000000c0418723c */ /* 0x044ff60000001818 */
[----:B------:R-:W-:Y:S11]  /*145d0*/  @!UPT UIADD3 URZ, URZ, URZ, URZ ;  /* 0x0000003f3f3ff290 */ /* 0x000ff6000fffe03f */
[----:B------:R-:W-:Y:S01]  /*145e0*/  @!UPT UIADD3 URZ, URZ, URZ, URZ ;  /* 0x0000003f3f3ff290 */ /* 0x000fe2000fffe03f */
[----:B------:R-:W-:Y:S04]  /*145f0*/  STL.64 [R1+0x1f0], R24 ;  /* 0x0001f01801007387 */ /* 0x000fe80000100a00 */
[----:B------:R0:W-:Y:S04]  /*14600*/  STL.64 [R1+0x1f8], R26 ;  /* 0x0001f81a01007387 */ /* 0x0001e80000100a00 */
[----:B0-----:R-:W2:Y:S04]  /*14610*/  LDL.LU.64 R26, [R1+0x2c50] ;  /* 0x002c5000011a7983 */ /* 0x001ea80000300a00 */
[----:B------:R-:W2:Y:S02]  /*14620*/  LDL.LU.64 R24, [R1+0x2c48] ;  /* 0x002c480001187983 */ /* 0x000ea40000300a00 */
[----:B--2---:R-:W-:Y:S02]  /*14630*/  HMMA.16816.F32 R4, R4, R8, R24 ;  /* 0x000000080404723c */ /* 0x004fe40000001818 */
[----:B------:R-:W2:Y:S04]  /*14640*/  LDL.LU.64 R26, [R1+0x2c40] ;  /* 0x002c4000011a7983 */ /* 0x000ea80000300a00 */
[----:B------:R-:W2:Y:S11]  /*14650*/  LDL.LU.64 R24, [R1+0x2c38] ;  /* 0x002c380001187983 */ /* 0x000eb60000300a00 */
[----:B------:R-:W-:Y:S06]  /*14660*/  @!UPT UIADD3 URZ, URZ, URZ, URZ ;  /* 0x0000003f3f3ff290 */ /* 0x000fec000fffe03f */
        /* <DEDUP_REMOVED lines=18> */
[C---:B--2---:R-:W-:Y:S02]  /*14790*/  HMMA.16816.F32 R12, R4.reuse, R12, R24 ;  /* 0x0000000c040c723c */ /* 0x044fe40000001818 */
[----:B------:R-:W2:Y:S04]  /*147a0*/  LDL.LU.64 R26, [R1+0x2c00] ;  /* 0x002c0000011a7983 */ /* 0x000ea80000300a00 */
[----:B------:R-:W2:Y:S11]  /*147b0*/  LDL.LU.64 R24, [R1+0x2bf8] ;  /* 0x002bf80001187983 */ /* 0x000eb60000300a00 */
[----:B------:R-:W-:Y:S06]  /*147c0*/  @!UPT UIADD3 URZ, URZ, URZ, URZ ;  /* 0x0000003f3f3ff290 */ /* 0x000fec000fffe03f */
[----:B------:R-:W-:Y:S04]  /*147d0*/  STL.64 [R1+0x140], R12 ;  /* 0x0001400c01007387 */ /* 0x000fe80000100a00 */
[----:B------:R0:W-:Y:S04]  /*147e0*/  STL.64 [R1+0x148], R14 ;  /* 0x0001480e01007387 */ /* 0x0001e80000100a00 */
[----:B0-----:R-:W3:Y:S04]  /*147f0*/  LDL.LU.64 R14, [R1+0x2bf0] ;  /* 0x002bf000010e7983 */ /* 0x001ee80000300a00 */
[----:B------:R-:W3:Y:S02]  /*14800*/  LDL.LU.64 R12, [R1+0x2be8] ;  /* 0x002be800010c7983 */ /* 0x000ee40000300a00 */
[----:B---3--:R-:W-:Y:S02]  /*14810*/  HMMA.16816.F32 R4, R4, R8, R12 ;  /* 0x000000080404723c */ /* 0x008fe4000000180c */
[----:B------:R-:W3:Y:S04]  /*14820*/  LDL.LU.64 R14, [R1+0x2be0] ;  /* 0x002be000010e7983 */ /* 0x000ee80000300a00 */
[----:B------:R-:W3:Y:S11]  /*14830*/  LDL.LU.64 R12, [R1+0x2bd8] ;  /* 0x002bd800010c7983 */ /* 0x000ef60000300a00 */
[----:B------:R-:W-:Y:S06]  /*14840*/  @!UPT UIADD3 URZ, URZ, URZ, URZ ;  /* 0x0000003f3f3ff290 */ /* 0x000fec000fffe03f */
[----:B------:R-:W-:Y:S04]  /*14850*/  STL.64 [R1+0x10], R4 ;  /* 0x0000100401007387 */ /* 0x000fe80000100a00 */
[----:B------:R0:W-:Y:S04]  /*14860*/  STL.64 [R1+0x18], R6 ;  /* 0x0000180601007387 */ /* 0x0001e80000100a00 */
[----:B0-----:R-:W2:Y:S04]  /*14870*/  LDL.LU.64 R6, [R1+0x2bd0] ;  /* 0x002bd00001067983 */ /* 0x001ea80000300a00 */
[----:B------:R-:W2:Y:S04]  /*14880*/  LDL.LU.64 R4, [R1+0x2bc8] ;  /* 0x002bc80001047983 */ /* 0x000ea80000300a00 */
[----:B------:R0:W-:Y:S04]  /*14890*/  STL.64 [R1+0x2bc0], R8 ;  /* 0x002bc00801007387 */ /* 0x0001e80000100a00 */
[----:B0-----:R-:W4:Y:S01]  /*148a0*/  LDL.LU.64 R8, [R1+0xb40] ;  /* 0x000b400001087983 */ /* 0x001f220000300a00 */
[C---:B--2---:R-:W-:Y:S08]  /*148b0*/  HMMA.16816.F32 R20, R4.reuse, R20, R24 ;  /* 0x000000140414723c */ /* 0x044ff00000001818 */
[C---:B---3--:R-:W-:Y:S11]  /*148c0*/  HMMA.16816.F32 R12, R4.reuse, R16, R12 ;  /* 0x00000010040c723c */ /* 0x048ff6000000180c */
[----:B------:R-:W-:Y:S04]  /*148d0*/  @!UPT UIADD3 URZ, URZ, URZ, URZ ;  /* 0x0000003f3f3ff290 */ /* 0x000fe8000fffe03f */
[----:B------:R-:W-:Y:S04]  /*148e0*/  STL.64 [R1+0x1a0], R20 ;  /* 0x0001a01401007387 */ /* 0x000fe80000100a00 */
[----:B------:R-:W-:Y:S04]  /*148f0*/  STL.64 [R1+0x1a8], R22 ;  /* 0x0001a81601007387 */ /* 0x000fe80000100a00 */
[----:B------:R-:W4:Y:S04]  /*14900*/  LDL.LU.64 R10, [R1+0xb48] ;  /* 0x000b4800010a7983 */ /* 0x000f280000300a00 */
[----:B------:R-:W-:Y:S04]  /*14910*/  STL.64 [R1+0x190], R12 ;  /* 0x0001900c01007387 */ /* 0x000fe80000100a00 */
[----:B------:R-:W-:Y:S04]  /*14920*/  STL.64 [R1+0x198], R14 ;  /* 0x0001980e01007387 */ /* 0x000fe80000100a00 */
[----:B------:R0:W-:Y:S04]  /*14930*/  STL.64 [R1+0x2b98], R16 ;  /* 0x002b981001007387 */ /* 0x0001e80000100a00 */
[----:B0-----:R-:W2:Y:S04]  /*14940*/  LDL.LU.64 R16, [R1+0xaf0] ;  /* 0x000af00001107983 */ /* 0x001ea80000300a00 */
[----:B------:R-:W3:Y:S04]  /*14950*/  LDL.LU.64 R18, [R1+0xaf8] ;  /* 0x000af80001127983 */ /* 0x000ee80000300a00 */
[----:B---3--:R-:W-:Y:S04]  /*14960*/  STL.64 [R1+0x2bb8], R18 ;  /* 0x002bb81201007387 */ /* 0x008fe80000100a00 */
[----:B--2---:R0:W-:Y:S04]  /*14970*/  STL.64 [R1+0x2bb0], R16 ;  /* 0x002bb01001007387 */ /* 0x0041e80000100a00 */
[----:B0-----:R-:W2:Y:S04]  /*14980*/  LDL.LU.64 R16, [R1+0xb20] ;  /* 0x000b200001107983 */ /* 0x001ea80000300a00 */
[----:B------:R-:W2:Y:S04]  /*14990*/  LDL.LU.64 R18, [R1+0xb28] ;  /* 0x000b280001127983 */ /* 0x000ea80000300a00 */
[----:B------:R-:W3:Y:S04]  /*149a0*/  LDL.LU.64 R12, [R1+0xac0] ;  /* 0x000ac000010c7983 */ /* 0x000ee80000300a00 */
[----:B------:R-:W2:Y:S04]  /*149b0*/  LDL.LU.64 R14, [R1+0xac8] ;  /* 0x000ac800010e7983 */ /* 0x000ea80000300a00 */
[----:B--2---:R-:W-:Y:S04]  /*149c0*/  STL.64 [R1+0x2b70], R14 ;  /* 0x002b700e01007387 */ /* 0x004fe80000100a00 */
[----:B---3--:R0:W-:Y:S04]  /*149d0*/  STL.64 [R1+0x2b68], R12 ;  /* 0x002b680c01007387 */ /* 0x0081e80000100a00 */
[----:B0-----:R-:W4:Y:S04]  /*149e0*/  LDL.64 R12, [R1+0x30] ;  /* 0x00003000010c7983 */ /* 0x001f280000100a00 */
[----:B------:R-:W2:Y:S04]  /*149f0*/  LDL.LU.64 R24, [R1+0xa30] ;  /* 0x000a300001187983 */ /* 0x000ea80000300a00 */
[----:B------:R-:W3:Y:S04]  /*14a00*/  LDL.LU.64 R26, [R1+0xa38] ;  /* 0x000a3800011a7983 */ /* 0x000ee80000300a00 */
[----:B---3--:R-:W-:Y:S04]  /*14a10*/  STL.64 [R1+0x2b30], R26 ;  /* 0x002b301a01007387 */ /* 0x008fe80000100a00 */
[----:B--2---:R0:W-:Y:S04]  /*14a20*/  STL.64 [R1+0x2b28], R24 ;  /* 0x002b281801007387 */ /* 0x0041e80000100a00 */
[----:B0-----:R-:W2:Y:S04]  /*14a30*/  LDL.LU.64 R24, [R1+0xa40] ;  /* 0x000a400001187983 */ /* 0x001ea80000300a00 */
[----:B------:R-:W3:Y:S04]  /*14a40*/  LDL.LU.64 R26, [R1+0xa48] ;  /* 0x000a4800011a7983 */ /* 0x000ee80000300a00 */
[----:B---3--:R-:W-:Y:S04]  /*14a50*/  STL.64 [R1+0x2b40], R26 ;  /* 0x002b401a01007387 */ /* 0x008fe80000100a00 */
[----:B--2---:R0:W-:Y:S04]  /*14a60*/  STL.64 [R1+0x2b38], R24 ;  /* 0x002b381801007387 */ /* 0x0041e80000100a00 */
[----:B0-----:R-:W2:Y:S04]  /*14a70*/  LDL.LU.64 R24, [R1+0x50] ;  /* 0x0000500001187983 */ /* 0x001ea80000300a00 */
[----:B------:R-:W3:Y:S04]  /*14a80*/  LDL.LU.64 R20, [R1+0xa20] ;  /* 0x000a200001147983 */ /* 0x000ee80000300a00 */
[----:B------:R-:W2:Y:S04]  /*14a90*/  LDL.LU.64 R22, [R1+0xa28] ;  /* 0x000a280001167983 */ /* 0x000ea80000300a00 */
[----:B--2---:R-:W-:Y:S04]  /*14aa0*/  STL.64 [R1+0x2b50], R22 ;  /* 0x002b501601007387 */ /* 0x004fe80000100a00 */
[----:B---3--:R0:W-:Y:S04]  /*14ab0*/  STL.64 [R1+0x2b48], R20 ;  /* 0x002b481401007387 */ /* 0x0081e80000100a00 */
[----:B0-----:R-:W2:Y:S04]  /*14ac0*/  LDL.LU.64 R20, [R1+0xa50] ;  /* 0x000a500001147983 */ /* 0x001ea80000300a00 */
[----:B------:R-:W3:Y:S01]  /*14ad0*/  LDL.LU.64 R22, [R1+0xa58] ;  /* 0x000a580001167983 */ /* 0x000ee20000300a00 */
[C---:B----4-:R-:W-:Y:S03]  /*14ae0*/  HMMA.16816.F32 R8, R4.reuse, R12, R8 ;  /* 0x0000000c0408723c */ /* 0x050fe60000001808 */
[----:B---3--:R-:W-:Y:S01]  /*14af0*/  STL.64 [R1+0x2b80], R22 ;  /* 0x002b801601007387 */ /* 0x008fe20000100a00 */
[----:B--2---:R0:W-:Y:S03]  /*14b00*/  STL.64 [R1+0x2b78], R20 ;  /* 0x002b781401007387 */ /* 0x0041e60000100a00 */
[----:B0-----:R-:W2:Y:S01]  /*14b10*/  LDL.LU.64 R20, [R1+0xad0] ;  /* 0x000ad00001147983 */ /* 0x001ea20000300a00 */
[----:B------:R-:W3:Y:S03]  /*14b20*/  LDL.LU.64 R22, [R1+0xad8] ;  /* 0x000ad80001167983 */ /* 0x000ee60000300a00 */
[----:B---3--:R-:W-:Y:S01]  /*14b30*/  STL.64 [R1+0x2b90], R22 ;  /* 0x002b901601007387 */ /* 0x008fe20000100a00 */
[----:B--2---:R0:W-:Y:S03]  /*14b40*/  STL.64 [R1+0x2b88], R20 ;  /* 0x002b881401007387 */ /* 0x0041e60000100a00 */
[----:B0-----:R-:W2:Y:S01]  /*14b50*/  LDL.LU.64 R20, [R1+0xae0] ;  /* 0x000ae00001147983 */ /* 0x001ea20000300a00 */
[----:B------:R-:W2:Y:S07]  /*14b60*/  LDL.LU.64 R22, [R1+0xae8] ;  /* 0x000ae80001167983 */ /* 0x000eae0000300a00 */
[----:B------:R0:W-:Y:S02]  /*14b70*/  STL.64 [R1+0x180], R8 ;  /* 0x0001800801007387 */ /* 0x0001e40000100a00 */
[----:B------:R1:W-:Y:S01]  /*14b80*/  STL.64 [R1+0x188], R10 ;  /* 0x0001880a01007387 */ /* 0x0003e20000100a00 */
[----:B0-----:R-:W3:Y:S02]  /*14b90*/  LDL.LU.64 R8, [R1+0x2bc0] ;  /* 0x002bc00001087983 */ /* 0x001ee40000300a00 */
[----:B---3--:R-:W-:Y:S02]  /*14ba0*/  HMMA.16816.F32 R4, R4, R8, R16 ;  /* 0x000000080404723c */ /* 0x008fe40000001810 */
[----:B------:R-:W3:Y:S01]  /*14bb0*/  LDL.LU.64 R18, [R1+0x2bb8] ;  /* 0x002bb80001127983 */ /* 0x000ee20000300a00 */
[----:B------:R-:W3:Y:S02]  /*14bc0*/  LDL.LU.64 R16, [R1+0x2bb0] ;  /* 0x002bb00001107983 */ /* 0x000ee40000300a00 */
[----:B------:R-:W-:-:S02]  /*14bd0*/  IMAD.MOV.U32 R15, RZ, RZ, R8 ;  /* 0x000000ffff0f7224 */ /* 0x000fc400078e0008 */
[----:B------:R-:W-:Y:S11]  /*14be0*/  IMAD.MOV.U32 R14, RZ, RZ, R9 ;  /* 0x000000ffff0e7224 */ /* 0x000ff600078e0009 */
[----:B------:R-:W-:Y:S05]  /*14bf0*/  @!UPT UIADD3 URZ, URZ, URZ, URZ ;  /* 0x0000003f3f3ff290 */ /* 0x000fea000fffe03f */
[----:B------:R-:W-:Y:S01]  /*14c00*/  STL.64 [R1+0x130], R4 ;  /* 0x0001300401007387 */ /* 0x000fe20000100a00 */
[----:B------:R-:W-:Y:S02]  /*14c10*/  STL.64 [R1+0x138], R6 ;  /* 0x0001380601007387 */ /* 0x000fe40000100a00 */
[----:B-1----:R-:W3:Y:S02]  /*14c20*/  LDL.LU.64 R10, [R1+0x2ba8] ;  /* 0x002ba800010a7983 */ /* 0x002ee40000300a00 */
[----:B------:R-:W3:Y:S02]  /*14c30*/  LDL.LU.64 R8, [R1+0x2ba0] ;  /* 0x002ba00001087983 */ /* 0x000ee40000300a00 */
[C---:B---3--:R-:W-:Y:S11]  /*14c40*/  HMMA.16816.F32 R16, R8.reuse, R24, R16 ;  /* 0x000000180810723c */ /* 0x048ff60000001810 */
[----:B------:R-:W-:Y:S11]  /*14c50*/  @!UPT UIADD3 URZ, URZ, URZ, URZ ;  /* 0x0000003f3f3ff290 */ /* 0x000ff6000fffe03f */
[----:B------:R-:W-:Y:S01]  /*14c60*/  @!UPT UIADD3 URZ, URZ, URZ, URZ ;  /* 0x0000003f3f3ff290 */ /* 0x000fe2000fffe03f */
[----:B------:R0:W-:Y:S01]  /*14c70*/  STL.64 [R1+0x450], R16 ;  /* 0x0004501001007387 */ /* 0x0001e20000100a00 */
[----:B------:R-:W-:Y:S03]  /*14c80*/  STL.64 [R1+0x458], R18 ;  /* 0x0004581201007387 */ /* 0x000fe60000100a00 */
[----:B0-----:R-:W2:Y:S02]  /*14c90*/  LDL.LU.64 R16, [R1+0x2b98] ;  /* 0x002b980001107983 */ /* 0x001ea40000300a00 */
[----:B--2---:R-:W-:Y:S11]  /*14ca0*/  HMMA.16816.F32 R20, R8, R16, R20 ;  /* 0x000000100814723c */ /* 0x004ff60000001814 */
[----:B------:R-:W-:Y:S11]  /*14cb0*/  @!UPT UIADD3 URZ, URZ, URZ, URZ ;  /* 0x0000003f3f3ff290 */ /* 0x000ff6000fffe03f */
[----:B------:R-:W-:Y:S01]  /*14cc0*/  @!UPT UIADD3 URZ, URZ, URZ, URZ ;  /* 0x0000003f3f3ff290 */ /* 0x000fe2000fffe03f */
[----:B------:R-:W-:Y:S01]  /*14cd0*/  STL.64 [R1+0x440], R20 ;  /* 0x0004401401007387 */ /* 0x000fe20000100a00 */
[----:B------:R0:W-:Y:S03]  /*14ce0*/  STL.64 [R1+0x448], R22 ;  /* 0x0004481601007387 */ /* 0x0001e60000100a00 */
[----:B0-----:R-:W2:Y:S01]  /*14cf0*/  LDL.LU.64 R22, [R1+0x2b90] ;  /* 0x002b900001167983 */ /* 0x001ea20000300a00 */
[----:B------:R-:W2:Y:S02]  /*14d00*/  LDL.LU.64 R20, [R1+0x2b88] ;  /* 0x002b880001147983 */ /* 0x000ea40000300a00 */
[----:B------:R-:W-:Y:S02]  /*14d10*/  IMAD.MOV.U32 R4, RZ, RZ, R15 ;  /* 0x000000ffff047224 */ /* 0x000fe400078e000f */
[----:B------:R-:W-:Y:S02]  /*14d20*/  IMAD.MOV.U32 R5, RZ, RZ, R14 ;  /* 0x000000ffff057224 */ /* 0x000fe400078e000e */
[----:B------:R-:W-:-:S02]  /*14d30*/  IMAD.MOV.U32 R7, RZ, RZ, R12 ;  /* 0x000000ffff077224 */ /* 0x000fc400078e000c */
[----:B------:R-:W-:Y:S01]  /*14d40*/  IMAD.MOV.U32 R6, RZ, RZ, R13 ;  /* 0x000000ffff067224 */ /* 0x000fe200078e000d */
[C---:B--2---:R-:W-:Y:S11]  /*14d50*/  HMMA.16816.F32 R20, R8.reuse, R12, R20 ;  /* 0x0000000c0814723c */ /* 0x044ff60000001814 */
[----:B------:R-:W-:Y:S11]  /*14d60*/  @!UPT UIADD3 URZ, URZ, URZ, URZ ;  /* 0x0000003f3f3ff290 */ /* 0x000ff6000fffe03f */
[----:B------:R-:W-:Y:S01]  /*14d70*/  @!UPT UIADD3 URZ, URZ, URZ, URZ ;  /* 0x0000003f3f3ff290 */ /* 0x000fe2000fffe03f */
[----:B------:R-:W-:Y:S01]  /*14d80*/  STL.64 [R1+0x430], R20 ;  /* 0x0004301401007387 */ /* 0x000fe20000100a00 */
[----:B------:R0:W-:Y:S03]  /*14d90*/  STL.64 [R1+0x438], R22 ;  /* 0x0004381601007387 */ /* 0x0001e60000100a00 */
[----:B0-----:R-:W2:Y:S01]  /*14da0*/  LDL.LU.64 R22, [R1+0x2b80] ;  /* 0x002b800001167983 */ /* 0x001ea20000300a00 */
[----:B------:R-:W2:Y:S02]  /*14db0*/  LDL.LU.64 R20, [R1+0x2b78] ;  /* 0x002b780001147983 */ /* 0x000ea40000300a00 */
[----:B------:R-:W3:Y:S02]  /*14dc0*/  LDL.LU.64 R14, [R1+0x2b70] ;  /* 0x002b7000010e7983 */ /* 0x000ee40000300a00 */
[----:B------:R-:W3:Y:S02]  /*14dd0*/  LDL.LU.64 R12, [R1+0x2b68] ;  /* 0x002b6800010c7983 */ /* 0x000ee40000300a00 */
[----:B---3--:R-:W-:Y:S01]  /*14de0*/  HMMA.16816.F32 R8, R8, R4, R12 ;  /* 0x000000040808723c */ /* 0x008fe2000000180c */
[----:B------:R-:W2:Y:S01]  /*14df0*/  LDL.LU.64 R14, [R1+0x2b60] ;  /* 0x002b6000010e7983 */ /* 0x000ea20000300a00 */
[----:B------:R-:W2:Y:S02]  /*14e00*/  LDL.LU.64 R12, [R1+0x2b58] ;  /* 0x002b5800010c7983 */ /* 0x000ea40000300a00 */
[----:B------:R-:W-:-:S02]  /*14e10*/  IMAD.MOV.U32 R29, RZ, RZ, R24 ;  /* 0x000000ffff1d7224 */ /* 0x000fc400078e0018 */
[----:B------:R-:W-:Y:S11]  /*14e20*/  IMAD.MOV.U32 R28, RZ, RZ, R25 ;  /* 0x000000ffff1c7224 */ /* 0x000ff600078e0019 */
[----:B------:R-:W-:Y:S06]  /*14e30*/  @!UPT UIADD3 URZ, URZ, URZ, URZ ;  /* 0x0000003f3f3ff290 */ /* 0x000fec000fffe03f */
[----:B------:R-:W-:Y:S01]  /*14e40*/  STL.64 [R1], R8 ;  /* 0x0000000801007387 */ /* 0x000fe20000100a00 */
[----:B------:R-:W-:Y:S01]  /*14e50*/  STL.64 [R1+0x8], R10 ;  /* 0x0000080a01007387 */ /* 0x000fe20000100a00 */
[----:B--2---:R-:W-:Y:S11]  /*14e60*/  HMMA.16816.F32 R20, R12, R24, R20 ;  /* 0x000000180c14723c */ /* 0x004ff60000001814 */
        /* <DEDUP_REMOVED lines=8> */
[----:B------:R-:W-:-:S02]  /*14ef0*/  IMAD.MOV.U32 R8, RZ, RZ, R7 ;  /* 0x000000ffff087224 */ /* 0x000fc400078e0007 */
[----:B------:R-:W-:Y:S01]  /*14f00*/  IMAD.MOV.U32 R9, RZ, RZ, R6 ;  /* 0x000000ffff097224 */ /* 0x000fe200078e0006 */
[C---:B---3--:R-:W-:Y:S01]  /*14f10*/  HMMA.16816.F32 R16, R12.reuse, R16, R24 ;  /* 0x000000100c10723c */ /* 0x048fe20000001818 */
[----:B------:R-:W3:Y:S01]  /*14f20*/  LDL.LU.64 R26, [R1+0x2b30] ;  /* 0x002b3000011a7983 */ /* 0x000ee20000300a00 */
[----:B------:R-:W3:Y:S11]  /*14f30*/  LDL.LU.64 R24, [R1+0x2b28] ;  /* 0x002b280001187983 */ /* 0x000ef60000300a00 */
[----:B------:R-:W-:Y:S10]  /*14f40*/  @!UPT UIADD3 URZ, URZ, URZ, URZ ;  /* 0x0000003f3f3ff290 */ /* 0x000ff4000fffe03f */
[----:B------:R-:W-:Y:S01]  /*14f50*/  STL.64 [R1+0x520], R16 ;  /* 0x0005201001007387 */ /* 0x000fe20000100a00 */
[----:B------:R0:W-:Y:S03]  /*14f60*/  STL.64 [R1+0x528], R18 ;  /* 0x0005281201007387 */ /* 0x0001e60000100a00 */
[----:B0-----:R-:W4:Y:S01]  /*14f70*/  LDL.LU.64 R18, [R1+0x2b20] ;  /* 0x002b200001127983 */ /* 0x001f220000300a00 */
[----:B------:R-:W4:Y:S02]  /*14f80*/  LDL.LU.64 R16, [R1+0x2b18] ;  /* 0x002b180001107983 */ /* 0x000f240000300a00 */
[----:B------:R0:W-:Y:S01]  /*14f90*/  STL.64 [R1+0x2b00], R8 ;  /* 0x002b000801007387 */ /* 0x0001e20000100a00 */
[C---:B---3--:R-:W-:Y:S11]  /*14fa0*/  HMMA.16816.F32 R24, R12.reuse, R8, R24 ;  /* 0x000000080c18723c */ /* 0x048ff60000001818 */
[----:B------:R-:W-:Y:S11]  /*14fb0*/  @!UPT UIADD3 URZ, URZ, URZ, URZ ;  /* 0x0000003f3f3ff290 */ /* 0x000ff6000fffe03f */
[----:B------:R-:W-:Y:S01]  /*14fc0*/  @!UPT UIADD3 URZ, URZ, URZ, URZ ;  /* 0x0000003f3f3ff290 */ /* 0x000fe2000fffe03f */
[----:B------:R-:W-:Y:S01]  /*14fd0*/  STL.64 [R1+0x510], R24 ;  /* 0x0005101801007387 */ /* 0x000fe20000100a00 */
[----:B------:R-:W-:Y:S02]  /*14fe0*/  STL.64 [R1+0x518], R26 ;  /* 0x0005181a01007387 */ /* 0x000fe40000100a00 */
[----:B0-----:R-:W3:Y:S02]  /*14ff0*/  LDL.LU.64 R8, [R1+0x990] ;  /* 0x0009900001087983 */ /* 0x001ee40000300a00 */
[----:B------:R-:W3:Y:S01]  /*15000*/  LDL.LU.64 R10, [R1+0x998] ;  /* 0x00099800010a7983 */ /* 0x000ee20000300a00 */
[----:B--2---:R-:W-:Y:S01]  /*15010*/  HMMA.16816.F32 R12, R12, R4, R20 ;  /* 0x000000040c0c723c */ /* 0x004fe20000001814 */
[----:B---3--:R-:W-:Y:S01]  /*15020*/  STL.64 [R1+0x2b10], R10 ;  /* 0x002b100a01007387 */ /* 0x008fe20000100a00 */
[----:B------:R0:W-:Y:S03]  /*15030*/  STL.64 [R1+0x2b08], R8 ;  /* 0x002b080801007387 */ /* 0x0001e60000100a00 */
[----:B0-----:R-:W4:Y:S01]  /*15040*/  LDL.LU.64 R8, [R1+0x9a0] ;  /* 0x0009a00001087983 */ /* 0x001f220000300a00 */
[----:B------:R-:W4:Y:S02]  /*15050*/  LDL.LU.64 R10, [R1+0x9a8] ;  /* 0x0009a800010a7983 */ /* 0x000f240000300a00 */
[----:B------:R0:W-:Y:S02]  /*15060*/  STL.64 [R1+0x2af8], R4 ;  /* 0x002af80401007387 */ /* 0x0001e40000100a00 */
[----:B0-----:R-:W2:Y:S01]  /*15070*/  LDL.LU.64 R4, [R1+0x980] ;  /* 0x0009800001047983 */ /* 0x001ea20000300a00 */
[----:B------:R-:W2:Y:S02]  /*15080*/  LDL.LU.64 R6, [R1+0x988] ;  /* 0x0009880001067983 */ /* 0x000ea40000300a00 */
[----:B------:R-:W3:Y:S02]  /*15090*/  LDL.LU.64 R20, [R1+0x950] ;  /* 0x0009500001147983 */ /* 0x000ee40000300a00 */
[----:B------:R-:W3:Y:S01]  /*150a0*/  LDL.LU.64 R22, [R1+0x958] ;  /* 0x0009580001167983 */ /* 0x000ee20000300a00 */
[----:B------:R-:W2:Y:S01]  /*150b0*/  LDL.LU.64 R24, [R1+0x840] ;  /* 0x0008400001187983 */ /* 0x000ea20000300a00 */
[----:B------:R-:W2:Y:S03]  /*150c0*/  LDL.LU.64 R26, [R1+0x848] ;  /* 0x00084800011a7983 */ /* 0x000ea60000300a00 */
[----:B--2---:R-:W-:Y:S01]  /*150d0*/  STL.64 [R1+0x2ad0], R26 ;  /* 0x002ad01a01007387 */ /* 0x004fe20000100a00 */
[----:B------:R0:W-:Y:S03]  /*150e0*/  STL.64 [R1+0x2ac8], R24 ;  /* 0x002ac81801007387 */ /* 0x0001e60000100a00 */
[----:B0-----:R-:W2:Y:S01]  /*150f0*/  LDL.LU.64 R24, [R1+0x40] ;  /* 0x0000400001187983 */ /* 0x001ea20000300a00 */
[----:B------:R0:W-:Y:S02]  /*15100*/  STL [R1+0x257c], R12 ;  /* 0x00257c0c01007387 */ /* 0x0001e40000100800 */
[----:B------:R1:W-:Y:S02]  /*15110*/  STL [R1+0x2578], R13 ;  /* 0x0025780d01007387 */ /* 0x0003e40000100800 */
[----:B0-----:R-:W-:-:S02]  /*15120*/  IMAD.MOV.U32 R12, RZ, RZ, R29 ;  /* 0x000000ffff0c7224 */ /* 0x001fc400078e001d */
[----:B-1----:R-:W-:-:S07]  /*15130*/  IMAD.MOV.U32 R13, RZ, RZ, R28 ;  /* 0x000000ffff0d7224 */ /* 0x002fce00078e001c */
[C---:B----4-:R-:W-:Y:S01]  /*15140*/  HMMA.16816.F32 R8, R16.reuse, R12, R8 ;  /* 0x0000000c1008723c */ /* 0x050fe20000001808 */
[----:B------:R-:W-:Y:S01]  /*15150*/  STL [R1+0x2574], R14 ;  /* 0x0025740e01007387 */ /* 0x000fe20000100800 */
[----:B------:R-:W-:Y:S11]  /*15160*/  STL [R1+0x2570], R15 ;  /* 0x0025700f01007387 */ /* 0x000ff60000100800 */
[----:B------:R-:W-:Y:S10]  /*15170*/  @!UPT UIADD3 URZ, URZ, URZ, URZ ;  /* 0x0000003f3f3ff290 */ /* 0x000ff4000fffe03f */
[----:B------:R-:W-:Y:S01]  /*15180*/  STL.64 [R1+0x680], R8 ;  /* 0x0006800801007387 */ /* 0x000fe20000100a00 */
[----:B------:R0:W-:Y:S03]  /*15190*/  STL.64 [R1+0x688], R10 ;  /* 0x0006880a01007387 */ /* 0x0001e60000100a00 */
[----:B0-----:R-:W2:Y:S01]  /*151a0*/  LDL.LU.64 R10, [R1+0x2b10] ;  /* 0x002b1000010a7983 */ /* 0x001ea20000300a00 */
[----:B------:R-:W2:Y:S02]  /*151b0*/  LDL.LU.64 R8, [R1+0x2b08] ;  /* 0x002b080001087983 */ /* 0x000ea40000300a00 */
[C---:B--2---:R-:W-:Y:S11]  /*151c0*/  HMMA.16816.F32 R8, R16.reuse, R24, R8 ;  /* 0x000000181008723c */ /* 0x044ff60000001808 */
[----:B------:R-:W-:Y:S11]  /*151d0*/  @!UPT UIADD3 URZ, URZ, URZ, URZ ;  /* 0x0000003f3f3ff290 */ /* 0x000ff6000fffe03f */
[----:B------:R-:W-:Y:S01]  /*151e0*/  @!UPT UIADD3 URZ, URZ, URZ, URZ ;  /* 0x0000003f3f3ff290 */ /* 0x000fe2000fffe03f */
[----:B------:R0:W-:Y:S01]  /*151f0*/  STL.64 [R1+0x670], R8 ;  /* 0x0006700801007387 */ /* 0x0001e20000100a00 */
[----:B------:R-:W-:Y:S03]  /*15200*/  STL.64 [R1+0x678], R10 ;  /* 0x0006780a01007387 */ /* 0x000fe60000100a00 */
[----:B0-----:R-:W2:Y:S01]  /*15210*/  LDL.LU.64 R8, [R1+0x2b00] ;  /* 0x002b000001087983 */ /* 0x001ea20000300a00 */
[----:B------:R0:W-:Y:S03]  /*15220*/  STL.64 [R1+0x2ae0], R24 ;  /* 0x002ae01801007387 */ /* 0x0001e60000100a00 */
[----:B0-----:R-:W4:Y:S01]  /*15230*/  LDL.LU.64 R24, [R1+0x780] ;  /* 0x0007800001187983 */ /* 0x001f220000300a00 */
[----:B------:R-:W4:Y:S01]  /*15240*/  LDL.LU.64 R26, [R1+0x788] ;  /* 0x00078800011a7983 */ /* 0x000f220000300a00 */
[C---:B--2---:R-:W-:Y:S11]  /*15250*/  HMMA.16816.F32 R4, R16.reuse, R8, R4 ;  /* 0x000000081004723c */ /* 0x044ff60000001804 */
[----:B------:R-:W-:Y:S11]  /*15260*/  @!UPT UIADD3 URZ, URZ, URZ, URZ ;  /* 0x0000003f3f3ff290 */ /* 0x000ff6000fffe03f */
[----:B------:R-:W-:Y:S01]  /*15270*/  @!UPT UIADD3 URZ, URZ, URZ, URZ ;  /* 0x0000003f3f3ff290 */ /* 0x000fe2000fffe03f */
[----:B------:R0:W-:Y:S01]  /*15280*/  STL.64 [R1+0x660], R4 ;  /* 0x0006600401007387 */ /* 0x0001e20000100a00 */
[----:B------:R-:W-:Y:S03]  /*15290*/  STL.64 [R1+0x668], R6 ;  /* 0x0006680601007387 */ /* 0x000fe60000100a00 */
[----:B0-----:R-:W3:Y:S01]  /*152a0*/  LDL.LU.64 R4, [R1+0x2af8] ;  /* 0x002af80001047983 */ /* 0x001ee20000300a00 */
[----:B------:R0:W-:Y:S03]  /*152b0*/  STL.64 [R1+0x2ad8], R8 ;  /* 0x002ad80801007387 */ /* 0x0001e60000100a00 */
[----:B0-----:R-:W2:Y:S01]  /*152c0*/  LDL.LU.64 R8, [R1+0x850] ;  /* 0x0008500001087983 */ /* 0x001ea20000300a00 */
[----:B------:R-:W2:Y:S01]  /*152d0*/  LDL.LU.64 R10, [R1+0x858] ;  /* 0x00085800010a7983 */ /* 0x000ea20000300a00 */
[----:B---3--:R-:W-:Y:S02]  /*152e0*/  HMMA.16816.F32 R16, R16, R4, R20 ;  /* 0x000000041010723c */ /* 0x008fe40000001814 */
[----:B------:R-:W4:Y:S01]  /*152f0*/  LDL.LU.64 R22, [R1+0x2af0] ;  /* 0x002af00001167983 */ /* 0x000f220000300a00 */
[----:B------:R-:W4:Y:S11]  /*15300*/  LDL.LU.64 R20, [R1+0x2ae8] ;  /* 0x002ae80001147983 */ /* 0x000f360000300a00 */
[----:B------:R-:W-:Y:S09]  /*15310*/  @!UPT UIADD3 URZ, URZ, URZ, URZ ;  /* 0x0000003f3f3ff290 */ /* 0x000ff2000fffe03f */
[----:B------:R-:W-:Y:S01]  /*15320*/  STL.64 [R1+0x2430], R18 ;  /* 0x0024301201007387 */ /* 0x000fe20000100a00 */
[----:B------:R0:W-:Y:S03]  /*15330*/  STL.64 [R1+0x2428], R16 ;  /* 0x0024281001007387 */ /* 0x0001e60000100a00 */
[----:B0-----:R-:W3:Y:S01]  /*15340*/  LDL.LU.64 R16, [R1+0x7c0] ;  /* 0x0007c00001107983 */ /* 0x001ee20000300a00 */
[----:B------:R-:W3:Y:S01]  /*15350*/  LDL.LU.64 R18, [R1+0x7c8] ;  /* 0x0007c80001127983 */ /* 0x000ee20000300a00 */
[C---:B----4-:R-:W-:Y:S11]  /*15360*/  HMMA.16816.F32 R24, R20.reuse, R12, R24 ;  /* 0x0000000c1418723c */ /* 0x050ff60000001818 */
[----:B------:R-:W-:Y:S11]  /*15370*/  @!UPT UIADD3 URZ, URZ, URZ, URZ ;  /* 0x0000003f3f3ff290 */ /* 0x000ff6000fffe03f */
[----:B------:R-:W-:Y:S01]  /*15380*/  @!UPT UIADD3 URZ, URZ, URZ, URZ ;  /* 0x0000003f3f3ff290 */ /* 0x000fe2000fffe03f */
[----:B------:R0:W-:Y:S01]  /*15390*/  STL.64 [R1+0x780], R24 ;  /* 0x0007801801007387 */ /* 0x0001e20000100a00 */
[----:B------:R-:W-:Y:S03]  /*153a0*/  STL.64 [R1+0x788], R26 ;  /* 0x0007881a01007387 */ /* 0x000fe60000100a00 */
[----:B0-----:R-:W2:Y:S02]  /*153b0*/  LDL.LU.64 R24, [R1+0x2ae0] ;  /* 0x002ae00001187983 */ /* 0x001ea40000300a00 */
[C---:B--2---:R-:W-:Y:S01]  /*153c0*/  HMMA.16816.F32 R8, R20.reuse, R24, R8 ;  /* 0x000000181408723c */ /* 0x044fe20000001808 */
[----:B------:R-:W-:Y:S02]  /*153d0*/  IMAD.MOV.U32 R7, RZ, RZ, R24 ;  /* 0x000000ffff077224 */ /* 0x000fe400078e0018 */
[----:B------:R-:W-:Y:S11]  /*153e0*/  IMAD.MOV.U32 R6, RZ, RZ, R25 ;  /* 0x000000ffff067224 */ /* 0x000ff600078e0019 */
[----:B------:R-:W-:Y:S09]  /*153f0*/  @!UPT UIADD3 URZ, URZ, URZ, URZ ;  /* 0x0000003f3f3ff290 */ /* 0x000ff2000fffe03f */
[----:B------:R0:W-:Y:S01]  /*15400*/  STL.64 [R1+0x770], R8 ;  /* 0x0007700801007387 */ /* 0x0001e20000100a00 */
[----:B------:R1:W-:Y:S03]  /*15410*/  STL.64 [R1+0x778], R10 ;  /* 0x0007780a01007387 */ /* 0x0003e60000100a00 */
[----:B0-----:R-:W1:Y:S01]  /*15420*/  LDL.LU.64 R8, [R1+0x2ad8] ;  /* 0x002ad80001087983 */ /* 0x001e620000300a00 */
[----:B------:R-:W1:Y:S02]  /*15430*/  LDL.LU.64 R26, [R1+0x2ad0] ;  /* 0x002ad000011a7983 */ /* 0x000e640000300a00 */
[----:B------:R-:W1:Y:S02]  /*15440*/  LDL.LU.64 R24, [R1+0x2ac8] ;  /* 0x002ac80001187983 */ /* 0x000e640000300a00 */
[C---:B-1----:R-:W-:Y:S01]  /*15450*/  HMMA.16816.F32 R8, R20.reuse, R8, R24 ;  /* 0x000000081408723c */ /* 0x042fe20000001818 */
[----:B------:R-:W2:Y:S01]  /*15460*/  LDL.LU.64 R26, [R1+0x2ac0] ;  /* 0x002ac000011a7983 */ /* 0x000ea20000300a00 */
[----:B------:R-:W2:Y:S11]  /*15470*/  LDL.LU.64 R24, [R1+0x2ab8] ;  /* 0x002ab80001187983 */ /* 0x000eb60000300a00 */
[----:B------:R-:W-:Y:S10]  /*15480*/  @!UPT UIADD3 URZ, URZ, URZ, URZ ;  /* 0x0000003f3f3ff290 */ /* 0x000ff4000fffe03f */
[----:B------:R0:W-:Y:S01]  /*15490*/  STL.64 [R1+0x760], R8 ;  /* 0x0007600801007387 */ /* 0x0001e20000100a00 */
[----:B------:R1:W-:Y:S03]  /*154a0*/  STL.64 [R1+0x768], R10 ;  /* 0x0007680a01007387 */ /* 0x0003e60000100a00 */
[----:B0-----:R-:W4:Y:S01]  /*154b0*/  LDL.LU.64 R8, [R1+0x610] ;  /* 0x0006100001087983 */ /* 0x001f220000300a00 */
[----:B-1----:R-:W2:Y:S01]  /*154c0*/  LDL.LU.64 R10, [R1+0x618] ;  /* 0x00061800010a7983 */ /* 0x002ea20000300a00 */
[----:B---3--:R-:W-:Y:S02]  /*154d0*/  HMMA.16816.F32 R20, R20, R4, R16 ;  /* 0x000000041414723c */ /* 0x008fe40000001810 */
[----:B--2---:R-:W-:Y:S01]  /*154e0*/  STL.64 [R1+0x2ab0], R10 ;  /* 0x002ab00a01007387 */ /* 0x004fe20000100a00 */
[----:B----4-:R0:W-:Y:S03]  /*154f0*/  STL.64 [R1+0x2aa8], R8 ;  /* 0x002aa80801007387 */ /* 0x0101e60000100a00 */
[----:B0-----:R-:W2:Y:S01]  /*15500*/  LDL.LU.64 R8, [R1+0x7a0] ;  /* 0x0007a00001087983 */ /* 0x001ea20000300a00 */
[----:B------:R-:W2:Y:S02]  /*15510*/  LDL.LU.64 R10, [R1+0x7a8] ;  /* 0x0007a800010a7983 */ /* 0x000ea40000300a00 */
[----:B------:R-:W3:Y:S02]  /*15520*/  LDL.64 R18, [R1+0xa8] ;  /* 0x0000a80001127983 */ /* 0x000ee40000100a00 */
[----:B---3--:R-:W-:Y:S11]  /*15530*/  STL.64 [R1+0x2a50], R18 ;  /* 0x002a501201007387 */ /* 0x008ff60000100a00 */
[----:B------:R-:W-:Y:S01]  /*15540*/  @!UPT UIADD3 URZ, URZ, URZ, URZ ;  /* 0x0000003f3f3ff290 */ /* 0x000fe2000fffe03f */
[----:B------:R-:W-:Y:S02]  /*15550*/  STL [R1+0x2314], R20 ;  /* 0x0023141401007387 */ /* 0x000fe40000100800 */
[----:B------:R0:W-:Y:S02]  /*15560*/  STL [R1+0x2310], R21 ;  /* 0x0023101501007387 */ /* 0x0001e40000100800 */
[----:B------:R-:W-:Y:S01]  /*15570*/  STL [R1+0x230c], R22 ;  /* 0x00230c1601007387 */ /* 0x000fe20000100800 */
[----:B------:R1:W-:Y:S04]  /*15580*/  STL [R1+0x2308], R23 ;  /* 0x0023081701007387 */ /* 0x0003e80000100800 */
[----:B0-----:R-:W3:Y:S01]  /*15590*/  LDL.LU.64 R20, [R1+0x30] ;  /* 0x0000300001147983 */ /* 0x001ee20000300a00 */
[----:B-1----:R-:W4:Y:S01]  /*155a0*/  LDL.LU.64 R22, [R1+0x38] ;  /* 0x0000380001167983 */ /* 0x002f220000300a00 */
[----:B--2---:R-:W-:Y:S02]  /*155b0*/  HMMA.16816.F32 R12, R24, R12, R8 ;  /* 0x0000000c180c723c */ /* 0x004fe40000001808 */
[----:B----4-:R-:W-:Y:S01]  /*155c0*/  STL [R1+0x29c4], R22 ;  /* 0x0029c41601007387 */ /* 0x010fe20000100800 */
[----:B------:R-:W-:Y:S02]  /*155d0*/  STL [R1+0x29c0], R23 ;  /* 0x0029c01701007387 */ /* 0x000fe40000100800 */
[----:B------:R-:W3:Y:S02]  /*155e0*/  LDL.LU.64 R10, [R1+0x2ab0] ;  /* 0x002ab000010a7983 */ /* 0x000ee40000300a00 */
[----:B------:R-:W3:Y:S11]  /*155f0*/  LDL.LU.64 R8, [R1+0x2aa8] ;  /* 0x002aa80001087983 */ /* 0x000ef60000300a00 */
[----:B------:R-:W-:Y:S05]  /*15600*/  @!UPT UIADD3 URZ, URZ, URZ, URZ ;  /* 0x0000003f3f3ff290 */ /* 0x000fea000fffe03f */
[----:B------:R-:W-:Y:S01]  /*15610*/  STL.64 [R1+0x850], R12 ;  /* 0x0008500c01007387 */ /* 0x000fe20000100a00 */
[----:B------:R0:W-:Y:S02]  /*15620*/  STL.64 [R1+0x858], R14 ;  /* 0x0008580e01007387 */ /* 0x0001e40000100a00 */
[----:B0-----:R-:W-:Y:S02]  /*15630*/  IMAD.MOV.U32 R14, RZ, RZ, R2 ;  /* 0x000000ffff0e7224 */ /* 0x001fe400078e0002 */
[----:B------:R-:W-:-:S05]  /*15640*/  IMAD.MOV.U32 R15, RZ, RZ, R0 ;  /* 0x000000ffff0f7224 */ /* 0x000fca00078e0000 */
[----:B------:R0:W-:Y:S01]  /*15650*/  STL.64 [R1+0x2a80], R14 ;  /* 0x002a800e01007387 */ /* 0x0001e20000100a00 */
[----:B------:R-:W2:Y:S03]  /*15660*/  LDL.LU.64 R12, [R1+0x620] ;  /* 0x00062000010c7983 */ /* 0x000ea60000300a00 */
[----:B0-----:R-:W2:Y:S01]  /*15670*/  LDL.LU.64 R14, [R1+0x628] ;  /* 0x00062800010e7983 */ /* 0x001ea20000300a00 */
[----:B------:R-:W-:Y:S02]  /*15680*/  IMAD.MOV.U32 R16, RZ, RZ, R7 ;  /* 0x000000ffff107224 */ /* 0x000fe400078e0007 */
[----:B------:R-:W-:Y:S01]  /*15690*/  IMAD.MOV.U32 R17, RZ, RZ, R6 ;  /* 0x000000ffff117224 */ /* 0x000fe200078e0006 */
[C---:B---3--:R-:W-:Y:S08]  /*156a0*/  HMMA.16816.F32 R8, R24.reuse, R20, R8 ;  /* 0x000000141808723c */ /* 0x048ff00000001808 */
[C---:B--2---:R-:W-:Y:S11]  /*156b0*/  HMMA.16816.F32 R12, R24.reuse, R16, R12 ;  /* 0x00000010180c723c */ /* 0x044ff6000000180c */
[----:B------:R-:W-:Y:S05]  /*156c0*/  @!UPT UIADD3 URZ, URZ, URZ, URZ ;  /* 0x0000003f3f3ff290 */ /* 0x000fea000fffe03f */
[----:B------:R-:W-:Y:S02]  /*156d0*/  IMAD.MOV.U32 R29, RZ, RZ, R8 ;  /* 0x000000ffff1d7224 */ /* 0x000fe400078e0008 */
[----:B------:R-:W-:Y:S02]  /*156e0*/  IMAD.MOV.U32 R28, RZ, RZ, R9 ;  /* 0x000000ffff1c7224 */ /* 0x000fe400078e0009 */
[----:B------:R-:W-:Y:S02]  /*156f0*/  IMAD.MOV.U32 R2, RZ, RZ, R10 ;  /* 0x000000ffff027224 */ /* 0x000fe400078e000a */
[----:B------:R-:W-:Y:S01]  /*15700*/  IMAD.MOV.U32 R0, RZ, RZ, R11 ;  /* 0x000000ffff007224 */ /* 0x000fe200078e000b */
[----:B------:R0:W-:Y:S01]  /*15710*/  STL.64 [R1+0x840], R12 ;  /* 0x0008400c01007387 */ /* 0x0001e20000100a00 */
[----:B------:R1:W-:Y:S02]  /*15720*/  STL.64 [R1+0x848], R14 ;  /* 0x0008480e01007387 */ /* 0x0003e40000100a00 */
[----:B------:R-:W2:Y:S02]  /*15730*/  LDL.LU.64 R8, [R1+0x5e0] ;  /* 0x0005e00001087983 */ /* 0x000ea40000300a00 */
[----:B------:R-:W2:Y:S01]  /*15740*/  LDL.LU.64 R10, [R1+0x5e8] ;  /* 0x0005e800010a7983 */ /* 0x000ea20000300a00 */
[----:B0-----:R-:W3:Y:S01]  /*15750*/  LDL.LU R12, [R1+0x360] ;  /* 0x00036000010c7983 */ /* 0x001ee20000300800 */
[----:B------:R-:W3:Y:S02]  /*15760*/  LDL.LU R13, [R1+0x364] ;  /* 0x00036400010d7983 */ /* 0x000ee40000300800 */
[----:B-1----:R-:W4:Y:S02]  /*15770*/  LDL.LU R14, [R1+0x368] ;  /* 0x00036800010e7983 */ /* 0x002f240000300800 */
[----:B------:R-:W4:Y:S01]  /*15780*/  LDL.LU R15, [R1+0x36c] ;  /* 0x00036c00010f7983 */ /* 0x000f220000300800 */
[----:B------:R-:W2:Y:S01]  /*15790*/  LDL.LU R20, [R1+0x370] ;  /* 0x0003700001147983 */ /* 0x000ea20000300800 */
[----:B------:R-:W2:Y:S02]  /*157a0*/  LDL.LU R21, [R1+0x374] ;  /* 0x0003740001157983 */ /* 0x000ea40000300800 */
[----:B------:R-:W2:Y:S02]  /*157b0*/  LDL.LU R22, [R1+0x378] ;  /* 0x0003780001167983 */ /* 0x000ea40000300800 */
[----:B------:R-:W2:Y:S01]  /*157c0*/  LDL.LU R23, [R1+0x37c] ;  /* 0x00037c0001177983 */ /* 0x000ea20000300800 */
[----:B----4-:R0:W-:Y:S01]  /*157d0*/  STL.64 [R1+0x2a90], R14 ;  /* 0x002a900e01007387 */ /* 0x0101e20000100a00 */
[----:B---3--:R-:W-:Y:S02]  /*157e0*/  STL.64 [R1+0x2a88], R12 ;  /* 0x002a880c01007387 */ /* 0x008fe40000100a00 */
[----:B------:R-:W3:Y:S01]  /*157f0*/  LDL.64 R18, [R1+0xe8] ;  /* 0x0000e80001127983 */ /* 0x000ee20000100a00 */
[----:B0-----:R-:W4:Y:S01]  /*15800*/  LDL.64 R14, [R1+0x118] ;  /* 0x00011800010e7983 */ /* 0x001f220000100a00 */
[----:B--2---:R-:W-:Y:S03]  /*15810*/  HMMA.16816.F32 R24, R24, R4, R8 ;  /* 0x000000041818723c */ /* 0x004fe60000001808 */
[----:B---3--:R0:W-:Y:S04]  /*15820*/  STL.64 [R1+0x2a98], R18 ;  /* 0x002a981201007387 */ /* 0x0081e80000100a00 */
[----:B0-----:R-:W2:Y:S01]  /*15830*/  LDL.64 R18, [R1+0x108] ;  /* 0x0001080001127983 */ /* 0x001ea20000100a00 */
[----:B------:R0:W-:Y:S03]  /*15840*/  STL [R1+0x2324], R0 ;  /* 0x0023240001007387 */ /* 0x0001e60000100800 */
[----:B0-----:R-:W3:Y:S01]  /*15850*/  LDL R0, [R1+0x128] ;  /* 0x0001280001007983 */ /* 0x001ee20000100800 */
[----:B------:R-:W-:Y:S02]  /*15860*/  STL [R1+0x2320], R2 ;  /* 0x0023200201007387 */ /* 0x000fe40000100800 */
[----:B------:R-:W-:Y:S02]  /*15870*/  STL [R1+0x231c], R28 ;  /* 0x00231c1c01007387 */ /* 0x000fe40000100800 */
[----:B------:R-:W-:Y:S07]  /*15880*/  STL [R1+0x2318], R29 ;  /* 0x0023181d01007387 */ /* 0x000fee0000100800 */
[----:B------:R0:W-:Y:S01]  /*15890*/  STL.64 [R1+0x21c8], R26 ;  /* 0x0021c81a01007387 */ /* 0x0001e20000100a00 */
[----:B------:R1:W-:Y:S03]  /*158a0*/  STL.64 [R1+0x21c0], R24 ;  /* 0x0021c01801007387 */ /* 0x0003e60000100a00 */
[----:B0-----:R-:W2:Y:S04]  /*158b0*/  LDL.LU.64 R26, [R1+0xc8] ;  /* 0x0000c800011a7983 */ /* 0x001ea80000300a00 */
[----:B---3--:R-:W0:Y:S04]  /*158c0*/  LDSM.16.MT88.4 R8, [R0+0x4080] ;  /* 0x004080000008783b */ /* 0x008e280000004200 */
[----:B------:R-:W4:Y:S04]  /*158d0*/  LDSM.16.MT88.4 R4, [R0+0x4000] ;  /* 0x004000000004783b */ /* 0x000f280000004200 */
[----:B--2---:R2:W-:Y:S01]  /*158e0*/  STL.64 [R1+0x2a70], R26 ;  /* 0x002a701a01007387 */ /* 0x0045e20000100a00 */
[----:B-1----:R-:W3:Y:S02]  /*158f0*/  LDL.LU R24, [R1+0x350] ;  /* 0x0003500001187983 */ /* 0x002ee40000300800 */
[----:B------:R-:W3:Y:S01]  /*15900*/  LDL.LU R25, [R1+0x354] ;  /* 0x0003540001197983 */ /* 0x000ee20000300800 */
[----:B--2---:R-:W3:Y:S01]  /*15910*/  LDL.LU R26, [R1+0x358] ;  /* 0x00035800011a7983 */ /* 0x004ee20000300800 */
[----:B------:R-:W-:-:S02]  /*15920*/  IMAD.MOV.U32 R27, RZ, RZ, R3 ;  /* 0x000000ffff1b7224 */ /* 0x000fc400078e0003 */
[----:B------:R-:W2:Y:S02]  /*15930*/  LDL.LU R3, [R1+0x2aa0] ;  /* 0x002aa00001037983 */ /* 0x000ea40000300800 */
[----:B------:R-:W-:Y:S01]  /*15940*/  STL [R1+0x29c8], R0 ;  /* 0x0029c80001007387 */ /* 0x000fe20000100800 */
[----:B0-----:R-:W-:Y:S01]  /*15950*/  STL.64 [R1+0x29b8], R10 ;  /* 0x0029b80a01007387 */ /* 0x001fe20000100a00 */
[----:B------:R0:W-:Y:S03]  /*15960*/  STL.64 [R1+0x29b0], R8 ;  /* 0x0029b00801007387 */ /* 0x0001e60000100a00 */
[----:B0-----:R-:W4:Y:S01]  /*15970*/  LDL.LU R8, [R1+0x380] ;  /* 0x0003800001087983 */ /* 0x001f220000300800 */
[----:B------:R-:W4:Y:S02]  /*15980*/  LDL.LU R9, [R1+0x384] ;  /* 0x0003840001097983 */ /* 0x000f240000300800 */
[----:B------:R-:W4:Y:S02]  /*15990*/  LDL.LU R10, [R1+0x388] ;  /* 0x00038800010a7983 */ /* 0x000f240000300800 */
[----:B--2---:R-:W-:-:S07]  /*159a0*/  IMAD.MOV.U32 R11, RZ, RZ, R3 ;  /* 0x000000ffff0b7224 */ /* 0x004fce00078e0003 */
[C---:B----4-:R-:W-:Y:S11]  /*159b0*/  HMMA.16816.F32 R8, R4.reuse, R14, R8 ;  /* 0x0000000e0408723c */ /* 0x050ff60000001808 */
[----:B------:R-:W-:Y:S11]  /*159c0*/  @!UPT UIADD3 URZ, URZ, URZ, URZ ;  /* 0x0000003f3f3ff290 */ /* 0x000ff6000fffe03f */
[----:B------:R-:W-:Y:S01]  /*159d0*/  @!UPT UIADD3 URZ, URZ, URZ, URZ ;  /* 0x0000003f3f3ff290 */ /* 0x000fe2000fffe03f */
[----:B------:R-:W-:Y:S01]  /*159e0*/  STL.64 [R1+0x950], R8 ;  /* 0x0009500801007387 */ /* 0x000fe20000100a00 */
[----:B------:R0:W-:Y:S02]  /*159f0*/  STL.64 [R1+0x958], R10 ;  /* 0x0009580a01007387 */ /* 0x0001e40000100a00 */
[----:B0-----:R-:W-:Y:S02]  /*15a00*/  IMAD.MOV.U32 R11, RZ, RZ, R14 ;  /* 0x000000ffff0b7224 */ /* 0x001fe400078e000e */
[----:B------:R-:W-:Y:S02]  /*15a10*/  IMAD.MOV.U32 R10, RZ, RZ, R15 ;  /* 0x000000ffff0a7224 */ /* 0x000fe400078e000f */
[----:B------:R-:W-:Y:S01]  /*15a20*/  HMMA.16816.F32 R12, R4, R18, R20 ;  /* 0x00000012040c723c */ /* 0x000fe20000001814 */
[----:B------:R-:W-:Y:S02]  /*15a30*/  STL [R1+0x29cc], R11 ;  /* 0x0029cc0b01007387 */ /* 0x000fe40000100800 */
[----:B------:R0:W-:Y:S04]  /*15a40*/  STL [R1+0x2a78], R10 ;  /* 0x002a780a01007387 */ /* 0x0001e80000100800 */
[----:B------:R-:W-:-:S02]  /*15a50*/  IMAD.MOV.U32 R21, RZ, RZ, R18 ;  /* 0x000000ffff157224 */ /* 0x000fc400078e0012 */
[----:B------:R-:W-:Y:S01]  /*15a60*/  IMAD.MOV.U32 R20, RZ, RZ, R19 ;  /* 0x000000ffff147224 */ /* 0x000fe200078e0013 */
[----:B0-----:R-:W2:Y:S01]  /*15a70*/  LDL.64 R10, [R1+0xf8] ;  /* 0x0000f800010a7983 */ /* 0x001ea20000100a00 */
[----:B------:R-:W3:Y:S11]  /*15a80*/  LDL.LU.64 R18, [R1+0x2a98] ;  /* 0x002a980001127983 */ /* 0x000ef60000300a00 */
[----:B------:R-:W-:Y:S01]  /*15a90*/  @!UPT UIADD3 URZ, URZ, URZ, URZ ;  /* 0x0000003f3f3ff290 */ /* 0x000fe2000fffe03f */
[----:B------:R-:W-:Y:S01]  /*15aa0*/  STL.64 [R1+0x9a0], R12 ;  /* 0x0009a00c01007387 */ /* 0x000fe20000100a00 */
[----:B------:R0:W-:Y:S02]  /*15ab0*/  STL [R1+0x9a8], R14 ;  /* 0x0009a80e01007387 */ /* 0x0001e40000100800 */
[----:B------:R-:W-:Y:S02]  /*15ac0*/  IMAD.MOV.U32 R3, RZ, RZ, R15 ;  /* 0x000000ffff037224 */ /* 0x000fe400078e000f */
[----:B0-----:R-:W2:Y:S01]  /*15ad0*/  LDL.LU.64 R14, [R1+0x2a90] ;  /* 0x002a9000010e7983 */ /* 0x001ea20000300a00 */
[----:B------:R-:W2:Y:S02]  /*15ae0*/  LDL.LU.64 R12, [R1+0x2a88] ;  /* 0x002a8800010c7983 */ /* 0x000ea40000300a00 */
[----:B------:R-:W-:Y:S01]  /*15af0*/  STL [R1+0x2158], R3 ;  /* 0x0021580301007387 */ /* 0x000fe20000100800 */
[C---:B--2---:R-:W-:Y:S11]  /*15b00*/  HMMA.16816.F32 R12, R4.reuse, R10, R12 ;  /* 0x0000000a040c723c */ /* 0x044ff6000000180c */
[----:B------:R-:W-:Y:S11]  /*15b10*/  @!UPT UIADD3 URZ, URZ, URZ, URZ ;  /* 0x0000003f3f3ff290 */ /* 0x000ff6000fffe03f */
[----:B------:R-:W-:Y:S01]  /*15b20*/  @!UPT UIADD3 URZ, URZ, URZ, URZ ;  /* 0x0000003f3f3ff290 */ /* 0x000fe2000fffe03f */
[----:B------:R-:W-:Y:S01]  /*15b30*/  STL.64 [R1+0x9d0], R12 ;  /* 0x0009d00c01007387 */ /* 0x000fe20000100a00 */
[----:B------:R0:W-:Y:S03]  /*15b40*/  STL.64 [R1+0x9d8], R14 ;  /* 0x0009d80e01007387 */ /* 0x0001e60000100a00 */
[----:B0-----:R-:W2:Y:S01]  /*15b50*/  LDL.LU.64 R14, [R1+0x2a80] ;  /* 0x002a8000010e7983 */ /* 0x001ea20000300a00 */
[----:B------:R-:W-:Y:S02]  /*15b60*/  IMAD.MOV.U32 R13, RZ, RZ, R10 ;  /* 0x000000ffff0d7224 */ /* 0x000fe400078e000a */
[----:B------:R-:W-:Y:S02]  /*15b70*/  IMAD.MOV.U32 R12, RZ, RZ, R11 ;  /* 0x000000ffff0c7224 */ /* 0x000fe400078e000b */
[----:B---3--:R-:W-:Y:S01]  /*15b80*/  HMMA.16816.F32 R8, R4, R18, R24 ;  /* 0x000000120408723c */ /* 0x008fe20000001818 */
[----:B------:R-:W-:-:S02]  /*15b90*/  IMAD.MOV.U32 R22, RZ, RZ, R18 ;  /* 0x000000ffff167224 */ /* 0x000fc400078e0012 */
[----:B------:R-:W-:Y:S01]  /*15ba0*/  IMAD.MOV.U32 R23, RZ, RZ, R19 ;  /* 0x000000ffff177224 */ /* 0x000fe200078e0013 */
[----:B--2---:R-:W-:Y:S01]  /*15bb0*/  STL.64 [R1+0x2a10], R14 ;  /* 0x002a100e01007387 */ /* 0x004fe20000100a00 */
[----:B------:R-:W-:Y:S11]  /*15bc0*/  STL.64 [R1+0x2a08], R12 ;  /* 0x002a080c01007387 */ /* 0x000ff60000100a00 */
[----:B------:R-:W-:Y:S07]  /*15bd0*/  @!UPT UIADD3 URZ, URZ, URZ, URZ ;  /* 0x0000003f3f3ff290 */ /* 0x000fee000fffe03f */
[----:B------:R-:W-:Y:S02]  /*15be0*/  STL.64 [R1+0xa60], R8 ;  /* 0x000a600801007387 */ /* 0x000fe40000100a00 */
[----:B------:R-:W-:Y:S01]  /*15bf0*/  STL.64 [R1+0xa68], R10 ;  /* 0x000a680a01007387 */ /* 0x000fe20000100a00 */
[----:B------:R0:W-:Y:S01]  /*15c00*/  STL.64 [R1+0x29d8], R22 ;  /* 0x0029d81601007387 */ /* 0x0001e20000100a00 */
[----:B------:R-:W-:Y:S03]  /*15c10*/  STL.64 [R1+0x29d0], R20 ;  /* 0x0029d01401007387 */ /* 0x000fe60000100a00 */
[----:B0-----:R-:W2:Y:S04]  /*15c20*/  LDL.64 R22, [R1+0x48] ;  /* 0x0000480001167983 */ /* 0x001ea80000100a00 */
[----:B--2---:R0:W-:Y:S01]  /*15c30*/  STL.64 [R1+0x29e8], R22 ;  /* 0x0029e81601007387 */ /* 0x0041e20000100a00 */
[----:B------:R-:W2:Y:S03]  /*15c40*/  LDL.64 R18, [R1+0xb8] ;  /* 0x0000b80001127983 */ /* 0x000ea60000100a00 */
[----:B0-----:R-:W3:Y:S04]  /*15c50*/  LDL R22, [R1+0x58] ;  /* 0x0000580001167983 */ /* 0x001ee80000100800 */
[----:B------:R-:W3:Y:S04]  /*15c60*/  LDL R23, [R1+0x5c] ;  /* 0x00005c0001177983 */ /* 0x000ee80000100800 */
[----:B--2---:R0:W-:Y:S01]  /*15c70*/  STL.64 [R1+0x2a68], R18 ;  /* 0x002a681201007387 */ /* 0x0041e20000100a00 */
[----:B------:R-:W2:Y:S02]  /*15c80*/  LDL.LU R16, [R1+0x330] ;  /* 0x0003300001107983 */ /* 0x000ea40000300800 */
[----:B------:R-:W2:Y:S01]  /*15c90*/  LDL.LU R17, [R1+0x334] ;  /* 0x0003340001117983 */ /* 0x000ea20000300800 */
[----:B0-----:R-:W2:Y:S01]  /*15ca0*/  LDL.LU R18, [R1+0x338] ;  /* 0x0003380001127983 */ /* 0x001ea20000300800 */
[----:B------:R-:W2:Y:S02]  /*15cb0*/  LDL.LU R19, [R1+0x33c] ;  /* 0x00033c0001137983 */ /* 0x000ea40000300800 */
[----:B------:R-:W4:Y:S02]  /*15cc0*/  LDL.LU R8, [R1+0x340] ;  /* 0x0003400001087983 */ /* 0x000f240000300800 */
[----:B------:R-:W4:Y:S01]  /*15cd0*/  LDL.LU R9, [R1+0x344] ;  /* 0x0003440001097983 */ /* 0x000f220000300800 */
[----:B------:R-:W4:Y:S01]  /*15ce0*/  LDL.LU R10, [R1+0x348] ;  /* 0x00034800010a7983 */ /* 0x000f220000300800 */
[----:B------:R-:W4:Y:S02]  /*15cf0*/  LDL.LU R11, [R1+0x34c] ;  /* 0x00034c00010b7983 */ /* 0x000f240000300800 */
[----:B------:R-:W2:Y:S02]  /*15d00*/  LDL.64 R14, [R1+0x78] ;  /* 0x00007800010e7983 */ /* 0x000ea40000100a00 */
[----:B------:R-:W4:Y:S01]  /*15d10*/  LDL.64 R26, [R1+0xd8] ;  /* 0x0000d800011a7983 */ /* 0x000f220000100a00 */
[----:B--2---:R0:W-:Y:S04]  /*15d20*/  STL.64 [R1+0x2a28], R14 ;  /* 0x002a280e01007387 */ /* 0x0041e80000100a00 */
[----:B0-----:R-:W2:Y:S04]  /*15d30*/  LDL.64 R14, [R1+0x88] ;  /* 0x00008800010e7983 */ /* 0x001ea80000100a00 */
[----:B--2---:R-:W-:Y:S01]  /*15d40*/  STL.64 [R1+0x2a40], R14 ;  /* 0x002a400e01007387 */ /* 0x004fe20000100a00 */
[----:B---3--:R0:W-:Y:S02]  /*15d50*/  STL.64 [R1+0x2a00], R22 ;  /* 0x002a001601007387 */ /* 0x0081e40000100a00 */
[----:B------:R-:W2:Y:S02]  /*15d60*/  LDL.LU R20, [R1+0x220] ;  /* 0x0002200001147983 */ /* 0x000ea40000300800 */
[----:B------:R-:W2:Y:S01]  /*15d70*/  LDL.LU R21, [R1+0x224] ;  /* 0x0002240001157983 */ /* 0x000ea20000300800 */
[----:B0-----:R-:W3:Y:S01]  /*15d80*/  LDL.LU R22, [R1+0x228] ;  /* 0x0002280001167983 */ /* 0x001ee20000300800 */
[----:B------:R-:W3:Y:S02]  /*15d90*/  LDL.LU R23, [R1+0x22c] ;  /* 0x00022c0001177983 */ /* 0x000ee40000300800 */
[----:B------:R-:W2:Y:S02]  /*15da0*/  LDL.64 R14, [R1+0x98] ;  /* 0x00009800010e7983 */ /* 0x000ea40000100a00 */
[----:B--2---:R0:W-:Y:S01]  /*15db0*/  STL.64 [R1+0x2a48], R14 ;  /* 0x002a480e01007387 */ /* 0x0041e20000100a00 */
[----:B------:R-:W2:Y:S02]  /*15dc0*/  LDL.LU R12, [R1+0x310] ;  /* 0x00031000010c7983 */ /* 0x000ea40000300800 */
[----:B------:R-:W2:Y:S01]  /*15dd0*/  LDL.LU R13, [R1+0x314] ;  /* 0x00031400010d7983 */ /* 0x000ea20000300800 */
[----:B0-----:R-:W2:Y:S01]  /*15de0*/  LDL.LU R14, [R1+0x318] ;  /* 0x00031800010e7983 */ /* 0x001ea20000300800 */
[----:B------:R-:W2:Y:S01]  /*15df0*/  LDL.LU R15, [R1+0x31c] ;  /* 0x00031c00010f7983 */ /* 0x000ea20000300800 */
[----:B----4-:R-:W-:Y:S02]  /*15e00*/  HMMA.16816.F32 R8, R4, R26, R8 ;  /* 0x0000001a0408723c */ /* 0x010fe40000001808 */
[----:B--2---:R-:W-:Y:S01]  /*15e10*/  STL.64 [R1+0x2a60], R14 ;  /* 0x002a600e01007387 */ /* 0x004fe20000100a00 */
[----:B------:R0:W-:Y:S03]  /*15e20*/  STL.64 [R1+0x2a58], R12 ;  /* 0x002a580c01007387 */ /* 0x0001e60000100a00 */
[----:B0-----:R-:W2:Y:S01]  /*15e30*/  LDL.LU R12, [R1+0x320] ;  /* 0x00032000010c7983 */ /* 0x001ea20000300800 */
[----:B------:R-:W2:Y:S02]  /*15e40*/  LDL.LU R13, [R1+0x324] ;  /* 0x00032400010d7983 */ /* 0x000ea40000300800 */
[----:B------:R-:W2:Y:S02]  /*15e50*/  LDL.LU R14, [R1+0x328] ;  /* 0x00032800010e7983 */ /* 0x000ea40000300800 */
[----:B------:R-:W2:Y:S01]  /*15e60*/  LDL.LU R15, [R1+0x32c] ;  /* 0x00032c00010f7983 */ /* 0x000ea20000300800 */
[----:B---3--:R-:W-:Y:S01]  /*15e70*/  STL.64 [R1+0x2a20], R22 ;  /* 0x002a201601007387 */ /* 0x008fe20000100a00 */
[----:B------:R0:W-:Y:S03]  /*15e80*/  STL.64 [R1+0x2a18], R20 ;  /* 0x002a181401007387 */ /* 0x0001e60000100a00 */
[----:B0-----:R-:W3:Y:S01]  /*15e90*/  LDL.LU R20, [R1+0x230] ;  /* 0x0002300001147983 */ /* 0x001ee20000300800 */
[----:B------:R-:W3:Y:S02]  /*15ea0*/  LDL.LU R21, [R1+0x234] ;  /* 0x0002340001157983 */ /* 0x000ee40000300800 */
[----:B------:R-:W4:Y:S02]  /*15eb0*/  LDL.LU R22, [R1+0x238] ;  /* 0x0002380001167983 */ /* 0x000f240000300800 */
[----:B------:R-:W4:Y:S02]  /*15ec0*/  LDL.LU R23, [R1+0x23c] ;  /* 0x00023c0001177983 */ /* 0x000f240000300800 */
[----:B------:R-:W-:Y:S01]  /*15ed0*/  IMAD.MOV.U32 R0, RZ, RZ, R27 ;  /* 0x000000ffff007224 */ /* 0x000fe200078e001b */
[----:B----4-:R-:W-:Y:S01]  /*15ee0*/  STL.64 [R1+0x2a38], R22 ;  /* 0x002a381601007387 */ /* 0x010fe20000100a00 */
[----:B---3--:R0:W-:Y:S03]  /*15ef0*/  STL.64 [R1+0x2a30], R20 ;  /* 0x002a301401007387 */ /* 0x0081e60000100a00 */
[----:B0-----:R-:W3:Y:S01]  /*15f00*/  LDL.LU R20, [R1+0x240] ;  /* 0x0002400001147983 */ /* 0x001ee20000300800 */
[----:B------:R-:W3:Y:S02]  /*15f10*/  LDL.LU R21, [R1+0x244] ;  /* 0x0002440001157983 */ /* 0x000ee40000300800 */
[----:B------:R-:W3:Y:S02]  /*15f20*/  LDL.LU R22, [R1+0x248] ;  /* 0x0002480001167983 */ /* 0x000ee40000300800 */
[----:B------:R-:W3:Y:S01]  /*15f30*/  LDL.LU R23, [R1+0x24c] ;  /* 0x00024c0001177983 */ /* 0x000ee20000300800 */
[----:B------:R-:W-:Y:S01]  /*15f40*/  STL.64 [R1+0xb00], R8 ;  /* 0x000b000801007387 */ /* 0x000fe20000100a00 */
[----:B------:R0:W-:Y:S03]  /*15f50*/  STL.64 [R1+0xb08], R10 ;  /* 0x000b080a01007387 */ /* 0x0001e60000100a00 */
[----:B0-----:R-:W4:Y:S01]  /*15f60*/  LDL.LU R10, [R1+0x2a78] ;  /* 0x002a7800010a7983 */ /* 0x001f220000300800 */
[----:B------:R-:W-:-:S02]  /*15f70*/  IMAD.MOV.U32 R11, RZ, RZ, R26 ;  /* 0x000000ffff0b7224 */ /* 0x000fc400078e001a */
[----:B------:R-:W2:Y:S02]  /*15f80*/  LDL.LU.64 R26, [R1+0x2a70] ;  /* 0x002a7000011a7983 */ /* 0x000ea40000300a00 */
[C---:B--2---:R-:W-:Y:S11]  /*15f90*/  HMMA.16816.F32 R16, R4.reuse, R26, R16 ;  /* 0x0000001a0410723c */ /* 0x044ff60000001810 */
[----:B------:R-:W-:Y:S11]  /*15fa0*/  @!UPT UIADD3 URZ, URZ, URZ, URZ ;  /* 0x0000003f3f3ff290 */ /* 0x000ff6000fffe03f */
[----:B------:R-:W-:Y:S01]  /*15fb0*/  @!UPT UIADD3 URZ, URZ, URZ, URZ ;  /* 0x0000003f3f3ff290 */ /* 0x000fe2000fffe03f */
[----:B------:R-:W-:Y:S01]  /*15fc0*/  STL.64 [R1+0xb40], R16 ;  /* 0x000b401001007387 */ /* 0x000fe20000100a00 */
[----:B------:R0:W-:Y:S03]  /*15fd0*/  STL.64 [R1+0xb48], R18 ;  /* 0x000b481201007387 */ /* 0x0001e60000100a00 */
[----:B0-----:R-:W2:Y:S01]  /*15fe0*/  LDL.LU.64 R18, [R1+0x2a68] ;  /* 0x002a680001127983 */ /* 0x001ea20000300a00 */
[----:B------:R0:W-:Y:S02]  /*15ff0*/  STL.64 [R1+0x2930], R26 ;  /* 0x0029301a01007387 */ /* 0x0001e40000100a00 */
[----:B------:R-:W3:Y:S02]  /*16000*/  LDL.LU R24, [R1+0x250] ;  /* 0x0002500001187983 */ /* 0x000ee40000300800 */
[----:B------:R-:W3:Y:S01]  /*16010*/  LDL.LU R25, [R1+0x254] ;  /* 0x0002540001197983 */ /* 0x000ee20000300800 */
[----:B0-----:R-:W3:Y:S01]  /*16020*/  LDL.LU R26, [R1+0x258] ;  /* 0x00025800011a7983 */ /* 0x001ee20000300800 */
[----:B------:R-:W3:Y:S01]  /*16030*/  LDL.LU R27, [R1+0x25c] ;  /* 0x00025c00011b7983 */ /* 0x000ee20000300800 */
[----:B--2---:R-:W-:Y:S01]  /*16040*/  HMMA.16816.F32 R12, R4, R18, R12 ;  /* 0x00000012040c723c */ /* 0x004fe2000000180c */
[----:B------:R-:W-:-:S02]  /*16050*/  IMAD.MOV.U32 R29, RZ, RZ, R18 ;  /* 0x000000ffff1d7224 */ /* 0x000fc400078e0012 */
[----:B------:R-:W-:Y:S11]  /*16060*/  IMAD.MOV.U32 R28, RZ, RZ, R19 ;  /* 0x000000ffff1c7224 */ /* 0x000ff600078e0013 */
[----:B------:R-:W-:Y:S09]  /*16070*/  @!UPT UIADD3 URZ, URZ, URZ, URZ ;  /* 0x0000003f3f3ff290 */ /* 0x000ff2000fffe03f */
[----:B------:R-:W-:Y:S01]  /*16080*/  STL.64 [R1+0xba0], R12 ;  /* 0x000ba00c01007387 */ /* 0x000fe20000100a00 */
[----:B------:R0:W-:Y:S03]  /*16090*/  STL.64 [R1+0xba8], R14 ;  /* 0x000ba80e01007387 */ /* 0x0001e60000100a00 */
[----:B0-----:R-:W2:Y:S01]  /*160a0*/  LDL.LU.64 R14, [R1+0x2a60] ;  /* 0x002a6000010e7983 */ /* 0x001ea20000300a00 */
[----:B------:R-:W2:Y:S02]  /*160b0*/  LDL.LU.64 R12, [R1+0x2a58] ;  /* 0x002a5800010c7983 */ /* 0x000ea40000300a00 */
[----:B------:R-:W2:Y:S02]  /*160c0*/  LDL.LU.64 R18, [R1+0x2a50] ;  /* 0x002a500001127983 */ /* 0x000ea40000300a00 */
[C---:B--2---:R-:W-:Y:S11]  /*160d0*/  HMMA.16816.F32 R12, R4.reuse, R18, R12 ;  /* 0x00000012040c723c */ /* 0x044ff6000000180c */
[----:B------:R-:W-:Y:S11]  /*160e0*/  @!UPT UIADD3 URZ, URZ, URZ, URZ ;  /* 0x0000003f3f3ff290 */ /* 0x000ff6000fffe03f */
[----:B------:R-:W-:Y:S01]  /*160f0*/  @!UPT UIADD3 URZ, URZ, URZ, URZ ;  /* 0x0000003f3f3ff290 */ /* 0x000fe2000fffe03f */
[----:B------:R-:W-:Y:S01]  /*16100*/  STL.64 [R1+0xbd0], R12 ;  /* 0x000bd00c01007387 */ /* 0x000fe20000100a00 */
[----:B------:R0:W-:Y:S03]  /*16110*/  STL.64 [R1+0xbd8], R14 ;  /* 0x000bd80e01007387 */ /* 0x0001e60000100a00 */
[----:B0-----:R-:W3:Y:S01]  /*16120*/  LDL.LU.64 R14, [R1+0x2a48] ;  /* 0x002a4800010e7983 */ /* 0x001ee20000300a00 */
[----:B------:R0:W-:Y:S02]  /*16130*/  STL.64 [R1+0x29e0], R18 ;  /* 0x0029e01201007387 */ /* 0x0001e40000100a00 */
[----:B------:R-:W2:Y:S02]  /*16140*/  LDL.LU R16, [R1+0x200] ;  /* 0x0002000001107983 */ /* 0x000ea40000300800 */
[----:B------:R-:W2:Y:S01]  /*16150*/  LDL.LU R17, [R1+0x204] ;  /* 0x0002040001117983 */ /* 0x000ea20000300800 */
[----:B0-----:R-:W2:Y:S01]  /*16160*/  LDL.LU R18, [R1+0x208] ;  /* 0x0002080001127983 */ /* 0x001ea20000300800 */
[----:B------:R-:W2:Y:S01]  /*16170*/  LDL.LU R19, [R1+0x20c] ;  /* 0x00020c0001137983 */ /* 0x000ea20000300800 */
[C---:B---3--:R-:W-:Y:S02]  /*16180*/  HMMA.16816.F32 R24, R4.reuse, R14, R24 ;  /* 0x0000000e0418723c */ /* 0x048fe40000001818 */
[----:B--2---:R-:W-:Y:S01]  /*16190*/  STL.64 [R1+0x29f8], R18 ;  /* 0x0029f81201007387 */ /* 0x004fe20000100a00 */
[----:B------:R0:W-:Y:S03]  /*161a0*/  STL.64 [R1+0x29f0], R16 ;  /* 0x0029f01001007387 */ /* 0x0001e60000100a00 */
[----:B0-----:R-:W2:Y:S01]  /*161b0*/  LDL.LU R16, [R1+0x210] ;  /* 0x0002100001107983 */ /* 0x001ea20000300800 */
[----:B------:R-:W2:Y:S02]  /*161c0*/  LDL.LU R17, [R1+0x214] ;  /* 0x0002140001117983 */ /* 0x000ea40000300800 */
[----:B------:R-:W2:Y:S02]  /*161d0*/  LDL.LU R18, [R1+0x218] ;  /* 0x0002180001127983 */ /* 0x000ea40000300800 */
[----:B------:R-:W2:Y:S11]  /*161e0*/  LDL.LU R19, [R1+0x21c] ;  /* 0x00021c0001137983 */ /* 0x000eb60000300800 */
[----:B------:R-:W-:Y:S01]  /*161f0*/  @!UPT UIADD3 URZ, URZ, URZ, URZ ;  /* 0x0000003f3f3ff290 */ /* 0x000fe2000fffe03f */
[----:B------:R0:W-:Y:S01]  /*16200*/  STL.64 [R1+0xc40], R24 ;  /* 0x000c401801007387 */ /* 0x0001e20000100a00 */
[----:B------:R-:W-:Y:S02]  /*16210*/  STL.64 [R1+0xc48], R26 ;  /* 0x000c481a01007387 */ /* 0x000fe40000100a00 */
[----:B0-----:R-:W-:Y:S02]  /*16220*/  IMAD.MOV.U32 R25, RZ, RZ, R14 ;  /* 0x000000ffff197224 */ /* 0x001fe400078e000e */
[----:B------:R-:W-:Y:S02]  /*16230*/  IMAD.MOV.U32 R24, RZ, RZ, R15 ;  /* 0x000000ffff187224 */ /* 0x000fe400078e000f */
[----:B------:R-:W3:Y:S02]  /*16240*/  LDL.LU.64 R14, [R1+0x2a40] ;  /* 0x002a4000010e7983 */ /* 0x000ee40000300a00 */
[----:B---3--:R-:W-:Y:S01]  /*16250*/  HMMA.16816.F32 R20, R4, R14, R20 ;  /* 0x0000000e0414723c */ /* 0x008fe20000001814 */
[----:B------:R-:W-:-:S02]  /*16260*/  IMAD.MOV.U32 R9, RZ, RZ, R14 ;  /* 0x000000ffff097224 */ /* 0x000fc400078e000e */
[----:B------:R-:W-:Y:S11]  /*16270*/  IMAD.MOV.U32 R8, RZ, RZ, R15 ;  /* 0x000000ffff087224 */ /* 0x000ff600078e000f */
[----:B------:R-:W-:Y:S09]  /*16280*/  @!UPT UIADD3 URZ, URZ, URZ, URZ ;  /* 0x0000003f3f3ff290 */ /* 0x000ff2000fffe03f */
[----:B------:R-:W-:Y:S01]  /*16290*/  STL.64 [R1+0xca0], R20 ;  /* 0x000ca01401007387 */ /* 0x000fe20000100a00 */
[----:B------:R0:W-:Y:S03]  /*162a0*/  STL.64 [R1+0xca8], R22 ;  /* 0x000ca81601007387 */ /* 0x0001e60000100a00 */
[----:B0-----:R-:W3:Y:S01]  /*162b0*/  LDL.LU.64 R22, [R1+0x2a38] ;  /* 0x002a380001167983 */ /* 0x001ee20000300a00 */
[----:B------:R-:W3:Y:S02]  /*162c0*/  LDL.LU.64 R20, [R1+0x2a30] ;  /* 0x002a300001147983 */ /* 0x000ee40000300a00 */
        /* <DEDUP_REMOVED lines=10> */
[----:B------:R-:W2:Y:S01]  /*16370*/  LDL.LU.64 R12, [R1+0x2a08] ;  /* 0x002a0800010c7983 */ /* 0x000ea20000300a00 */
[C---:B---3--:R-:W-:Y:S11]  /*16380*/  HMMA.16816.F32 R20, R4.reuse, R14, R20 ;  /* 0x0000000e0414723c */ /* 0x048ff60000001814 */
[----:B------:R-:W-:Y:S11]  /*16390*/  @!UPT UIADD3 URZ, URZ, URZ, URZ ;  /* 0x0000003f3f3ff290 */ /* 0x000ff6000fffe03f */
[----:B------:R-:W-:Y:S01]  /*163a0*/  @!UPT UIADD3 URZ, URZ, URZ, URZ ;  /* 0x0000003f3f3ff290 */ /* 0x000fe2000fffe03f */
[----:B------:R-:W-:Y:S01]  /*163b0*/  STL.64 [R1+0xd00], R20 ;  /* 0x000d001401007387 */ /* 0x000fe20000100a00 */
[----:B------:R0:W-:Y:S03]  /*163c0*/  STL.64 [R1+0xd08], R22 ;  /* 0x000d081601007387 */ /* 0x0001e60000100a00 */
[----:B0-----:R-:W2:Y:S01]  /*163d0*/  LDL.LU.64 R22, [R1+0x2a00] ;  /* 0x002a000001167983 */ /* 0x001ea20000300a00 */
[----:B------:R-:W-:Y:S01]  /*163e0*/  STL.64 [R1+0x28e0], R14 ;  /* 0x0028e00e01007387 */ /* 0x000fe20000100a00 */
[C---:B--2---:R-:W-:Y:S02]  /*163f0*/  HMMA.16816.F32 R20, R4.reuse, R22, R16 ;  /* 0x000000160414723c */ /* 0x044fe40000001810 */
[----:B------:R-:W2:Y:S01]  /*16400*/  LDL.LU.64 R18, [R1+0x29f8] ;  /* 0x0029f80001127983 */ /* 0x000ea20000300a00 */
[----:B------:R-:W2:Y:S11]  /*16410*/  LDL.LU.64 R16, [R1+0x29f0] ;  /* 0x0029f00001107983 */ /* 0x000eb60000300a00 */
[----:B------:R-:W-:Y:S09]  /*16420*/  @!UPT UIADD3 URZ, URZ, URZ, URZ ;  /* 0x0000003f3f3ff290 */ /* 0x000ff2000fffe03f */
[----:B------:R-:W-:Y:S01]  /*16430*/  STL.64 [R1+0xd40], R20 ;  /* 0x000d401401007387 */ /* 0x000fe20000100a00 */
[----:B------:R0:W-:Y:S03]  /*16440*/  STL.64 [R1+0xd48], R22 ;  /* 0x000d481601007387 */ /* 0x0001e60000100a00 */
[----:B0-----:R-:W2:Y:S02]  /*16450*/  LDL.LU.64 R22, [R1+0x29e8] ;  /* 0x0029e80001167983 */ /* 0x001ea40000300a00 */
[----:B--2---:R-:W-:Y:S11]  /*16460*/  HMMA.16816.F32 R16, R4, R22, R16 ;  /* 0x000000160410723c */ /* 0x004ff60000001810 */
[----:B------:R-:W-:Y:S11]  /*16470*/  @!UPT UIADD3 URZ, URZ, URZ, URZ ;  /* 0x0000003f3f3ff290 */ /* 0x000ff6000fffe03f */
[----:B------:R-:W-:Y:S01]  /*16480*/  @!UPT UIADD3 URZ, URZ, URZ, URZ ;  /* 0x0000003f3f3ff290 */ /* 0x000fe2000fffe03f */
[----:B------:R-:W-:Y:S01]  /*16490*/  STL.64 [R1+0xd30], R16 ;  /* 0x000d301001007387 */ /* 0x000fe20000100a00 */
[----:B------:R0:W-:Y:S03]  /*164a0*/  STL.64 [R1+0xd38], R18 ;  /* 0x000d381201007387 */ /* 0x0001e60000100a00 */
[----:B0-----:R-:W2:Y:S01]  /*164b0*/  LDL.LU.64 R18, [R1+0x29e0] ;  /* 0x0029e00001127983 */ /* 0x001ea20000300a00 */
[----:B------:R-:W-:Y:S02]  /*164c0*/  IMAD.MOV.U32 R17, RZ, RZ, R22 ;  /* 0x000000ffff117224 */ /* 0x000fe400078e0016 */
[----:B------:R-:W-:Y:S02]  /*164d0*/  IMAD.MOV.U32 R16, RZ, RZ, R23 ;  /* 0x000000ffff107224 */ /* 0x000fe400078e0017 */
[----:B------:R-:W-:Y:S01]  /*164e0*/  IMAD.MOV.U32 R26, RZ, RZ, R11 ;  /* 0x000000ffff1a7224 */ /* 0x000fe200078e000b */
[----:B------:R-:W3:Y:S01]  /*164f0*/  LDL.LU.64 R22, [R1+0x29d8] ;  /* 0x0029d80001167983 */ /* 0x000ee20000300a00 */
[----:B------:R-:W-:-:S02]  /*16500*/  IMAD.MOV.U32 R27, RZ, RZ, R0 ;  /* 0x000000ffff1b7224 */ /* 0x000fc400078e0000 */
[----:B------:R-:W3:Y:S02]  /*16510*/  LDL.LU.64 R20, [R1+0x29d0] ;  /* 0x0029d00001147983 */ /* 0x000ee40000300a00 */
[----:B------:R-:W3:Y:S01]  /*16520*/  LDL.LU R11, [R1+0x29cc] ;  /* 0x0029cc00010b7983 */ /* 0x000ee20000300800 */
[----:B------:R-:W3:Y:S01]  /*16530*/  LDL.LU R0, [R1+0x29c8] ;  /* 0x0029c80001007983 */ /* 0x000ee20000300800 */
[----:B------:R-:W-:Y:S03]  /*16540*/  STL.64 [R1+0x2948], R26 ;  /* 0x0029481a01007387 */ /* 0x000fe60000100a00 */
[----:B--2---:R-:W-:Y:S01]  /*16550*/  STL.64 [R1+0x2928], R18 ;  /* 0x0029281201007387 */ /* 0x004fe20000100a00 */
[----:B------:R0:W-:Y:S03]  /*16560*/  STL.64 [R1+0x2920], R16 ;  /* 0x0029201001007387 */ /* 0x0001e60000100a00 */
[----:B0-----:R-:W2:Y:S01]  /*16570*/  LDL.LU R16, [R1+0x2b0] ;  /* 0x0002b00001107983 */ /* 0x001ea20000300800 */
[----:B------:R-:W2:Y:S02]  /*16580*/  LDL.LU R17, [R1+0x2b4] ;  /* 0x0002b40001117983 */ /* 0x000ea40000300800 */
[----:B------:R-:W2:Y:S02]  /*16590*/  LDL.LU R18, [R1+0x2b8] ;  /* 0x0002b80001127983 */ /* 0x000ea40000300800 */
[----:B------:R-:W2:Y:S02]  /*165a0*/  LDL.LU R19, [R1+0x2bc] ;  /* 0x0002bc0001137983 */ /* 0x000ea40000300800 */
[----:B---3--:R-:W-:-:S02]  /*165b0*/  IMAD.MOV.U32 R26, RZ, RZ, R22 ;  /* 0x000000ffff1a7224 */ /* 0x008fc400078e0016 */
[----:B------:R-:W-:Y:S01]  /*165c0*/  IMAD.MOV.U32 R27, RZ, RZ, R23 ;  /* 0x000000ffff1b7224 */ /* 0x000fe200078e0017 */
[----:B------:R-:W3:Y:S01]  /*165d0*/  LDL.LU R22, [R1+0x29c4] ;  /* 0x0029c40001167983 */ /* 0x000ee20000300800 */
[----:B------:R-:W3:Y:S03]  /*165e0*/  LDL.LU R23, [R1+0x29c0] ;  /* 0x0029c00001177983 */ /* 0x000ee60000300800 */
[----:B------:R0:W-:Y:S01]  /*165f0*/  STL.64 [R1+0x2968], R26 ;  /* 0x0029681a01007387 */ /* 0x0001e20000100a00 */
[----:B------:R-:W-:Y:S02]  /*16600*/  STL.64 [R1+0x2960], R24 ;  /* 0x0029601801007387 */ /* 0x000fe40000100a00 */
[----:B0-----:R-:W-:Y:S02]  /*16610*/  IMAD.MOV.U32 R26, RZ, RZ, R13 ;  /* 0x000000ffff1a7224 */ /* 0x001fe400078e000d */
[----:B------:R-:W-:-:S05]  /*16620*/  IMAD.MOV.U32 R27, RZ, RZ, R12 ;  /* 0x000000ffff1b7224 */ /* 0x000fca00078e000c */
[----:B------:R-:W-:Y:S04]  /*16630*/  STL.64 [R1+0x2980], R26 ;  /* 0x0029801a01007387 */ /* 0x000fe80000100a00 */
[----:B--2---:R-:W-:Y:S01]  /*16640*/  STL.64 [R1+0x2940], R18 ;  /* 0x0029401201007387 */ /* 0x004fe20000100a00 */
[----:B------:R0:W-:Y:S03]  /*16650*/  STL.64 [R1+0x2938], R16 ;  /* 0x0029381001007387 */ /* 0x0001e60000100a00 */
[----:B0-----:R-:W2:Y:S01]  /*16660*/  LDL.LU R16, [R1+0x2c0] ;  /* 0x0002c00001107983 */ /* 0x001ea20000300800 */
[----:B------:R-:W2:Y:S02]  /*16670*/  LDL.LU R17, [R1+0x2c4] ;  /* 0x0002c40001117983 */ /* 0x000ea40000300800 */
[----:B------:R-:W2:Y:S02]  /*16680*/  LDL.LU R18, [R1+0x2c8] ;  /* 0x0002c80001127983 */ /* 0x000ea40000300800 */
[----:B------:R-:W2:Y:S02]  /*16690*/  LDL.LU R19, [R1+0x2cc] ;  /* 0x0002cc0001137983 */ /* 0x000ea40000300800 */
[----:B------:R-:W-:-:S02]  /*166a0*/  IMAD.MOV.U32 R26, RZ, RZ, R21 ;  /* 0x000000ffff1a7224 */ /* 0x000fc400078e0015 */
[----:B------:R-:W-:Y:S01]  /*166b0*/  IMAD.MOV.U32 R27, RZ, RZ, R20 ;  /* 0x000000ffff1b7224 */ /* 0x000fe200078e0014 */
[----:B------:R-:W3:Y:S01]  /*166c0*/  LDL.LU R12, [R1+0x1f0] ;  /* 0x0001f000010c7983 */ /* 0x000ee20000300800 */
[----:B------:R-:W3:Y:S02]  /*166d0*/  LDL.LU R13, [R1+0x1f4] ;  /* 0x0001f400010d7983 */ /* 0x000ee40000300800 */
[----:B------:R-:W3:Y:S02]  /*166e0*/  LDL.LU R14, [R1+0x1f8] ;  /* 0x0001f800010e7983 */ /* 0x000ee40000300800 */
[----:B------:R-:W3:Y:S01]  /*166f0*/  LDL.LU R15, [R1+0x1fc] ;  /* 0x0001fc00010f7983 */ /* 0x000ee20000300800 */
        /* <DEDUP_REMOVED lines=8> */
[----:B----4-:R-:W-:Y:S02]  /*16780*/  IMAD.MOV.U32 R27, RZ, RZ, R10 ;  /* 0x000000ffff1b7224 */ /* 0x010fe400078e000a */
[----:B------:R-:W4:Y:S04]  /*16790*/  LDL.64 R10, [R1+0x28] ;  /* 0x00002800010a7983 */ /* 0x000f280000100a00 */
[----:B--2---:R-:W-:Y:S01]  /*167a0*/  STL.64 [R1+0x2978], R18 ;  /* 0x0029781201007387 */ /* 0x004fe20000100a00 */
[----:B------:R0:W-:Y:S03]  /*167b0*/  STL.64 [R1+0x2970], R16 ;  /* 0x0029701001007387 */ /* 0x0001e60000100a00 */
[----:B0-----:R-:W2:Y:S01]  /*167c0*/  LDL.LU R16, [R1+0x2e0] ;  /* 0x0002e00001107983 */ /* 0x001ea20000300800 */
[----:B------:R-:W2:Y:S02]  /*167d0*/  LDL.LU R17, [R1+0x2e4] ;  /* 0x0002e40001117983 */ /* 0x000ea40000300800 */
[----:B------:R-:W2:Y:S02]  /*167e0*/  LDL.LU R18, [R1+0x2e8] ;  /* 0x0002e80001127983 */ /* 0x000ea40000300800 */
[----:B------:R-:W2:Y:S01]  /*167f0*/  LDL.LU R19, [R1+0x2ec] ;  /* 0x0002ec0001137983 */ /* 0x000ea20000300800 */
[----:B---3--:R-:W-:Y:S01]  /*16800*/  HMMA.16816.F32 R12, R4, R22, R12 ;  /* 0x00000016040c723c */ /* 0x008fe2000000180c */
[----:B--2---:R-:W-:Y:S01]  /*16810*/  STL.64 [R1+0x2990], R18 ;  /* 0x0029901201007387 */ /* 0x004fe20000100a00 */
[----:B------:R0:W-:Y:S03]  /*16820*/  STL.64 [R1+0x2988], R16 ;  /* 0x0029881001007387 */ /* 0x0001e60000100a00 */
[----:B0-----:R-:W2:Y:S01]  /*16830*/  LDL.LU R16, [R1+0x2f0] ;  /* 0x0002f00001107983 */ /* 0x001ea20000300800 */
[----:B------:R-:W2:Y:S02]  /*16840*/  LDL.LU R17, [R1+0x2f4] ;  /* 0x0002f40001117983 */ /* 0x000ea40000300800 */
[----:B------:R-:W3:Y:S02]  /*16850*/  LDL.LU R18, [R1+0x2f8] ;  /* 0x0002f80001127983 */ /* 0x000ee40000300800 */
[----:B------:R-:W3:Y:S02]  /*16860*/  LDL.LU R19, [R1+0x2fc] ;  /* 0x0002fc0001137983 */ /* 0x000ee40000300800 */
[----:B---3--:R-:W-:Y:S01]  /*16870*/  STL.64 [R1+0x29a8], R18 ;  /* 0x0029a81201007387 */ /* 0x008fe20000100a00 */
[----:B--2---:R0:W-:Y:S03]  /*16880*/  STL.64 [R1+0x29a0], R16 ;  /* 0x0029a01001007387 */ /* 0x0041e60000100a00 */
[----:B0-----:R-:W2:Y:S01]  /*16890*/  LDL.LU R16, [R1+0x300] ;  /* 0x0003000001107983 */ /* 0x001ea20000300800 */
[----:B------:R-:W2:Y:S02]  /*168a0*/  LDL.LU R17, [R1+0x304] ;  /* 0x0003040001117983 */ /* 0x000ea40000300800 */
[----:B------:R-:W2:Y:S02]  /*168b0*/  LDL.LU R18, [R1+0x308] ;  /* 0x0003080001127983 */ /* 0x000ea40000300800 */
[----:B------:R-:W2:Y:S02]  /*168c0*/  LDL.LU R19, [R1+0x30c] ;  /* 0x00030c0001137983 */ /* 0x000ea40000300800 */
[----:B------:R0:W-:Y:S01]  /*168d0*/  STL.64 [R1+0xd20], R12 ;  /* 0x000d200c01007387 */ /* 0x0001e20000100a00 */
[----:B------:R1:W-:Y:S03]  /*168e0*/  STL.64 [R1+0xd28], R14 ;  /* 0x000d280e01007387 */ /* 0x0003e60000100a00 */
[----:B0-----:R-:W3:Y:S01]  /*168f0*/  LDL.LU R12, [R1+0x1c0] ;  /* 0x0001c000010c7983 */ /* 0x001ee20000300800 */
[----:B------:R-:W3:Y:S02]  /*16900*/  LDL.LU R13, [R1+0x1c4] ;  /* 0x0001c400010d7983 */ /* 0x000ee40000300800 */
[----:B-1----:R-:W2:Y:S02]  /*16910*/  LDL.LU R14, [R1+0x1c8] ;  /* 0x0001c800010e7983 */ /* 0x002ea40000300800 */
[----:B------:R-:W2:Y:S02]  /*16920*/  LDL.LU R15, [R1+0x1cc] ;  /* 0x0001cc00010f7983 */ /* 0x000ea40000300800 */
[----:B--2---:R0:W-:Y:S01]  /*16930*/  STL.64 [R1+0x28f0], R14 ;  /* 0x0028f00e01007387 */ /* 0x0041e20000100a00 */
[----:B---3--:R1:W-:Y:S02]  /*16940*/  STL.64 [R1+0x28e8], R12 ;  /* 0x0028e80c01007387 */ /* 0x0083e40000100a00 */
[----:B0-----:R-:W-:-:S02]  /*16950*/  IMAD.MOV.U32 R14, RZ, RZ, R9 ;  /* 0x000000ffff0e7224 */ /* 0x001fc400078e0009 */
[----:B------:R-:W-:-:S05]  /*16960*/  IMAD.MOV.U32 R15, RZ, RZ, R8 ;  /* 0x000000ffff0f7224 */ /* 0x000fca00078e0008 */
[----:B------:R0:W-:Y:S01]  /*16970*/  STL.64 [R1+0x2908], R14 ;  /* 0x0029080e01007387 */ /* 0x0001e20000100a00 */
[----:B-1----:R-:W4:Y:S02]  /*16980*/  LDL.LU R12, [R1+0x170] ;  /* 0x00017000010c7983 */ /* 0x002f240000300800 */
[----:B------:R-:W4:Y:S01]  /*16990*/  LDL.LU R13, [R1+0x174] ;  /* 0x00017400010d7983 */ /* 0x000f220000300800 */
[----:B0-----:R-:W4:Y:S01]  /*169a0*/  LDL.LU R14, [R1+0x178] ;  /* 0x00017800010e7983 */ /* 0x001f220000300800 */
[----:B------:R-:W4:Y:S02]  /*169b0*/  LDL.LU R15, [R1+0x17c] ;  /* 0x00017c00010f7983 */ /* 0x000f240000300800 */
[----:B------:R0:W-:Y:S02]  /*169c0*/  STL.64 [R1+0x28d0], R22 ;  /* 0x0028d01601007387 */ /* 0x0001e40000100a00 */
[----:B------:R-:W2:Y:S01]  /*169d0*/  LDL.LU R20, [R1+0x290] ;  /* 0x0002900001147983 */ /* 0x000ea20000300800 */
[----:B------:R-:W2:Y:S04]  /*169e0*/  LDL.LU R21, [R1+0x294] ;  /* 0x0002940001157983 */ /* 0x000ea80000300800 */
[----:B0-----:R-:W2:Y:S01]  /*169f0*/  LDL.LU R22, [R1+0x298] ;  /* 0x0002980001167983 */ /* 0x001ea20000300800 */
[----:B------:R-:W2:Y:S01]  /*16a00*/  LDL.LU R23, [R1+0x29c] ;  /* 0x00029c0001177983 */ /* 0x000ea20000300800 */
[----:B----4-:R-:W-:Y:S07]  /*16a10*/  HMMA.16816.F32 R4, R4, R10, R12 ;  /* 0x0000000a0404723c */ /* 0x010fee000000180c */
[----:B------:R-:W-:-:S02]  /*16a20*/  IMAD.MOV.U32 R13, RZ, RZ, R10 ;  /* 0x000000ffff0d7224 */ /* 0x000fc400078e000a */
[----:B------:R-:W-:Y:S11]  /*16a30*/  IMAD.MOV.U32 R12, RZ, RZ, R11 ;  /* 0x000000ffff0c7224 */ /* 0x000ff600078e000b */
[----:B------:R-:W-:Y:S03]  /*16a40*/  @!UPT UIADD3 URZ, URZ, URZ, URZ ;  /* 0x0000003f3f3ff290 */ /* 0x000fe6000fffe03f */
[----:B------:R-:W-:Y:S01]  /*16a50*/  STL.64 [R1+0xd10], R4 ;  /* 0x000d100401007387 */ /* 0x000fe20000100a00 */
[----:B------:R-:W-:Y:S02]  /*16a60*/  STL.64 [R1+0xd18], R6 ;  /* 0x000d180601007387 */ /* 0x000fe40000100a00 */
[----:B------:R-:W3:Y:S02]  /*16a70*/  LDL.LU.64 R10, [R1+0x29b8] ;  /* 0x0029b800010a7983 */ /* 0x000ee40000300a00 */
[----:B------:R-:W3:Y:S02]  /*16a80*/  LDL.LU.64 R8, [R1+0x29b0] ;  /* 0x0029b00001087983 */ /* 0x000ee40000300a00 */
[C---:B---3--:R-:W-:Y:S01]  /*16a90*/  HMMA.16816.F32 R24, R8.reuse, R26, R16 ;  /* 0x0000001a0818723c */ /* 0x048fe20000001810 */
[----:B------:R-:W3:Y:S01]  /*16aa0*/  LDL.LU.64 R18, [R1+0x29a8] ;  /* 0x0029a80001127983 */ /* 0x000ee20000300a00 */
[----:B------:R-:W3:Y:S11]  /*16ab0*/  LDL.LU.64 R16, [R1+0x29a0] ;  /* 0x0029a00001107983 */ /* 0x000ef60000300a00 */
[----:B------:R-:W-:Y:S10]  /*16ac0*/  @!UPT UIADD3 URZ, URZ, URZ, URZ ;  /* 0x0000003f3f3ff290 */ /* 0x000ff4000fffe03f */
[----:B------:R-:W-:Y:S01]  /*16ad0*/  STL.64 [R1+0x7c0], R24 ;  /* 0x0007c01801007387 */ /* 0x000fe20000100a00 */
[----:B------:R0:W-:Y:S03]  /*16ae0*/  STL.64 [R1+0x7c8], R26 ;  /* 0x0007c81a01007387 */ /* 0x0001e60000100a00 */
[----:B0-----:R-:W3:Y:S02]  /*16af0*/  LDL.LU.64 R26, [R1+0x2998] ;  /* 0x00299800011a7983 */ /* 0x001ee40000300a00 */
[C---:B---3--:R-:W-:Y:S02]  /*16b00*/  HMMA.16816.F32 R24, R8.reuse, R26, R16 ;  /* 0x0000001a0818723c */ /* 0x048fe40000001810 */
[----:B------:R-:W3:Y:S01]  /*16b10*/  LDL.LU.64 R18, [R1+0x2990] ;  /* 0x0029900001127983 */ /* 0x000ee20000300a00 */
[----:B------:R-:W3:Y:S11]  /*16b20*/  LDL.LU.64 R16, [R1+0x2988] ;  /* 0x0029880001107983 */ /* 0x000ef60000300a00 */
[----:B------:R-:W-:Y:S09]  /*16b30*/  @!UPT UIADD3 URZ, URZ, URZ, URZ ;  /* 0x0000003f3f3ff290 */ /* 0x000ff2000fffe03f */
        /* <DEDUP_REMOVED lines=9> */
[----:B0-----:R-:W3:Y:S01]  /*16bd0*/  LDL.LU.64 R26, [R1+0x2968] ;  /* 0x00296800011a7983 */ /* 0x001ee20000300a00 */
[----:B------:R-:W4:Y:S02]  /*16be0*/  LDL.LU.64 R24, [R1+0x2960] ;  /* 0x0029600001187983 */ /* 0x000f240000300a00 */
[----:B----4-:R-:W-:Y:S02]  /*16bf0*/  IMAD.MOV.U32 R14, RZ, RZ, R25 ;  /* 0x000000ffff0e7224 */ /* 0x010fe400078e0019 */
[----:B------:R-:W-:Y:S02]  /*16c00*/  IMAD.MOV.U32 R15, RZ, RZ, R24 ;  /* 0x000000ffff0f7224 */ /* 0x000fe400078e0018 */
        /* <DEDUP_REMOVED lines=14> */
[----:B---3--:R-:W-:Y:S11]  /*16cf0*/  HMMA.16816.F32 R16, R8, R26, R16 ;  /* 0x0000001a0810723c */ /* 0x008ff60000001810 */
[----:B------:R-:W-:Y:S11]  /*16d00*/  @!UPT UIADD3 URZ, URZ, URZ, URZ ;  /* 0x0000003f3f3ff290 */ /* 0x000ff6000fffe03f */
[----:B------:R-:W-:Y:S01]  /*16d10*/  @!UPT UIADD3 URZ, URZ, URZ, URZ ;  /* 0x0000003f3f3ff290 */ /* 0x000fe2000fffe03f */
[----:B------:R-:W-:Y:S01]  /*16d20*/  STL.64 [R1+0xa80], R16 ;  /* 0x000a801001007387 */ /* 0x000fe20000100a00 */
[----:B------:R0:W-:Y:S03]  /*16d30*/  STL.64 [R1+0xa88], R18 ;  /* 0x000a881201007387 */ /* 0x0001e60000100a00 */
[----:B0-----:R-:W2:Y:S01]  /*16d40*/  LDL.LU.64 R18, [R1+0x2928] ;  /* 0x0029280001127983 */ /* 0x001ea20000300a00 */
[----:B------:R-:W3:Y:S02]  /*16d50*/  LDL.LU.64 R16, [R1+0x2920] ;  /* 0x0029200001107983 */ /* 0x000ee40000300a00 */
[----:B------:R0:W-:Y:S02]  /*16d60*/  STL.64 [R1+0x2878], R26 ;  /* 0x0028781a01007387 */ /* 0x0001e40000100a00 */
[----:B------:R-:W4:Y:S01]  /*16d70*/  LDL.LU R24, [R1+0x2a0] ;  /* 0x0002a00001187983 */ /* 0x000f220000300800 */
[----:B------:R-:W4:Y:S04]  /*16d80*/  LDL.LU R25, [R1+0x2a4] ;  /* 0x0002a40001197983 */ /* 0x000f280000300800 */
[----:B0-----:R-:W4:Y:S01]  /*16d90*/  LDL.LU R26, [R1+0x2a8] ;  /* 0x0002a800011a7983 */ /* 0x001f220000300800 */
[----:B------:R-:W4:Y:S02]  /*16da0*/  LDL.LU R27, [R1+0x2ac] ;  /* 0x0002ac00011b7983 */ /* 0x000f240000300800 */
[----:B------:R-:W-:-:S02]  /*16db0*/  IMAD.MOV.U32 R6, RZ, RZ, R29 ;  /* 0x000000ffff067224 */ /* 0x000fc400078e001d */
[----:B------:R-:W-:-:S07]  /*16dc0*/  IMAD.MOV.U32 R7, RZ, RZ, R28 ;  /* 0x000000ffff077224 */ /* 0x000fce00078e001c */
[C---:B----4-:R-:W-:Y:S08]  /*16dd0*/  HMMA.16816.F32 R24, R8.reuse, R6, R24 ;  /* 0x000000060818723c */ /* 0x050ff00000001818 */
[----:B--2---:R-:W-:Y:S11]  /*16de0*/  HMMA.16816.F32 R4, R8, R18, R20 ;  /* 0x000000120804723c */ /* 0x004ff60000001814 */
[----:B------:R-:W-:Y:S04]  /*16df0*/  @!UPT UIADD3 URZ, URZ, URZ, URZ ;  /* 0x0000003f3f3ff290 */ /* 0x000fe8000fffe03f */
[----:B------:R-:W-:Y:S01]  /*16e00*/  STL.64 [R1+0xab0], R24 ;  /* 0x000ab01801007387 */ /* 0x000fe20000100a00 */
[----:B------:R3:W-:Y:S07]  /*16e10*/  STL.64 [R1+0xab8], R26 ;  /* 0x000ab81a01007387 */ /* 0x0007ee0000100a00 */
[----:B------:R-:W-:Y:S02]  /*16e20*/  STL.64 [R1+0xb20], R4 ;  /* 0x000b200401007387 */ /* 0x000fe40000100a00 */
[----:B------:R-:W-:Y:S02]  /*16e30*/  STL.64 [R1+0xb28], R6 ;  /* 0x000b280601007387 */ /* 0x000fe40000100a00 */
[----:B---3--:R-:W-:-:S02]  /*16e40*/  IMAD.MOV.U32 R26, RZ, RZ, R17 ;  /* 0x000000ffff1a7224 */ /* 0x008fc400078e0011 */
[----:B------:R-:W-:-:S05]  /*16e50*/  IMAD.MOV.U32 R27, RZ, RZ, R16 ;  /* 0x000000ffff1b7224 */ /* 0x000fca00078e0010 */
[----:B------:R0:W-:Y:S01]  /*16e60*/  STL.64 [R1+0x28d8], R26 ;  /* 0x0028d81a01007387 */ /* 0x0001e20000100a00 */
[----:B------:R-:W2:Y:S02]  /*16e70*/  LDL.LU R24, [R1+0x160] ;  /* 0x0001600001187983 */ /* 0x000ea40000300800 */
[----:B------:R-:W2:Y:S01]  /*16e80*/  LDL.LU R25, [R1+0x164] ;  /* 0x0001640001197983 */ /* 0x000ea20000300800 */
[----:B0-----:R-:W3:Y:S01]  /*16e90*/  LDL.LU R26, [R1+0x168] ;  /* 0x00016800011a7983 */ /* 0x001ee20000300800 */
[----:B------:R-:W3:Y:S03]  /*16ea0*/  LDL.LU R27, [R1+0x16c] ;  /* 0x00016c00011b7983 */ /* 0x000ee60000300800 */
[----:B---3--:R-:W-:Y:S01]  /*16eb0*/  STL.64 [R1+0x2900], R26 ;  /* 0x0029001a01007387 */ /* 0x008fe20000100a00 */
[----:B--2---:R0:W-:Y:S03]  /*16ec0*/  STL.64 [R1+0x28f8], R24 ;  /* 0x0028f81801007387 */ /* 0x0041e60000100a00 */
        /* <DEDUP_REMOVED lines=10> */
[----:B------:R-:W-:-:S02]  /*16f70*/  IMAD.MOV.U32 R6, RZ, RZ, R13 ;  /* 0x000000ffff067224 */ /* 0x000fc400078e000d */
[----:B------:R-:W-:Y:S01]  /*16f80*/  IMAD.MOV.U32 R7, RZ, RZ, R12 ;  /* 0x000000ffff077224 */ /* 0x000fe200078e000c */
[----:B------:R-:W3:Y:S04]  /*16f90*/  LDL.64 R22, [R1+0x58] ;  /* 0x0000580001167983 */ /* 0x000ee80000100a00 */
[----:B------:R0:W-:Y:S01]  /*16fa0*/  STL.64 [R1+0x28c8], R6 ;  /* 0x0028c80601007387 */ /* 0x0001e20000100a00 */
[----:B------:R-:W4:Y:S02]  /*16fb0*/  LDL.LU R4, [R1+0x1b0] ;  /* 0x0001b00001047983 */ /* 0x000f240000300800 */
[----:B------:R-:W4:Y:S01]  /*16fc0*/  LDL.LU R5, [R1+0x1b4] ;  /* 0x0001b40001057983 */ /* 0x000f220000300800 */
[----:B0-----:R-:W4:Y:S01]  /*16fd0*/  LDL.LU R6, [R1+0x1b8] ;  /* 0x0001b80001067983 */ /* 0x001f220000300800 */
[----:B------:R-:W4:Y:S02]  /*16fe0*/  LDL.LU R7, [R1+0x1bc] ;  /* 0x0001bc0001077983 */ /* 0x000f240000300800 */
[----:B------:R-:W-:Y:S01]  /*16ff0*/  STL.64 [R1+0x2890], R18 ;  /* 0x0028901201007387 */ /* 0x000fe20000100a00 */
[C---:B--2---:R-:W-:Y:S01]  /*17000*/  HMMA.16816.F32 R12, R8.reuse, R14, R24 ;  /* 0x0000000e080c723c */ /* 0x044fe20000001818 */
[----:B------:R-:W2:Y:S01]  /*17010*/  LDL.LU.64 R26, [R1+0x2918] ;  /* 0x00291800011a7983 */ /* 0x000ea20000300a00 */
[----:B------:R-:W2:Y:S11]  /*17020*/  LDL.LU.64 R24, [R1+0x2910] ;  /* 0x0029100001187983 */ /* 0x000eb60000300a00 */
[----:B------:R-:W-:Y:S10]  /*17030*/  @!UPT UIADD3 URZ, URZ, URZ, URZ ;  /* 0x0000003f3f3ff290 */ /* 0x000ff4000fffe03f */
[----:B------:R-:W-:Y:S01]  /*17040*/  STL.64 [R1+0xbb0], R12 ;  /* 0x000bb00c01007387 */ /* 0x000fe20000100a00 */
[----:B------:R0:W-:Y:S03]  /*17050*/  STL.64 [R1+0xbb8], R14 ;  /* 0x000bb80e01007387 */ /* 0x0001e60000100a00 */
[----:B0-----:R-:W2:Y:S02]  /*17060*/  LDL.LU.64 R14, [R1+0x2908] ;  /* 0x00290800010e7983 */ /* 0x001ea40000300a00 */
[----:B--2---:R-:W-:Y:S02]  /*17070*/  HMMA.16816.F32 R12, R8, R14, R24 ;  /* 0x0000000e080c723c */ /* 0x004fe40000001818 */
[----:B------:R-:W3:Y:S01]  /*17080*/  LDL.LU.64 R26, [R1+0x2900] ;  /* 0x00290000011a7983 */ /* 0x000ee20000300a00 */
[----:B------:R-:W3:Y:S11]  /*17090*/  LDL.LU.64 R24, [R1+0x28f8] ;  /* 0x0028f80001187983 */ /* 0x000ef60000300a00 */
[----:B------:R-:W-:Y:S09]  /*170a0*/  @!UPT UIADD3 URZ, URZ, URZ, URZ ;  /* 0x0000003f3f3ff290 */ /* 0x000ff2000fffe03f */
[----:B------:R-:W-:Y:S01]  /*170b0*/  STL.64 [R1+0xbe0], R12 ;  /* 0x000be00c01007387 */ /* 0x000fe20000100a00 */
[----:B------:R0:W-:Y:S03]  /*170c0*/  STL.64 [R1+0xbe8], R14 ;  /* 0x000be80e01007387 */ /* 0x0001e60000100a00 */
[----:B0-----:R-:W2:Y:S01]  /*170d0*/  LDL.LU.64 R14, [R1+0x28f0] ;  /* 0x0028f000010e7983 */ /* 0x001ea20000300a00 */
[----:B------:R-:W2:Y:S02]  /*170e0*/  LDL.LU.64 R12, [R1+0x28e8] ;  /* 0x0028e800010c7983 */ /* 0x000ea40000300a00 */
[----:B------:R-:W-:Y:S02]  /*170f0*/  IMAD.MOV.U32 R18, RZ, RZ, R3 ;  /* 0x000000ffff127224 */ /* 0x000fe400078e0003 */
[----:B------:R-:W-:-:S07]  /*17100*/  IMAD.MOV.U32 R19, RZ, RZ, R2 ;  /* 0x000000ffff137224 */ /* 0x000fce00078e0002 */
[C---:B--2---:R-:W-:Y:S01]  /*17110*/  HMMA.16816.F32 R16, R8.reuse, R18, R12 ;  /* 0x000000120810723c */ /* 0x044fe2000000180c */
[----:B------:R-:W4:Y:S11]  /*17120*/  LDL.LU.64 R14, [R1+0x28e0] ;  /* 0x0028e000010e7983 */ /* 0x000f360000300a00 */
[----:B------:R-:W-:Y:S11]  /*17130*/  @!UPT UIADD3 URZ, URZ, URZ, URZ ;  /* 0x0000003f3f3ff290 */ /* 0x000ff6000fffe03f */
[----:B------:R-:W-:Y:S01]  /*17140*/  STL.64 [R1+0xc30], R16 ;  /* 0x000c301001007387 */ /* 0x000fe20000100a00 */
[----:B------:R4:W-:Y:S02]  /*17150*/  STL.64 [R1+0xc38], R18 ;  /* 0x000c381201007387 */ /* 0x0009e40000100a00 */
[C---:B----4-:R-:W-:Y:S01]  /*17160*/  HMMA.16816.F32 R16, R8.reuse, R14, R4 ;  /* 0x0000000e0810723c */ /* 0x050fe20000001804 */
[----:B------:R-:W2:Y:S11]  /*17170*/  LDL.LU R4, [R1+0x140] ;  /* 0x0001400001047983 */ /* 0x000eb60000300800 */
[----:B------:R-:W-:Y:S11]  /*17180*/  @!UPT UIADD3 URZ, URZ, URZ, URZ ;  /* 0x0000003f3f3ff290 */ /* 0x000ff6000fffe03f */
[----:B------:R0:W-:Y:S01]  /*17190*/  STL.64 [R1+0xc60], R16 ;  /* 0x000c601001007387 */ /* 0x0001e20000100a00 */
[----:B------:R1:W-:Y:S02]  /*171a0*/  STL.64 [R1+0xc68], R18 ;  /* 0x000c681201007387 */ /* 0x0003e40000100a00 */
[----:B------:R-:W2:Y:S02]  /*171b0*/  LDL.LU R5, [R1+0x144] ;  /* 0x0001440001057983 */ /* 0x000ea40000300800 */
[----:B------:R-:W2:Y:S01]  /*171c0*/  LDL.LU R6, [R1+0x148] ;  /* 0x0001480001067983 */ /* 0x000ea20000300800 */
[----:B------:R-:W2:Y:S04]  /*171d0*/  LDL.LU R7, [R1+0x14c] ;  /* 0x00014c0001077983 */ /* 0x000ea80000300800 */
[----:B0-----:R-:W4:Y:S01]  /*171e0*/  LDL.LU R16, [R1+0x400] ;  /* 0x0004000001107983 */ /* 0x001f220000300800 */
[----:B------:R-:W4:Y:S02]  /*171f0*/  LDL.LU R17, [R1+0x404] ;  /* 0x0004040001117983 */ /* 0x000f240000300800 */
[----:B-1----:R-:W2:Y:S02]  /*17200*/  LDL.LU R18, [R1+0x408] ;  /* 0x0004080001127983 */ /* 0x002ea40000300800 */
[----:B------:R-:W2:Y:S02]  /*17210*/  LDL.LU R19, [R1+0x40c] ;  /* 0x00040c0001137983 */ /* 0x000ea40000300800 */
[----:B--2---:R0:W-:Y:S01]  /*17220*/  STL.64 [R1+0x28a0], R18 ;  /* 0x0028a01201007387 */ /* 0x0041e20000100a00 */
[----:B----4-:R-:W-:Y:S03]  /*17230*/  STL.64 [R1+0x2898], R16 ;  /* 0x0028981001007387 */ /* 0x010fe60000100a00 */
[----:B0-----:R-:W2:Y:S01]  /*17240*/  LDL.64 R18, [R1+0x108] ;  /* 0x0001080001127983 */ /* 0x001ea20000100a00 */
[----:B---3--:R-:W-:Y:S03]  /*17250*/  HMMA.16816.F32 R24, R8, R22, R24 ;  /* 0x000000160818723c */ /* 0x008fe60000001818 */
[----:B--2---:R0:W-:Y:S04]  /*17260*/  STL.64 [R1+0x28b8], R18 ;  /* 0x0028b81201007387 */ /* 0x0041e80000100a00 */
[----:B0-----:R-:W2:Y:S04]  /*17270*/  LDL.64 R18, [R1+0x118] ;  /* 0x0001180001127983 */ /* 0x001ea80000100a00 */
[----:B--2---:R0:W-:Y:S01]  /*17280*/  STL.64 [R1+0x28c0], R18 ;  /* 0x0028c01201007387 */ /* 0x0041e20000100a00 */
[----:B------:R-:W2:Y:S02]  /*17290*/  LDL.LU R16, [R1+0x10] ;  /* 0x0000100001107983 */ /* 0x000ea40000300800 */
[----:B------:R-:W2:Y:S01]  /*172a0*/  LDL.LU R17, [R1+0x14] ;  /* 0x0000140001117983 */ /* 0x000ea20000300800 */
[----:B0-----:R-:W2:Y:S01]  /*172b0*/  LDL.LU R18, [R1+0x18] ;  /* 0x0000180001127983 */ /* 0x001ea20000300800 */
[----:B------:R-:W2:Y:S02]  /*172c0*/  LDL.LU R19, [R1+0x1c] ;  /* 0x00001c0001137983 */ /* 0x000ea40000300800 */
[----:B------:R0:W-:Y:S02]  /*172d0*/  STL.64 [R1+0x2840], R14 ;  /* 0x0028400e01007387 */ /* 0x0001e40000100a00 */
[----:B------:R-:W3:Y:S01]  /*172e0*/  LDL.LU R12, [R1+0x150] ;  /* 0x00015000010c7983 */ /* 0x000ee20000300800 */
[----:B------:R-:W3:Y:S04]  /*172f0*/  LDL.LU R13, [R1+0x154] ;  /* 0x00015400010d7983 */ /* 0x000ee80000300800 */
[----:B0-----:R-:W3:Y:S01]  /*17300*/  LDL.LU R14, [R1+0x158] ;  /* 0x00015800010e7983 */ /* 0x001ee20000300800 */
[----:B------:R-:W3:Y:S02]  /*17310*/  LDL.LU R15, [R1+0x15c] ;  /* 0x00015c00010f7983 */ /* 0x000ee40000300800 */
[----:B------:R-:W-:Y:S02]  /*17320*/  STL.64 [R1+0xcf0], R24 ;  /* 0x000cf01801007387 */ /* 0x000fe40000100a00 */
[----:B------:R0:W-:Y:S02]  /*17330*/  STL.64 [R1+0xcf8], R26 ;  /* 0x000cf81a01007387 */ /* 0x0001e40000100a00 */
[----:B0-----:R-:W3:Y:S01]  /*17340*/  LDL.LU.64 R26, [R1+0x28d8] ;  /* 0x0028d800011a7983 */ /* 0x001ee20000300a00 */
[----:B------:R-:W-:-:S02]  /*17350*/  IMAD.MOV.U32 R3, RZ, RZ, R22 ;  /* 0x000000ffff037224 */ /* 0x000fc400078e0016 */
[----:B------:R-:W-:Y:S02]  /*17360*/  IMAD.MOV.U32 R2, RZ, RZ, R23 ;  /* 0x000000ffff027224 */ /* 0x000fe400078e0017 */
[----:B------:R-:W4:Y:S01]  /*17370*/  LDL.LU.64 R22, [R1+0x28d0] ;  /* 0x0028d00001167983 */ /* 0x000f220000300a00 */
[C---:B---3--:R-:W-:Y:S03]  /*17380*/  HMMA.16816.F32 R24, R8.reuse, R26, R12 ;  /* 0x0000001a0818723c */ /* 0x048fe6000000180c */
[----:B------:R-:W3:Y:S11]  /*17390*/  LDL.LU R12, [R1+0x3f0] ;  /* 0x0003f000010c7983 */ /* 0x000ef60000300800 */
[----:B------:R-:W-:Y:S09]  /*173a0*/  @!UPT UIADD3 URZ, URZ, URZ, URZ ;  /* 0x0000003f3f3ff290 */ /* 0x000ff2000fffe03f */
[----:B------:R-:W-:Y:S01]  /*173b0*/  STL.64 [R1+0xce0], R24 ;  /* 0x000ce01801007387 */ /* 0x000fe20000100a00 */
[----:B------:R-:W-:Y:S02]  /*173c0*/  STL.64 [R1+0xce8], R26 ;  /* 0x000ce81a01007387 */ /* 0x000fe40000100a00 */
[----:B------:R-:W3:Y:S02]  /*173d0*/  LDL.LU R13, [R1+0x3f4] ;  /* 0x0003f400010d7983 */ /* 0x000ee40000300800 */
[----:B------:R-:W2:Y:S01]  /*173e0*/  LDL.LU R14, [R1+0x3f8] ;  /* 0x0003f800010e7983 */ /* 0x000ea20000300800 */
[----:B------:R-:W2:Y:S01]  /*173f0*/  LDL.LU R15, [R1+0x3fc] ;  /* 0x0003fc00010f7983 */ /* 0x000ea20000300800 */
[C---:B----4-:R-:W-:Y:S03]  /*17400*/  HMMA.16816.F32 R4, R8.reuse, R22, R4 ;  /* 0x000000160804723c */ /* 0x050fe60000001804 */
[----:B--2---:R-:W-:Y:S01]  /*17410*/  STL.64 [R1+0x28b0], R14 ;  /* 0x0028b00e01007387 */ /* 0x004fe20000100a00 */
[----:B---3--:R0:W-:Y:S03]  /*17420*/  STL.64 [R1+0x28a8], R12 ;  /* 0x0028a80c01007387 */ /* 0x0081e60000100a00 */
[----:B0-----:R-:W2:Y:S01]  /*17430*/  LDL.LU R12, [R1+0x410] ;  /* 0x00041000010c7983 */ /* 0x001ea20000300800 */
[----:B------:R-:W2:Y:S02]  /*17440*/  LDL.LU R13, [R1+0x414] ;  /* 0x00041400010d7983 */ /* 0x000ea40000300800 */
[----:B------:R-:W2:Y:S02]  /*17450*/  LDL.LU R14, [R1+0x418] ;  /* 0x00041800010e7983 */ /* 0x000ea40000300800 */
[----:B------:R-:W2:Y:S01]  /*17460*/  LDL.LU R15, [R1+0x41c] ;  /* 0x00041c00010f7983 */ /* 0x000ea20000300800 */
[----:B------:R-:W3:Y:S10]  /*17470*/  LDL.64 R26, [R1+0xe8] ;  /* 0x0000e800011a7983 */ /* 0x000ef40000100a00 */
[----:B------:R-:W-:Y:S02]  /*17480*/  STL.64 [R1+0xcd0], R4 ;  /* 0x000cd00401007387 */ /* 0x000fe40000100a00 */
[----:B------:R0:W-:Y:S02]  /*17490*/  STL.64 [R1+0xcd8], R6 ;  /* 0x000cd80601007387 */ /* 0x0001e40000100a00 */
[----:B0-----:R-:W4:Y:S02]  /*174a0*/  LDL.LU.64 R6, [R1+0x28c8] ;  /* 0x0028c80001067983 */ /* 0x001f240000300a00 */
[----:B----4-:R-:W-:Y:S02]  /*174b0*/  HMMA.16816.F32 R8, R8, R6, R16 ;  /* 0x000000060808723c */ /* 0x010fe40000001810 */
[----:B------:R-:W4:Y:S04]  /*174c0*/  LDL.LU.64 R18, [R1+0x28c0] ;  /* 0x0028c00001127983 */ /* 0x000f280000300a00 */
[----:B------:R-:W-:Y:S11]  /*174d0*/  LDSM.16.MT88.4 R4, [R0+0x4100] ;  /* 0x004100000004783b */ /* 0x000ff60000004200 */
[----:B------:R-:W-:Y:S06]  /*174e0*/  @!UPT UIADD3 URZ, URZ, URZ, URZ ;  /* 0x0000003f3f3ff290 */ /* 0x000fec000fffe03f */
[----:B------:R-:W-:Y:S01]  /*174f0*/  STL.64 [R1+0xcc0], R8 ;  /* 0x000cc00801007387 */ /* 0x000fe20000100a00 */
[----:B------:R-:W-:Y:S02]  /*17500*/  STL.64 [R1+0xcc8], R10 ;  /* 0x000cc80a01007387 */ /* 0x000fe40000100a00 */
[----:B------:R-:W0:Y:S02]  /*17510*/  LDSM.16.MT88.4 R8, [R0+0x4180] ;  /* 0x004180000008783b */ /* 0x000e240000004200 */
[----:B0-----:R-:W-:Y:S02]  /*17520*/  STL.64 [R1+0x27a0], R10 ;  /* 0x0027a00a01007387 */ /* 0x001fe40000100a00 */
[----:B------:R0:W-:Y:S02]  /*17530*/  STL.64 [R1+0x2798], R8 ;  /* 0x0027980801007387 */ /* 0x0001e40000100a00 */
[----:B0-----:R-:W4:Y:S01]  /*17540*/  LDL.LU R8, [R1+0x420] ;  /* 0x0004200001087983 */ /* 0x001f220000300800 */
[----:B------:R-:W4:Y:S02]  /*17550*/  LDL.LU R9, [R1+0x424] ;  /* 0x0004240001097983 */ /* 0x000f240000300800 */
[----:B------:R-:W4:Y:S02]  /*17560*/  LDL.LU R10, [R1+0x428] ;  /* 0x00042800010a7983 */ /* 0x000f240000300800 */
[----:B------:R-:W4:Y:S02]  /*17570*/  LDL.LU R11, [R1+0x42c] ;  /* 0x00042c00010b7983 */ /* 0x000f240000300800 */
[C---:B----4-:R-:W-:Y:S11]  /*17580*/  HMMA.16816.F32 R8, R4.reuse, R18, R8 ;  /* 0x000000120408723c */ /* 0x050ff60000001808 */
[----:B------:R-:W-:Y:S11]  /*17590*/  @!UPT UIADD3 URZ, URZ, URZ, URZ ;  /* 0x0000003f3f3ff290 */ /* 0x000ff6000fffe03f */
[----:B------:R-:W-:Y:S01]  /*175a0*/  @!UPT UIADD3 URZ, URZ, URZ, URZ ;  /* 0x0000003f3f3ff290 */ /* 0x000fe2000fffe03f */
[----:B------:R0:W-:Y:S01]  /*175b0*/  STL.64 [R1+0x620], R8 ;  /* 0x0006200801007387 */ /* 0x0001e20000100a00 */
[----:B------:R1:W-:Y:S02]  /*175c0*/  STL.64 [R1+0x628], R10 ;  /* 0x0006280a01007387 */ /* 0x0003e40000100a00 */
[----:B0-----:R-:W-:Y:S02]  /*175d0*/  IMAD.MOV.U32 R9, RZ, RZ, R18 ;  /* 0x000000ffff097224 */ /* 0x001fe400078e0012 */
[----:B------:R-:W-:Y:S02]  /*175e0*/  IMAD.MOV.U32 R8, RZ, RZ, R19 ;  /* 0x000000ffff087224 */ /* 0x000fe400078e0013 */
[----:B------:R-:W2:Y:S02]  /*175f0*/  LDL.LU.64 R18, [R1+0x28b8] ;  /* 0x0028b80001127983 */ /* 0x000ea40000300a00 */
[----:B--2---:R-:W-:Y:S01]  /*17600*/  HMMA.16816.F32 R12, R4, R18, R12 ;  /* 0x00000012040c723c */ /* 0x004fe2000000180c */
[----:B-1----:R-:W-:-:S02]  /*17610*/  IMAD.MOV.U32 R11, RZ, RZ, R18 ;  /* 0x000000ffff0b7224 */ /* 0x002fc400078e0012 */
[----:B------:R-:W-:Y:S11]  /*17620*/  IMAD.MOV.U32 R10, RZ, RZ, R19 ;  /* 0x000000ffff0a7224 */ /* 0x000ff600078e0013 */
[----:B------:R-:W-:Y:S09]  /*17630*/  @!UPT UIADD3 URZ, URZ, URZ, URZ ;  /* 0x0000003f3f3ff290 */ /* 0x000ff2000fffe03f */
[----:B------:R-:W-:Y:S01]  /*17640*/  STL.64 [R1+0x610], R12 ;  /* 0x0006100c01007387 */ /* 0x000fe20000100a00 */
[----:B------:R0:W-:Y:S03]  /*17650*/  STL.64 [R1+0x618], R14 ;  /* 0x0006180e01007387 */ /* 0x0001e60000100a00 */
[----:B0-----:R-:W3:Y:S01]  /*17660*/  LDL.LU.64 R14, [R1+0x28b0] ;  /* 0x0028b000010e7983 */ /* 0x001ee20000300a00 */
[----:B------:R-:W3:Y:S02]  /*17670*/  LDL.LU.64 R12, [R1+0x28a8] ;  /* 0x0028a800010c7983 */ /* 0x000ee40000300a00 */
[----:B------:R-:W2:Y:S02]  /*17680*/  LDL.LU.64 R18, [R1+0x28a0] ;  /* 0x0028a00001127983 */ /* 0x000ea40000300a00 */
[----:B------:R-:W2:Y:S01]  /*17690*/  LDL.LU.64 R16, [R1+0x2898] ;  /* 0x0028980001107983 */ /* 0x000ea20000300a00 */
[----:B------:R-:W-:Y:S01]  /*176a0*/  STL.64 [R1+0x27b8], R10 ;  /* 0x0027b80a01007387 */ /* 0x000fe20000100a00 */
[----:B------:R0:W-:Y:S03]  /*176b0*/  STL.64 [R1+0x27b0], R8 ;  /* 0x0027b00801007387 */ /* 0x0001e60000100a00 */
[----:B0-----:R-:W4:Y:S01]  /*176c0*/  LDL.LU R8, [R1+0x180] ;  /* 0x0001800001087983 */ /* 0x001f220000300800 */
[----:B------:R-:W4:Y:S02]  /*176d0*/  LDL.LU R9, [R1+0x184] ;  /* 0x0001840001097983 */ /* 0x000f240000300800 */
[----:B------:R-:W2:Y:S02]  /*176e0*/  LDL.LU R10, [R1+0x188] ;  /* 0x00018800010a7983 */ /* 0x000ea40000300800 */
[----:B------:R-:W2:Y:S02]  /*176f0*/  LDL.LU R11, [R1+0x18c] ;  /* 0x00018c00010b7983 */ /* 0x000ea40000300800 */
[----:B--2---:R0:W-:Y:S01]  /*17700*/  STL.64 [R1+0x27c8], R10 ;  /* 0x0027c80a01007387 */ /* 0x0041e20000100a00 */
[----:B----4-:R-:W-:Y:S03]  /*17710*/  STL.64 [R1+0x27c0], R8 ;  /* 0x0027c00801007387 */ /* 0x010fe60000100a00 */
[----:B0-----:R-:W2:Y:S04]  /*17720*/  LDL.64 R10, [R1+0x48] ;  /* 0x00004800010a7983 */ /* 0x001ea80000100a00 */
[----:B--2---:R0:W-:Y:S04]  /*17730*/  STL.64 [R1+0x27e0], R10 ;  /* 0x0027e00a01007387 */ /* 0x0041e80000100a00 */
[----:B0-----:R-:W2:Y:S02]  /*17740*/  LDL.64 R10, [R1+0xf8] ;  /* 0x0000f800010a7983 */ /* 0x001ea40000100a00 */
        /* <DEDUP_REMOVED lines=8> */
[----:B------:R-:W-:Y:S02]  /*177d0*/  IMAD.MOV.U32 R10, RZ, RZ, R3 ;  /* 0x000000ffff0a7224 */ /* 0x000fe400078e0003 */
[----:B------:R-:W-:Y:S01]  /*177e0*/  IMAD.MOV.U32 R11, RZ, RZ, R2 ;  /* 0x000000ffff0b7224 */ /* 0x000fe200078e0002 */
[----:B--2---:R-:W-:Y:S01]  /*177f0*/  STL.64 [R1+0x2860], R18 ;  /* 0x0028601201007387 */ /* 0x004fe20000100a00 */
[----:B------:R-:W-:Y:S03]  /*17800*/  STL.64 [R1+0x2858], R16 ;  /* 0x0028581001007387 */ /* 0x000fe60000100a00 */
[----:B------:R3:W-:Y:S02]  /*17810*/  STL.64 [R1+0x27f8], R10 ;  /* 0x0027f80a01007387 */ /* 0x0007e40000100a00 */
[----:B---3--:R-:W-:Y:S11]  /*17820*/  HMMA.16816.F32 R8, R4, R26, R12 ;  /* 0x0000001a0408723c */ /* 0x008ff6000000180c */
[----:B------:R-:W-:Y:S11]  /*17830*/  @!UPT UIADD3 URZ, URZ, URZ, URZ ;  /* 0x0000003f3f3ff290 */ /* 0x000ff6000fffe03f */
[----:B------:R-:W-:Y:S01]  /*17840*/  @!UPT UIADD3 URZ, URZ, URZ, URZ ;  /* 0x0000003f3f3ff290 */ /* 0x000fe2000fffe03f */
[----:B------:R0:W-:Y:S01]  /*17850*/  STL.64 [R1+0x3f0], R8 ;  /* 0x0003f00801007387 */ /* 0x0001e20000100a00 */
[----:B------:R1:W-:Y:S03]  /*17860*/  STL.64 [R1+0x3f8], R10 ;  /* 0x0003f80a01007387 */ /* 0x0003e60000100a00 */
[----:B0-----:R-:W2:Y:S01]  /*17870*/  LDL.LU R8, [R1+0x260] ;  /* 0x0002600001087983 */ /* 0x001ea20000300800 */
[----:B------:R-:W2:Y:S02]  /*17880*/  LDL.LU R9, [R1+0x264] ;  /* 0x0002640001097983 */ /* 0x000ea40000300800 */
[----:B-1----:R-:W3:Y:S02]  /*17890*/  LDL.LU R10, [R1+0x268] ;  /* 0x00026800010a7983 */ /* 0x002ee40000300800 */
[----:B------:R-:W3:Y:S01]  /*178a0*/  LDL.LU R11, [R1+0x26c] ;  /* 0x00026c00010b7983 */ /* 0x000ee20000300800 */
[----:B------:R-:W4:Y:S01]  /*178b0*/  LDL.LU R12, [R1+0x390] ;  /* 0x00039000010c7983 */ /* 0x000f220000300800 */
[----:B------:R-:W4:Y:S02]  /*178c0*/  LDL.LU R13, [R1+0x394] ;  /* 0x00039400010d7983 */ /* 0x000f240000300800 */
[----:B------:R-:W2:Y:S02]  /*178d0*/  LDL.LU R14, [R1+0x398] ;  /* 0x00039800010e7983 */ /* 0x000ea40000300800 */
[----:B------:R-:W2:Y:S02]  /*178e0*/  LDL.LU R15, [R1+0x39c] ;  /* 0x00039c00010f7983 */ /* 0x000ea40000300800 */
[----:B--2---:R-:W-:Y:S01]  /*178f0*/  STL.64 [R1+0x2850], R14 ;  /* 0x0028500e01007387 */ /* 0x004fe20000100a00 */
[----:B----4-:R0:W-:Y:S03]  /*17900*/  STL.64 [R1+0x2848], R12 ;  /* 0x0028480c01007387 */ /* 0x0101e60000100a00 */
[----:B0-----:R-:W2:Y:S01]  /*17910*/  LDL.LU R12, [R1+0x3b0] ;  /* 0x0003b000010c7983 */ /* 0x001ea20000300800 */
[----:B------:R-:W2:Y:S02]  /*17920*/  LDL.LU R13, [R1+0x3b4] ;  /* 0x0003b400010d7983 */ /* 0x000ea40000300800 */
[----:B------:R-:W4:Y:S02]  /*17930*/  LDL.LU R14, [R1+0x3b8] ;  /* 0x0003b800010e7983 */ /* 0x000f240000300800 */
[----:B------:R-:W4:Y:S02]  /*17940*/  LDL.LU R15, [R1+0x3bc] ;  /* 0x0003bc00010f7983 */ /* 0x000f240000300800 */
[----:B----4-:R-:W-:Y:S01]  /*17950*/  STL.64 [R1+0x2870], R14 ;  /* 0x0028700e01007387 */ /* 0x010fe20000100a00 */
[----:B--2---:R0:W-:Y:S03]  /*17960*/  STL.64 [R1+0x2868], R12 ;  /* 0x0028680c01007387 */ /* 0x0041e60000100a00 */
[----:B0-----:R-:W2:Y:S01]  /*17970*/  LDL.LU R12, [R1+0x3d0] ;  /* 0x0003d000010c7983 */ /* 0x001ea20000300800 */
[----:B------:R-:W2:Y:S02]  /*17980*/  LDL.LU R13, [R1+0x3d4] ;  /* 0x0003d400010d7983 */ /* 0x000ea40000300800 */
[----:B------:R-:W4:Y:S02]  /*17990*/  LDL.LU R14, [R1+0x3d8] ;  /* 0x0003d800010e7983 */ /* 0x000f240000300800 */
[----:B------:R-:W4:Y:S02]  /*179a0*/  LDL.LU R15, [R1+0x3dc] ;  /* 0x0003dc00010f7983 */ /* 0x000f240000300800 */
[----:B------:R-:W-:-:S02]  /*179b0*/  IMAD.MOV.U32 R21, RZ, RZ, R26 ;  /* 0x000000ffff157224 */ /* 0x000fc400078e001a */
[----:B------:R-:W-:Y:S01]  /*179c0*/  IMAD.MOV.U32 R20, RZ, RZ, R27 ;  /* 0x000000ffff147224 */ /* 0x000fe200078e001b */
[----:B----4-:R-:W-:Y:S01]  /*179d0*/  STL.64 [R1+0x2888], R14 ;  /* 0x0028880e01007387 */ /* 0x010fe20000100a00 */
[----:B--2---:R0:W-:Y:S03]  /*179e0*/  STL.64 [R1+0x2880], R12 ;  /* 0x0028800c01007387 */ /* 0x0041e60000100a00 */
[----:B0-----:R-:W2:Y:S01]  /*179f0*/  LDL.LU R12, [R1+0x3e0] ;  /* 0x0003e000010c7983 */ /* 0x001ea20000300800 */
[----:B------:R-:W2:Y:S02]  /*17a00*/  LDL.LU R13, [R1+0x3e4] ;  /* 0x0003e400010d7983 */ /* 0x000ea40000300800 */
[----:B------:R-:W2:Y:S02]  /*17a10*/  LDL.LU R14, [R1+0x3e8] ;  /* 0x0003e800010e7983 */ /* 0x000ea40000300800 */
[----:B------:R-:W2:Y:S01]  /*17a20*/  LDL.LU R15, [R1+0x3ec] ;  /* 0x0003ec00010f7983 */ /* 0x000ea20000300800 */
[----:B------:R-:W2:Y:S04]  /*17a30*/  LDL.64 R26, [R1+0xd8] ;  /* 0x0000d800011a7983 */ /* 0x000ea80000100a00 */
[----:B------:R-:W4:Y:S01]  /*17a40*/  LDL.64 R18, [R1+0xb8] ;  /* 0x0000b80001127983 */ /* 0x000f220000100a00 */
[----:B---3--:R0:W-:Y:S02]  /*17a50*/  STL.64 [R1+0x2808], R10 ;  /* 0x0028080a01007387 */ /* 0x0081e40000100a00 */
[----:B------:R-:W-:Y:S01]  /*17a60*/  STL.64 [R1+0x2800], R8 ;  /* 0x0028000801007387 */ /* 0x000fe20000100a00 */
[----:B0-----:R-:W3:Y:S04]  /*17a70*/  LDL.64 R10, [R1+0x78] ;  /* 0x00007800010a7983 */ /* 0x001ee80000100a00 */
[----:B---3--:R0:W-:Y:S04]  /*17a80*/  STL.64 [R1+0x2820], R10 ;  /* 0x0028200a01007387 */ /* 0x0081e80000100a00 */
[----:B0-----:R-:W3:Y:S04]  /*17a90*/  LDL.64 R10, [R1+0x88] ;  /* 0x00008800010a7983 */ /* 0x001ee80000100a00 */
[----:B---3--:R0:W-:Y:S04]  /*17aa0*/  STL.64 [R1+0x2838], R10 ;  /* 0x0028380a01007387 */ /* 0x0081e80000100a00 */
[----:B0-----:R-:W3:Y:S01]  /*17ab0*/  LDL.64 R10, [R1+0x98] ;  /* 0x00009800010a7983 */ /* 0x001ee20000100a00 */
[----:B------:R-:W-:Y:S02]  /*17ac0*/  STL.64 [R1+0x27d8], R22 ;  /* 0x0027d81601007387 */ /* 0x000fe40000100a00 */
[----:B------:R0:W-:Y:S02]  /*17ad0*/  STL.64 [R1+0x27d0], R20 ;  /* 0x0027d01401007387 */ /* 0x0001e40000100a00 */
[----:B0-----:R-:W2:Y:S01]  /*17ae0*/  LDL.LU R20, [R1+0x190] ;  /* 0x0001900001147983 */ /* 0x001ea20000300800 */
[----:B------:R-:W2:Y:S02]  /*17af0*/  LDL.LU R21, [R1+0x194] ;  /* 0x0001940001157983 */ /* 0x000ea40000300800 */
[----:B------:R-:W2:Y:S02]  /*17b00*/  LDL.LU R22, [R1+0x198] ;  /* 0x0001980001167983 */ /* 0x000ea40000300800 */
[----:B------:R-:W2:Y:S02]  /*17b10*/  LDL.LU R23, [R1+0x19c] ;  /* 0x00019c0001177983 */ /* 0x000ea40000300800 */
[----:B--2---:R-:W-:Y:S01]  /*17b20*/  STL.64 [R1+0x27f0], R22 ;  /* 0x0027f01601007387 */ /* 0x004fe20000100a00 */
[----:B------:R0:W-:Y:S03]  /*17b30*/  STL.64 [R1+0x27e8], R20 ;  /* 0x0027e81401007387 */ /* 0x0001e60000100a00 */
[----:B0-----:R-:W2:Y:S01]  /*17b40*/  LDL.LU R20, [R1+0x1a0] ;  /* 0x0001a00001147983 */ /* 0x001ea20000300800 */
[----:B------:R-:W2:Y:S02]  /*17b50*/  LDL.LU R21, [R1+0x1a4] ;  /* 0x0001a40001157983 */ /* 0x000ea40000300800 */
[----:B------:R-:W2:Y:S02]  /*17b60*/  LDL.LU R22, [R1+0x1a8] ;  /* 0x0001a80001167983 */ /* 0x000ea40000300800 */
[----:B------:R-:W2:Y:S01]  /*17b70*/  LDL.LU R23, [R1+0x1ac] ;  /* 0x0001ac0001177983 */ /* 0x000ea20000300800 */
[----:B------:R-:W-:Y:S01]  /*17b80*/  HMMA.16816.F32 R12, R4, R26, R12 ;  /* 0x0000001a040c723c */ /* 0x000fe2000000180c */
        /* <DEDUP_REMOVED lines=8> */
[----:B--2---:R-:W-:Y:S01]  /*17c10*/  STL.64 [R1+0x2830], R22 ;  /* 0x0028301601007387 */ /* 0x004fe20000100a00 */
[----:B------:R0:W-:Y:S03]  /*17c20*/  STL.64 [R1+0x2828], R20 ;  /* 0x0028281401007387 */ /* 0x0001e60000100a00 */
[----:B0-----:R-:W2:Y:S01]  /*17c30*/  LDL.LU R20, [R1+0x280] ;  /* 0x0002800001147983 */ /* 0x001ea20000300800 */
[----:B------:R-:W2:Y:S02]  /*17c40*/  LDL.LU R21, [R1+0x284] ;  /* 0x0002840001157983 */ /* 0x000ea40000300800 */
[----:B------:R-:W2:Y:S02]  /*17c50*/  LDL.LU R22, [R1+0x288] ;  /* 0x0002880001167983 */ /* 0x000ea40000300800 */
[----:B------:R-:W2:Y:S01]  /*17c60*/  LDL.LU R23, [R1+0x28c] ;  /* 0x00028c0001177983 */ /* 0x000ea20000300800 */
        /* <DEDUP_REMOVED lines=10> */
[----:B0-----:R-:W2:Y:S01]  /*17d10*/  LDL.LU.64 R14, [R1+0x2870] ;  /* 0x00287000010e7983 */ /* 0x001ea20000300a00 */
[----:B------:R-:W2:Y:S02]  /*17d20*/  LDL.LU.64 R12, [R1+0x2868] ;  /* 0x00286800010c7983 */ /* 0x000ea40000300a00 */
[----:B------:R0:W-:Y:S02]  /*17d30*/  STL.64 [R1+0x2720], R26 ;  /* 0x0027201a01007387 */ /* 0x0001e40000100a00 */
[----:B------:R-:W4:Y:S01]  /*17d40*/  LDL.LU R24, [R1+0x3c0] ;  /* 0x0003c00001187983 */ /* 0x000f220000300800 */
[----:B------:R-:W4:Y:S04]  /*17d50*/  LDL.LU R25, [R1+0x3c4] ;  /* 0x0003c40001197983 */ /* 0x000f280000300800 */
[----:B0-----:R-:W4:Y:S01]  /*17d60*/  LDL.LU R26, [R1+0x3c8] ;  /* 0x0003c800011a7983 */ /* 0x001f220000300800 */
[----:B------:R-:W4:Y:S02]  /*17d70*/  LDL.LU R27, [R1+0x3cc] ;  /* 0x0003cc00011b7983 */ /* 0x000f240000300800 */
[C---:B----4-:R-:W-:Y:S11]  /*17d80*/  HMMA.16816.F32 R24, R4.reuse, R18, R24 ;  /* 0x000000120418723c */ /* 0x050ff60000001818 */
[----:B------:R-:W-:Y:S11]  /*17d90*/  @!UPT UIADD3 URZ, URZ, URZ, URZ ;  /* 0x0000003f3f3ff290 */ /* 0x000ff6000fffe03f */
[----:B------:R-:W-:Y:S01]  /*17da0*/  @!UPT UIADD3 URZ, URZ, URZ, URZ ;  /* 0x0000003f3f3ff290 */ /* 0x000fe2000fffe03f */
[----:B------:R-:W-:Y:S01]  /*17db0*/  STL.64 [R1+0x9c0], R24 ;  /* 0x0009c01801007387 */ /* 0x000fe20000100a00 */
[----:B------:R0:W-:Y:S02]  /*17dc0*/  STL.64 [R1+0x9c8], R26 ;  /* 0x0009c81a01007387 */ /* 0x0001e40000100a00 */
[----:B0-----:R-:W-:Y:S02]  /*17dd0*/  IMAD.MOV.U32 R27, RZ, RZ, R18 ;  /* 0x000000ffff1b7224 */ /* 0x001fe400078e0012 */
[----:B------:R-:W-:Y:S02]  /*17de0*/  IMAD.MOV.U32 R26, RZ, RZ, R19 ;  /* 0x000000ffff1a7224 */ /* 0x000fe400078e0013 */
[----:B------:R-:W2:Y:S01]  /*17df0*/  LDL.LU.64 R18, [R1+0x2860] ;  /* 0x0028600001127983 */ /* 0x000ea20000300a00 */
[----:B------:R-:W4:Y:S01]  /*17e00*/  LDL.LU.64 R16, [R1+0x2858] ;  /* 0x0028580001107983 */ /* 0x000f220000300a00 */
[C---:B--2---:R-:W-:Y:S11]  /*17e10*/  HMMA.16816.F32 R12, R4.reuse, R18, R12 ;  /* 0x00000012040c723c */ /* 0x044ff6000000180c */
[----:B------:R-:W-:Y:S11]  /*17e20*/  @!UPT UIADD3 URZ, URZ, URZ, URZ ;  /* 0x0000003f3f3ff290 */ /* 0x000ff6000fffe03f */
[----:B------:R-:W-:Y:S01]  /*17e30*/  @!UPT UIADD3 URZ, URZ, URZ, URZ ;  /* 0x0000003f3f3ff290 */ /* 0x000fe2000fffe03f */
[----:B------:R-:W-:Y:S01]  /*17e40*/  STL.64 [R1+0xa50], R12 ;  /* 0x000a500c01007387 */ /* 0x000fe20000100a00 */
[----:B------:R0:W-:Y:S03]  /*17e50*/  STL.64 [R1+0xa58], R14 ;  /* 0x000a580e01007387 */ /* 0x0001e60000100a00 */
[----:B0-----:R-:W3:Y:S01]  /*17e60*/  LDL.LU.64 R14, [R1+0x2850] ;  /* 0x00285000010e7983 */ /* 0x001ee20000300a00 */
[----:B------:R-:W3:Y:S02]  /*17e70*/  LDL.LU.64 R12, [R1+0x2848] ;  /* 0x00284800010c7983 */ /* 0x000ee40000300a00 */
[----:B------:R-:W-:Y:S01]  /*17e80*/  STL.64 [R1+0x27a8], R18 ;  /* 0x0027a81201007387 */ /* 0x000fe20000100a00 */
[C---:B---3--:R-:W-:Y:S11]  /*17e90*/  HMMA.16816.F32 R12, R4.reuse, R10, R12 ;  /* 0x0000000a040c723c */ /* 0x048ff6000000180c */
[----:B------:R-:W-:Y:S11]  /*17ea0*/  @!UPT UIADD3 URZ, URZ, URZ, URZ ;  /* 0x0000003f3f3ff290 */ /* 0x000ff6000fffe03f */
[----:B------:R-:W-:Y:S01]  /*17eb0*/  @!UPT UIADD3 URZ, URZ, URZ, URZ ;  /* 0x0000003f3f3ff290 */ /* 0x000fe2000fffe03f */
[----:B------:R0:W-:Y:S01]  /*17ec0*/  STL.64 [R1+0xaf0], R12 ;  /* 0x000af00c01007387 */ /* 0x0001e20000100a00 */
[----:B------:R1:W-:Y:S02]  /*17ed0*/  STL.64 [R1+0xaf8], R14 ;  /* 0x000af80e01007387 */ /* 0x0003e40000100a00 */
[----:B0-----:R-:W-:Y:S01]  /*17ee0*/  IMAD.MOV.U32 R13, RZ, RZ, R10 ;  /* 0x000000ffff0d7224 */ /* 0x001fe200078e000a */
[----:B-1----:R-:W2:Y:S01]  /*17ef0*/  LDL.LU.64 R14, [R1+0x2840] ;  /* 0x00284000010e7983 */ /* 0x002ea20000300a00 */
        /* <DEDUP_REMOVED lines=19> */
[----:B------:R-:W2:Y:S02]  /*18030*/  LDL.LU.64 R10, [R1+0x2808] ;  /* 0x00280800010a7983 */ /* 0x000ea40000300a00 */
[----:B------:R-:W2:Y:S02]  /*18040*/  LDL.LU.64 R8, [R1+0x2800] ;  /* 0x0028000001087983 */ /* 0x000ea40000300a00 */
[----:B--2---:R-:W-:Y:S11]  /*18050*/  HMMA.16816.F32 R8, R4, R14, R8 ;  /* 0x0000000e0408723c */ /* 0x004ff60000001808 */
[----:B------:R-:W-:Y:S11]  /*18060*/  @!UPT UIADD3 URZ, URZ, URZ, URZ ;  /* 0x0000003f3f3ff290 */ /* 0x000ff6000fffe03f */
[----:B------:R-:W-:Y:S01]  /*18070*/  @!UPT UIADD3 URZ, URZ, URZ, URZ ;  /* 0x0000003f3f3ff290 */ /* 0x000fe2000fffe03f */
[----:B------:R-:W-:Y:S01]  /*18080*/  STL.64 [R1+0xbc0], R8 ;  /* 0x000bc00801007387 */ /* 0x000fe20000100a00 */
[----:B------:R0:W-:Y:S03]  /*18090*/  STL.64 [R1+0xbc8], R10 ;  /* 0x000bc80a01007387 */ /* 0x0001e60000100a00 */
[----:B0-----:R-:W3:Y:S01]  /*180a0*/  LDL.LU.64 R10, [R1+0x27f8] ;  /* 0x0027f800010a7983 */ /* 0x001ee20000300a00 */
[----:B------:R0:W-:Y:S02]  /*180b0*/  STL.64 [R1+0x26c0], R14 ;  /* 0x0026c00e01007387 */ /* 0x0001e40000100a00 */
[----:B0-----:R-:W-:Y:S02]  /*180c0*/  IMAD.MOV.U32 R14, RZ, RZ, R3 ;  /* 0x000000ffff0e7224 */ /* 0x001fe400078e0003 */
[----:B------:R-:W-:-:S05]  /*180d0*/  IMAD.MOV.U32 R15, RZ, RZ, R2 ;  /* 0x000000ffff0f7224 */ /* 0x000fca00078e0002 */
[----:B------:R-:W-:Y:S01]  /*180e0*/  STL.64 [R1+0x26d8], R14 ;  /* 0x0026d80e01007387 */ /* 0x000fe20000100a00 */
[C---:B---3--:R-:W-:Y:S03]  /*180f0*/  HMMA.16816.F32 R8, R4.reuse, R10, R20 ;  /* 0x0000000a0408723c */ /* 0x048fe60000001814 */
[----:B------:R-:W2:Y:S01]  /*18100*/  LDL.LU.64 R22, [R1+0x27f0] ;  /* 0x0027f00001167983 */ /* 0x000ea20000300a00 */
[----:B------:R-:W2:Y:S11]  /*18110*/  LDL.LU.64 R20, [R1+0x27e8] ;  /* 0x0027e80001147983 */ /* 0x000eb60000300a00 */
[----:B------:R-:W-:Y:S08]  /*18120*/  @!UPT UIADD3 URZ, URZ, URZ, URZ ;  /* 0x0000003f3f3ff290 */ /* 0x000ff0000fffe03f */
[----:B------:R-:W-:Y:S01]  /*18130*/  STL.64 [R1+0xc90], R8 ;  /* 0x000c900801007387 */ /* 0x000fe20000100a00 */
[----:B------:R0:W-:Y:S03]  /*18140*/  STL.64 [R1+0xc98], R10 ;  /* 0x000c980a01007387 */ /* 0x0001e60000100a00 */
[----:B0-----:R-:W2:Y:S02]  /*18150*/  LDL.LU.64 R10, [R1+0x27e0] ;  /* 0x0027e000010a7983 */ /* 0x001ea40000300a00 */
[----:B--2---:R-:W-:Y:S01]  /*18160*/  HMMA.16816.F32 R20, R4, R10, R20 ;  /* 0x0000000a0414723c */ /* 0x004fe20000001814 */
[----:B------:R-:W-:Y:S02]  /*18170*/  IMAD.MOV.U32 R3, RZ, RZ, R10 ;  /* 0x000000ffff037224 */ /* 0x000fe400078e000a */
[----:B------:R-:W-:Y:S11]  /*18180*/  IMAD.MOV.U32 R2, RZ, RZ, R11 ;  /* 0x000000ffff027224 */ /* 0x000ff600078e000b */
[----:B------:R-:W-:Y:S09]  /*18190*/  @!UPT UIADD3 URZ, URZ, URZ, URZ ;  /* 0x0000003f3f3ff290 */ /* 0x000ff2000fffe03f */
[----:B------:R-:W-:Y:S01]  /*181a0*/  STL.64 [R1+0xc80], R20 ;  /* 0x000c801401007387 */ /* 0x000fe20000100a00 */
[----:B------:R0:W-:Y:S03]  /*181b0*/  STL.64 [R1+0xc88], R22 ;  /* 0x000c881601007387 */ /* 0x0001e60000100a00 */
[----:B0-----:R-:W2:Y:S01]  /*181c0*/  LDL.LU.64 R22, [R1+0x27d8] ;  /* 0x0027d80001167983 */ /* 0x001ea20000300a00 */
[----:B------:R-:W3:Y:S02]  /*181d0*/  LDL.LU.64 R20, [R1+0x27d0] ;  /* 0x0027d00001147983 */ /* 0x000ee40000300a00 */
[----:B------:R-:W2:Y:S02]  /*181e0*/  LDL.LU.64 R10, [R1+0x27c8] ;  /* 0x0027c800010a7983 */ /* 0x000ea40000300a00 */
[----:B------:R-:W2:Y:S02]  /*181f0*/  LDL.LU.64 R8, [R1+0x27c0] ;  /* 0x0027c00001087983 */ /* 0x000ea40000300a00 */
[----:B------:R-:W-:-:S02]  /*18200*/  IMAD.MOV.U32 R14, RZ, RZ, R13 ;  /* 0x000000ffff0e7224 */ /* 0x000fc400078e000d */
[----:B------:R-:W-:Y:S01]  /*18210*/  IMAD.MOV.U32 R15, RZ, RZ, R12 ;  /* 0x000000ffff0f7224 */ /* 0x000fe200078e000c */
[----:B--2---:R-:W-:Y:S11]  /*18220*/  HMMA.16816.F32 R8, R4, R22, R8 ;  /* 0x000000160408723c */ /* 0x004ff60000001808 */
[----:B------:R-:W-:Y:S11]  /*18230*/  @!UPT UIADD3 URZ, URZ, URZ, URZ ;  /* 0x0000003f3f3ff290 */ /* 0x000ff6000fffe03f */
[----:B------:R-:W-:Y:S01]  /*18240*/  @!UPT UIADD3 URZ, URZ, URZ, URZ ;  /* 0x0000003f3f3ff290 */ /* 0x000fe2000fffe03f */
[----:B------:R-:W-:Y:S01]  /*18250*/  STL.64 [R1+0xc70], R8 ;  /* 0x000c700801007387 */ /* 0x000fe20000100a00 */
[----:B------:R0:W-:Y:S03]  /*18260*/  STL.64 [R1+0xc78], R10 ;  /* 0x000c780a01007387 */ /* 0x0001e60000100a00 */
[----:B0-----:R-:W2:Y:S01]  /*18270*/  LDL.LU.64 R10, [R1+0x27b8] ;  /* 0x0027b800010a7983 */ /* 0x001ea20000300a00 */
[----:B------:R-:W2:Y:S02]  /*18280*/  LDL.LU.64 R8, [R1+0x27b0] ;  /* 0x0027b00001087983 */ /* 0x000ea40000300a00 */
[----:B------:R0:W-:Y:S02]  /*18290*/  STL.64 [R1+0x26f0], R14 ;  /* 0x0026f00e01007387 */ /* 0x0001e40000100a00 */
[----:B------:R-:W2:Y:S01]  /*182a0*/  LDL.LU R12, [R1+0x4f0] ;  /* 0x0004f000010c7983 */ /* 0x000ea20000300800 */
[----:B------:R-:W2:Y:S04]  /*182b0*/  LDL.LU R13, [R1+0x4f4] ;  /* 0x0004f400010d7983 */ /* 0x000ea80000300800 */
[----:B0-----:R-:W2:Y:S01]  /*182c0*/  LDL.LU R14, [R1+0x4f8] ;  /* 0x0004f800010e7983 */ /* 0x001ea20000300800 */
[----:B------:R-:W2:Y:S03]  /*182d0*/  LDL.LU R15, [R1+0x4fc] ;  /* 0x0004fc00010f7983 */ /* 0x000ea60000300800 */
[----:B--2---:R0:W-:Y:S01]  /*182e0*/  STL.64 [R1+0x2700], R14 ;  /* 0x0027000e01007387 */ /* 0x0041e20000100a00 */
[----:B------:R1:W-:Y:S02]  /*182f0*/  STL.64 [R1+0x26f8], R12 ;  /* 0x0026f80c01007387 */ /* 0x0003e40000100a00 */
[----:B0-----:R-:W-:-:S02]  /*18300*/  IMAD.MOV.U32 R14, RZ, RZ, R27 ;  /* 0x000000ffff0e7224 */ /* 0x001fc400078e001b */
[----:B------:R-:W-:-:S05]  /*18310*/  IMAD.MOV.U32 R15, RZ, RZ, R26 ;  /* 0x000000ffff0f7224 */ /* 0x000fca00078e001a */
[----:B------:R0:W-:Y:S01]  /*18320*/  STL.64 [R1+0x2718], R14 ;  /* 0x0027180e01007387 */ /* 0x0001e20000100a00 */
[----:B-1----:R-:W2:Y:S02]  /*18330*/  LDL.LU R12, [R1+0x4e0] ;  /* 0x0004e000010c7983 */ /* 0x002ea40000300800 */
[----:B------:R-:W2:Y:S01]  /*18340*/  LDL.LU R13, [R1+0x4e4] ;  /* 0x0004e400010d7983 */ /* 0x000ea20000300800 */
[----:B0-----:R-:W2:Y:S01]  /*18350*/  LDL.LU R14, [R1+0x4e8] ;  /* 0x0004e800010e7983 */ /* 0x001ea20000300800 */
[----:B------:R-:W2:Y:S02]  /*18360*/  LDL.LU R15, [R1+0x4ec] ;  /* 0x0004ec00010f7983 */ /* 0x000ea40000300800 */
[----:B------:R-:W-:Y:S02]  /*18370*/  IMAD.MOV.U32 R26, RZ, RZ, R29 ;  /* 0x000000ffff1a7224 */ /* 0x000fe400078e001d */
[----:B------:R-:W-:Y:S01]  /*18380*/  IMAD.MOV.U32 R27, RZ, RZ, R28 ;  /* 0x000000ffff1b7224 */ /* 0x000fe200078e001c */
[----:B--2---:R-:W-:Y:S01]  /*18390*/  STL.64 [R1+0x2730], R14 ;  /* 0x0027300e01007387 */ /* 0x004fe20000100a00 */
[----:B------:R0:W-:Y:S03]  /*183a0*/  STL.64 [R1+0x2728], R12 ;  /* 0x0027280c01007387 */ /* 0x0001e60000100a00 */
[----:B------:R3:W-:Y:S01]  /*183b0*/  STL.64 [R1+0x2738], R26 ;  /* 0x0027381a01007387 */ /* 0x0007e20000100a00 */
[----:B0-----:R-:W2:Y:S01]  /*183c0*/  LDL.LU R12, [R1+0x4c0] ;  /* 0x0004c000010c7983 */ /* 0x001ea20000300800 */
[----:B------:R-:W2:Y:S02]  /*183d0*/  LDL.LU R13, [R1+0x4c4] ;  /* 0x0004c400010d7983 */ /* 0x000ea40000300800 */
[----:B------:R-:W2:Y:S02]  /*183e0*/  LDL.LU R14, [R1+0x4c8] ;  /* 0x0004c800010e7983 */ /* 0x000ea40000300800 */
[----:B------:R-:W2:Y:S02]  /*183f0*/  LDL.LU R15, [R1+0x4cc] ;  /* 0x0004cc00010f7983 */ /* 0x000ea40000300800 */
[----:B---3--:R-:W-:-:S02]  /*18400*/  IMAD.MOV.U32 R26, RZ, RZ, R21 ;  /* 0x000000ffff1a7224 */ /* 0x008fc400078e0015 */
[----:B------:R-:W-:Y:S01]  /*18410*/  IMAD.MOV.U32 R27, RZ, RZ, R20 ;  /* 0x000000ffff1b7224 */ /* 0x000fe200078e0014 */
[----:B--2---:R-:W-:Y:S01]  /*18420*/  STL.64 [R1+0x2748], R14 ;  /* 0x0027480e01007387 */ /* 0x004fe20000100a00 */
[----:B------:R0:W-:Y:S03]  /*18430*/  STL.64 [R1+0x2740], R12 ;  /* 0x0027400c01007387 */ /* 0x0001e60000100a00 */
[----:B------:R4:W-:Y:S01]  /*18440*/  STL.64 [R1+0x2750], R26 ;  /* 0x0027501a01007387 */ /* 0x0009e20000100a00 */
[----:B0-----:R-:W2:Y:S01]  /*18450*/  LDL.LU R12, [R1+0x480] ;  /* 0x00048000010c7983 */ /* 0x001ea20000300800 */
[----:B------:R-:W2:Y:S02]  /*18460*/  LDL.LU R13, [R1+0x484] ;  /* 0x00048400010d7983 */ /* 0x000ea40000300800 */
[----:B------:R-:W3:Y:S02]  /*18470*/  LDL.LU R14, [R1+0x488] ;  /* 0x00048800010e7983 */ /* 0x000ee40000300800 */
[----:B------:R-:W3:Y:S02]  /*18480*/  LDL.LU R15, [R1+0x48c] ;  /* 0x00048c00010f7983 */ /* 0x000ee40000300800 */
[----:B----4-:R-:W-:-:S02]  /*18490*/  IMAD.MOV.U32 R26, RZ, RZ, R17 ;  /* 0x000000ffff1a7224 */ /* 0x010fc400078e0011 */
[----:B------:R-:W-:Y:S01]  /*184a0*/  IMAD.MOV.U32 R27, RZ, RZ, R16 ;  /* 0x000000ffff1b7224 */ /* 0x000fe200078e0010 */
[----:B---3--:R-:W-:Y:S01]  /*184b0*/  STL.64 [R1+0x2760], R14 ;  /* 0x0027600e01007387 */ /* 0x008fe20000100a00 */
[----:B--2---:R-:W-:Y:S03]  /*184c0*/  STL.64 [R1+0x2758], R12 ;  /* 0x0027580c01007387 */ /* 0x004fe60000100a00 */
[----:B------:R0:W-:Y:S02]  /*184d0*/  STL.64 [R1+0x2768], R26 ;  /* 0x0027681a01007387 */ /* 0x0001e40000100a00 */
[----:B0-----:R-:W-:Y:S02]  /*184e0*/  IMAD.MOV.U32 R26, RZ, RZ, R11 ;  /* 0x000000ffff1a7224 */ /* 0x001fe400078e000b */
[----:B------:R-:W-:-:S05]  /*184f0*/  IMAD.MOV.U32 R27, RZ, RZ, R10 ;  /* 0x000000ffff1b7224 */ /* 0x000fca00078e000a */
[----:B------:R-:W-:Y:S01]  /*18500*/  STL.64 [R1+0x2780], R26 ;  /* 0x0027801a01007387 */ /* 0x000fe20000100a00 */
[----:B------:R-:W2:Y:S02]  /*18510*/  LDL.LU R12, [R1+0x470] ;  /* 0x00047000010c7983 */ /* 0x000ea40000300800 */
[----:B------:R-:W2:Y:S02]  /*18520*/  LDL.LU R13, [R1+0x474] ;  /* 0x00047400010d7983 */ /* 0x000ea40000300800 */
[----:B------:R-:W3:Y:S01]  /*18530*/  LDL.LU R14, [R1+0x478] ;  /* 0x00047800010e7983 */ /* 0x000ee20000300800 */
[----:B------:R-:W3:Y:S01]  /*18540*/  LDL.LU R15, [R1+0x47c] ;  /* 0x00047c00010f7983 */ /* 0x000ee20000300800 */
[----:B------:R-:W4:Y:S02]  /*18550*/  LDL.LU R16, [R1+0x130] ;  /* 0x0001300001107983 */ /* 0x000f240000300800 */
[----:B------:R-:W4:Y:S02]  /*18560*/  LDL.LU R17, [R1+0x134] ;  /* 0x0001340001117983 */ /* 0x000f240000300800 */
[----:B------:R-:W4:Y:S01]  /*18570*/  LDL.LU R18, [R1+0x138] ;  /* 0x0001380001127983 */ /* 0x000f220000300800 */
[----:B------:R-:W4:Y:S01]  /*18580*/  LDL.LU R19, [R1+0x13c] ;  /* 0x00013c0001137983 */ /* 0x000f220000300800 */
[----:B------:R-:W4:Y:S03]  /*18590*/  LDL.64 R10, [R1+0x28] ;  /* 0x00002800010a7983 */ /* 0x000f260000100a00 */
        /* <DEDUP_REMOVED lines=11> */
[----:B------:R-:W2:Y:S01]  /*18650*/  LDL.LU R15, [R1+0x3ac] ;  /* 0x0003ac00010f7983 */ /* 0x000ea20000300800 */
[----:B------:R0:W-:Y:S01]  /*18660*/  STL.64 [R1+0x2690], R22 ;  /* 0x0026901601007387 */ /* 0x0001e20000100a00 */
[----:B------:R-:W3:Y:S02]  /*18670*/  LDL.LU R20, [R1+0x490] ;  /* 0x0004900001147983 */ /* 0x000ee40000300800 */
[----:B------:R-:W3:Y:S01]  /*18680*/  LDL.LU R21, [R1+0x494] ;  /* 0x0004940001157983 */ /* 0x000ee20000300800 */
[----:B0-----:R-:W2:Y:S01]  /*18690*/  LDL.LU R22, [R1+0x498] ;  /* 0x0004980001167983 */ /* 0x001ea20000300800 */
[----:B------:R-:W2:Y:S03]  /*186a0*/  LDL.LU R23, [R1+0x49c] ;  /* 0x00049c0001177983 */ /* 0x000ea60000300800 */
[----:B--2---:R-:W-:Y:S01]  /*186b0*/  STL.64 [R1+0x26d0], R22 ;  /* 0x0026d01601007387 */ /* 0x004fe20000100a00 */
[----:B---3--:R0:W-:Y:S03]  /*186c0*/  STL.64 [R1+0x26c8], R20 ;  /* 0x0026c81401007387 */ /* 0x0081e60000100a00 */
[----:B0-----:R-:W2:Y:S01]  /*186d0*/  LDL.LU R20, [R1+0x4b0] ;  /* 0x0004b00001147983 */ /* 0x001ea20000300800 */
[----:B------:R-:W2:Y:S02]  /*186e0*/  LDL.LU R21, [R1+0x4b4] ;  /* 0x0004b40001157983 */ /* 0x000ea40000300800 */
[----:B------:R-:W3:Y:S02]  /*186f0*/  LDL.LU R22, [R1+0x4b8] ;  /* 0x0004b80001167983 */ /* 0x000ee40000300800 */
[----:B------:R-:W3:Y:S01]  /*18700*/  LDL.LU R23, [R1+0x4bc] ;  /* 0x0004bc0001177983 */ /* 0x000ee20000300800 */
[----:B----4-:R-:W-:Y:S01]  /*18710*/  HMMA.16816.F32 R4, R4, R10, R16 ;  /* 0x0000000a0404723c */ /* 0x010fe20000001810 */
[----:B---3--:R-:W-:Y:S01]  /*18720*/  STL.64 [R1+0x26e8], R22 ;  /* 0x0026e81601007387 */ /* 0x008fe20000100a00 */
[----:B--2---:R0:W-:Y:S03]  /*18730*/  STL.64 [R1+0x26e0], R20 ;  /* 0x0026e01401007387 */ /* 0x0041e60000100a00 */
[----:B0-----:R-:W2:Y:S01]  /*18740*/  LDL.LU R20, [R1+0x4d0] ;  /* 0x0004d00001147983 */ /* 0x001ea20000300800 */
[----:B------:R-:W2:Y:S02]  /*18750*/  LDL.LU R21, [R1+0x4d4] ;  /* 0x0004d40001157983 */ /* 0x000ea40000300800 */
[----:B------:R-:W3:Y:S02]  /*18760*/  LDL.LU R22, [R1+0x4d8] ;  /* 0x0004d80001167983 */ /* 0x000ee40000300800 */
[----:B------:R-:W3:Y:S02]  /*18770*/  LDL.LU R23, [R1+0x4dc] ;  /* 0x0004dc0001177983 */ /* 0x000ee40000300800 */
[----:B------:R-:W-:-:S02]  /*18780*/  IMAD.MOV.U32 R17, RZ, RZ, R10 ;  /* 0x000000ffff117224 */ /* 0x000fc400078e000a */
[----:B------:R-:W-:Y:S02]  /*18790*/  IMAD.MOV.U32 R16, RZ, RZ, R11 ;  /* 0x000000ffff107224 */ /* 0x000fe400078e000b */
[----:B------:R-:W-:Y:S02]  /*187a0*/  IMAD.MOV.U32 R26, RZ, RZ, R9 ;  /* 0x000000ffff1a7224 */ /* 0x000fe400078e0009 */
[----:B------:R-:W-:Y:S01]  /*187b0*/  IMAD.MOV.U32 R27, RZ, RZ, R8 ;  /* 0x000000ffff1b7224 */ /* 0x000fe200078e0008 */
[----:B---3--:R-:W-:Y:S01]  /*187c0*/  STL.64 [R1+0x2710], R22 ;  /* 0x0027101601007387 */ /* 0x008fe20000100a00 */
[----:B--2---:R0:W-:Y:S03]  /*187d0*/  STL.64 [R1+0x2708], R20 ;  /* 0x0027081401007387 */ /* 0x0041e60000100a00 */
[----:B0-----:R-:W2:Y:S01]  /*187e0*/  LDL.LU R20, [R1+0x500] ;  /* 0x0005000001147983 */ /* 0x001ea20000300800 */
[----:B------:R-:W2:Y:S02]  /*187f0*/  LDL.LU R21, [R1+0x504] ;  /* 0x0005040001157983 */ /* 0x000ea40000300800 */
[----:B------:R-:W2:Y:S02]  /*18800*/  LDL.LU R22, [R1+0x508] ;  /* 0x0005080001167983 */ /* 0x000ea40000300800 */
[----:B------:R-:W2:Y:S01]  /*18810*/  LDL.LU R23, [R1+0x50c] ;  /* 0x00050c0001177983 */ /* 0x000ea20000300800 */
[----:B------:R-:W3:Y:S01]  /*18820*/  LDL.LU.64 R18, [R1+0x27a8] ;  /* 0x0027a80001127983 */ /* 0x000ee20000300a00 */
[----:B------:R-:W-:Y:S02]  /*18830*/  STL.64 [R1+0xc50], R4 ;  /* 0x000c500401007387 */ /* 0x000fe40000100a00 */
[----:B------:R0:W-:Y:S02]  /*18840*/  STL.64 [R1+0xc58], R6 ;  /* 0x000c580601007387 */ /* 0x0001e40000100a00 */
[----:B------:R-:W4:Y:S01]  /*18850*/  LDL.LU.64 R10, [R1+0x27a0] ;  /* 0x0027a000010a7983 */ /* 0x000f220000300a00 */
[----:B------:R-:W4:Y:S01]  /*18860*/  LDL.LU.64 R8, [R1+0x2798] ;  /* 0x0027980001087983 */ /* 0x000f220000300a00 */
[----:B0-----:R-:W-:-:S02]  /*18870*/  IMAD.MOV.U32 R6, RZ, RZ, R25 ;  /* 0x000000ffff067224 */ /* 0x001fc400078e0019 */
[----:B------:R-:W-:Y:S02]  /*18880*/  IMAD.MOV.U32 R7, RZ, RZ, R24 ;  /* 0x000000ffff077224 */ /* 0x000fe400078e0018 */
[C---:B----4-:R-:W-:Y:S01]  /*18890*/  HMMA.16816.F32 R24, R8.reuse, R26, R12 ;  /* 0x0000001a0818723c */ /* 0x050fe2000000180c */
[----:B------:R-:W4:Y:S01]  /*188a0*/  LDL.LU.64 R14, [R1+0x2790] ;  /* 0x00279000010e7983 */ /* 0x000f220000300a00 */
[----:B------:R-:W4:Y:S11]  /*188b0*/  LDL.LU.64 R12, [R1+0x2788] ;  /* 0x00278800010c7983 */ /* 0x000f360000300a00 */
[----:B------:R-:W-:Y:S10]  /*188c0*/  @!UPT UIADD3 URZ, URZ, URZ, URZ ;  /* 0x0000003f3f3ff290 */ /* 0x000ff4000fffe03f */
[----:B------:R-:W-:Y:S01]  /*188d0*/  STL.64 [R1+0x300], R24 ;  /* 0x0003001801007387 */ /* 0x000fe20000100a00 */
[----:B------:R0:W-:Y:S03]  /*188e0*/  STL.64 [R1+0x308], R26 ;  /* 0x0003081a01007387 */ /* 0x0001e60000100a00 */
[----:B0-----:R-:W4:Y:S02]  /*188f0*/  LDL.LU.64 R26, [R1+0x2780] ;  /* 0x00278000011a7983 */ /* 0x001f240000300a00 */
[C---:B----4-:R-:W-:Y:S02]  /*18900*/  HMMA.16816.F32 R24, R8.reuse, R26, R12 ;  /* 0x0000001a0818723c */ /* 0x050fe4000000180c */
[----:B------:R-:W4:Y:S01]  /*18910*/  LDL.LU.64 R14, [R1+0x2778] ;  /* 0x00277800010e7983 */ /* 0x000f220000300a00 */
[----:B------:R-:W4:Y:S11]  /*18920*/  LDL.LU.64 R12, [R1+0x2770] ;  /* 0x00277000010c7983 */ /* 0x000f360000300a00 */
[----:B------:R-:W-:Y:S09]  /*18930*/  @!UPT UIADD3 URZ, URZ, URZ, URZ ;  /* 0x0000003f3f3ff290 */ /* 0x000ff2000fffe03f */
        /* <DEDUP_REMOVED lines=24> */
[C---:B----4-:R-:W-:Y:S11]  /*18ac0*/  HMMA.16816.F32 R12, R8.reuse, R26, R12 ;  /* 0x0000001a080c723c */ /* 0x050ff6000000180c */
[----:B------:R-:W-:Y:S11]  /*18ad0*/  @!UPT UIADD3 URZ, URZ, URZ, URZ ;  /* 0x0000003f3f3ff290 */ /* 0x000ff6000fffe03f */
[----:B------:R-:W-:Y:S01]  /*18ae0*/  @!UPT UIADD3 URZ, URZ, URZ, URZ ;  /* 0x0000003f3f3ff290 */ /* 0x000fe2000fffe03f */
[----:B------:R-:W-:Y:S01]  /*18af0*/  STL.64 [R1+0x390], R12 ;  /* 0x0003900c01007387 */ /* 0x000fe20000100a00 */
[----:B------:R0:W-:Y:S03]  /*18b00*/  STL.64 [R1+0x398], R14 ;  /* 0x0003980e01007387 */ /* 0x0001e60000100a00 */
[----:B0-----:R-:W2:Y:S01]  /*18b10*/  LDL.LU.64 R14, [R1+0x2718] ;  /* 0x00271800010e7983 */ /* 0x001ea20000300a00 */
[----:B------:R0:W-:Y:S02]  /*18b20*/  STL.64 [R1+0x2658], R26 ;  /* 0x0026581a01007387 */ /* 0x0001e40000100a00 */
[----:B------:R-:W4:Y:S02]  /*18b30*/  LDL.LU R24, [R1+0x4a0] ;  /* 0x0004a00001187983 */ /* 0x000f240000300800 */
[----:B------:R-:W4:Y:S01]  /*18b40*/  LDL.LU R25, [R1+0x4a4] ;  /* 0x0004a40001197983 */ /* 0x000f220000300800 */
[----:B0-----:R-:W4:Y:S01]  /*18b50*/  LDL.LU R26, [R1+0x4a8] ;  /* 0x0004a800011a7983 */ /* 0x001f220000300800 */
[----:B------:R-:W4:Y:S01]  /*18b60*/  LDL.LU R27, [R1+0x4ac] ;  /* 0x0004ac00011b7983 */ /* 0x000f220000300800 */
[C---:B--2---:R-:W-:Y:S02]  /*18b70*/  HMMA.16816.F32 R12, R8.reuse, R14, R20 ;  /* 0x0000000e080c723c */ /* 0x044fe40000001814 */
[----:B------:R-:W2:Y:S01]  /*18b80*/  LDL.LU.64 R22, [R1+0x2710] ;  /* 0x0027100001167983 */ /* 0x000ea20000300a00 */
[----:B------:R-:W2:Y:S11]  /*18b90*/  LDL.LU.64 R20, [R1+0x2708] ;  /* 0x0027080001147983 */ /* 0x000eb60000300a00 */
[----:B------:R-:W-:Y:S09]  /*18ba0*/  @!UPT UIADD3 URZ, URZ, URZ, URZ ;  /* 0x0000003f3f3ff290 */ /* 0x000ff2000fffe03f */
[----:B------:R-:W-:Y:S01]  /*18bb0*/  STL.64 [R1+0x3c0], R12 ;  /* 0x0003c00c01007387 */ /* 0x000fe20000100a00 */
[----:B------:R0:W-:Y:S03]  /*18bc0*/  STL.64 [R1+0x3c8], R14 ;  /* 0x0003c80e01007387 */ /* 0x0001e60000100a00 */
[----:B0-----:R-:W3:Y:S01]  /*18bd0*/  LDL.LU.64 R14, [R1+0x2700] ;  /* 0x00270000010e7983 */ /* 0x001ee20000300a00 */
[----:B------:R-:W3:Y:S02]  /*18be0*/  LDL.LU.64 R12, [R1+0x26f8] ;  /* 0x0026f800010c7983 */ /* 0x000ee40000300a00 */
        /* <DEDUP_REMOVED lines=14> */
[C---:B--2---:R-:W-:Y:S02]  /*18cd0*/  HMMA.16816.F32 R12, R8.reuse, R14, R20 ;  /* 0x0000000e080c723c */ /* 0x044fe40000001814 */
[----:B------:R-:W2:Y:S01]  /*18ce0*/  LDL.LU.64 R22, [R1+0x26d0] ;  /* 0x0026d00001167983 */ /* 0x000ea20000300a00 */
[----:B------:R-:W2:Y:S11]  /*18cf0*/  LDL.LU.64 R20, [R1+0x26c8] ;  /* 0x0026c80001147983 */ /* 0x000eb60000300a00 */
[----:B------:R-:W-:Y:S09]  /*18d00*/  @!UPT UIADD3 URZ, URZ, URZ, URZ ;  /* 0x0000003f3f3ff290 */ /* 0x000ff2000fffe03f */
[----:B------:R-:W-:Y:S01]  /*18d10*/  STL.64 [R1+0xa70], R12 ;  /* 0x000a700c01007387 */ /* 0x000fe20000100a00 */
[----:B------:R0:W-:Y:S03]  /*18d20*/  STL.64 [R1+0xa78], R14 ;  /* 0x000a780e01007387 */ /* 0x0001e60000100a00 */
[----:B0-----:R-:W2:Y:S01]  /*18d30*/  LDL.LU.64 R14, [R1+0x26c0] ;  /* 0x0026c000010e7983 */ /* 0x001ea20000300a00 */
[C---:B----4-:R-:W-:Y:S01]  /*18d40*/  HMMA.16816.F32 R24, R8.reuse, R6, R24 ;  /* 0x000000060818723c */ /* 0x050fe20000001818 */
[----:B------:R-:W3:Y:S11]  /*18d50*/  LDL.LU R12, [R1+0x580] ;  /* 0x00058000010c7983 */ /* 0x000ef60000300800 */
[----:B------:R-:W-:Y:S11]  /*18d60*/  @!UPT UIADD3 URZ, URZ, URZ, URZ ;  /* 0x0000003f3f3ff290 */ /* 0x000ff6000fffe03f */
[----:B------:R-:W-:Y:S01]  /*18d70*/  STL.64 [R1+0xaa0], R24 ;  /* 0x000aa01801007387 */ /* 0x000fe20000100a00 */
[----:B------:R-:W-:Y:S01]  /*18d80*/  STL.64 [R1+0xaa8], R26 ;  /* 0x000aa81a01007387 */ /* 0x000fe20000100a00 */
[----:B--2---:R-:W-:Y:S07]  /*18d90*/  HMMA.16816.F32 R4, R8, R14, R20 ;  /* 0x0000000e0804723c */ /* 0x004fee0000001814 */
[----:B------:R-:W-:Y:S02]  /*18da0*/  IMAD.MOV.U32 R22, RZ, RZ, R3 ;  /* 0x000000ffff167224 */ /* 0x000fe400078e0003 */
[----:B------:R-:W-:Y:S11]  /*18db0*/  IMAD.MOV.U32 R23, RZ, RZ, R2 ;  /* 0x000000ffff177224 */ /* 0x000ff600078e0002 */
[----:B------:R-:W-:Y:S03]  /*18dc0*/  @!UPT UIADD3 URZ, URZ, URZ, URZ ;  /* 0x0000003f3f3ff290 */ /* 0x000fe6000fffe03f */
[----:B------:R-:W-:Y:S01]  /*18dd0*/  STL.64 [R1+0xb10], R4 ;  /* 0x000b100401007387 */ /* 0x000fe20000100a00 */
[----:B------:R0:W-:Y:S02]  /*18de0*/  STL.64 [R1+0xb18], R6 ;  /* 0x000b180601007387 */ /* 0x0001e40000100a00 */
[----:B------:R-:W3:Y:S02]  /*18df0*/  LDL.LU R13, [R1+0x584] ;  /* 0x00058400010d7983 */ /* 0x000ee40000300800 */
[----:B------:R-:W2:Y:S01]  /*18e00*/  LDL.LU R14, [R1+0x588] ;  /* 0x00058800010e7983 */ /* 0x000ea20000300800 */
[----:B------:R-:W2:Y:S01]  /*18e10*/  LDL.LU R15, [R1+0x58c] ;  /* 0x00058c00010f7983 */ /* 0x000ea20000300800 */
[----:B0-----:R-:W-:Y:S02]  /*18e20*/  IMAD.MOV.U32 R6, RZ, RZ, R17 ;  /* 0x000000ffff067224 */ /* 0x001fe400078e0011 */
[----:B------:R-:W-:-:S05]  /*18e30*/  IMAD.MOV.U32 R7, RZ, RZ, R16 ;  /* 0x000000ffff077224 */ /* 0x000fca00078e0010 */
[----:B------:R0:W-:Y:S01]  /*18e40*/  STL.64 [R1+0x2688], R6 ;  /* 0x0026880601007387 */ /* 0x0001e20000100a00 */
[----:B------:R-:W4:Y:S02]  /*18e50*/  LDL.LU R24, [R1+0x540] ;  /* 0x0005400001187983 */ /* 0x000f240000300800 */
[----:B------:R-:W4:Y:S02]  /*18e60*/  LDL.LU R25, [R1+0x544] ;  /* 0x0005440001197983 */ /* 0x000f240000300800 */
[----:B------:R-:W2:Y:S01]  /*18e70*/  LDL.LU R26, [R1+0x548] ;  /* 0x00054800011a7983 */ /* 0x000ea20000300800 */
[----:B------:R-:W2:Y:S01]  /*18e80*/  LDL.LU R27, [R1+0x54c] ;  /* 0x00054c00011b7983 */ /* 0x000ea20000300800 */
[----:B------:R1:W-:Y:S02]  /*18e90*/  STL.64 [R1+0x26a8], R22 ;  /* 0x0026a81601007387 */ /* 0x0003e40000100a00 */
[----:B------:R-:W2:Y:S02]  /*18ea0*/  LDL.LU R4, [R1+0x430] ;  /* 0x0004300001047983 */ /* 0x000ea40000300800 */
[----:B------:R-:W2:Y:S01]  /*18eb0*/  LDL.LU R5, [R1+0x434] ;  /* 0x0004340001057983 */ /* 0x000ea20000300800 */
[----:B0-----:R-:W2:Y:S01]  /*18ec0*/  LDL.LU R6, [R1+0x438] ;  /* 0x0004380001067983 */ /* 0x001ea20000300800 */
[----:B------:R-:W2:Y:S03]  /*18ed0*/  LDL.LU R7, [R1+0x43c] ;  /* 0x00043c0001077983 */ /* 0x000ea60000300800 */
[----:B-1----:R-:W3:Y:S04]  /*18ee0*/  LDL.64 R22, [R1+0x58] ;  /* 0x0000580001167983 */ /* 0x002ee80000100a00 */
[----:B--2---:R-:W-:Y:S01]  /*18ef0*/  STL.64 [R1+0x26a0], R6 ;  /* 0x0026a00601007387 */ /* 0x004fe20000100a00 */
[----:B------:R0:W-:Y:S03]  /*18f00*/  STL.64 [R1+0x2698], R4 ;  /* 0x0026980401007387 */ /* 0x0001e60000100a00 */
        /* <DEDUP_REMOVED lines=10> */
[----:B------:R0:W-:Y:S01]  /*18fb0*/  STL.64 [R1+0x2668], R26 ;  /* 0x0026681a01007387 */ /* 0x0001e20000100a00 */
[----:B----4-:R-:W-:Y:S03]  /*18fc0*/  STL.64 [R1+0x2660], R24 ;  /* 0x0026601801007387 */ /* 0x010fe60000100a00 */
[----:B0-----:R-:W4:Y:S04]  /*18fd0*/  LDL.64 R26, [R1+0x108] ;  /* 0x00010800011a7983 */ /* 0x001f280000100a00 */
[----:B----4-:R0:W-:Y:S04]  /*18fe0*/  STL.64 [R1+0x2678], R26 ;  /* 0x0026781a01007387 */ /* 0x0101e80000100a00 */
[----:B0-----:R-:W4:Y:S04]  /*18ff0*/  LDL.64 R26, [R1+0x118] ;  /* 0x00011800011a7983 */ /* 0x001f280000100a00 */
[----:B----4-:R0:W-:Y:S01]  /*19000*/  STL.64 [R1+0x2680], R26 ;  /* 0x0026801a01007387 */ /* 0x0101e20000100a00 */
[----:B------:R-:W4:Y:S02]  /*19010*/  LDL.LU R24, [R1] ;  /* 0x0000000001187983 */ /* 0x000f240000300800 */
[----:B------:R-:W4:Y:S01]  /*19020*/  LDL.LU R25, [R1+0x4] ;  /* 0x0000040001197983 */ /* 0x000f220000300800 */
[----:B0-----:R-:W4:Y:S01]  /*19030*/  LDL.LU R26, [R1+0x8] ;  /* 0x00000800011a7983 */ /* 0x001f220000300800 */
[----:B------:R-:W4:Y:S02]  /*19040*/  LDL.LU R27, [R1+0xc] ;  /* 0x00000c00011b7983 */ /* 0x000f240000300800 */
[----:B------:R0:W-:Y:S02]  /*19050*/  STL.64 [R1+0x2640], R14 ;  /* 0x0026400e01007387 */ /* 0x0001e40000100a00 */
[----:B---3--:R-:W-:Y:S01]  /*19060*/  STL.64 [R1+0x2638], R12 ;  /* 0x0026380c01007387 */ /* 0x008fe20000100a00 */
[----:B0-----:R-:W3:Y:S04]  /*19070*/  LDL.64 R14, [R1+0xe8] ;  /* 0x0000e800010e7983 */ /* 0x001ee80000100a00 */
[----:B---3--:R0:W-:Y:S04]  /*19080*/  STL.64 [R1+0x2650], R14 ;  /* 0x0026500e01007387 */ /* 0x0081e80000100a00 */
[----:B0-----:R-:W3:Y:S01]  /*19090*/  LDL.64 R14, [R1+0xf8] ;  /* 0x0000f800010e7983 */ /* 0x001ee20000100a00 */
[----:B--2---:R-:W-:Y:S03]  /*190a0*/  HMMA.16816.F32 R4, R8, R22, R4 ;  /* 0x000000160804723c */ /* 0x004fe60000001804 */
[----:B---3--:R0:W-:Y:S01]  /*190b0*/  STL.64 [R1+0x2670], R14 ;  /* 0x0026700e01007387 */ /* 0x0081e20000100a00 */
[----:B------:R-:W2:Y:S02]  /*190c0*/  LDL.LU R12, [R1+0x550] ;  /* 0x00055000010c7983 */ /* 0x000ea40000300800 */
[----:B------:R-:W2:Y:S01]  /*190d0*/  LDL.LU R13, [R1+0x554] ;  /* 0x00055400010d7983 */ /* 0x000ea20000300800 */
[----:B0-----:R-:W2:Y:S01]  /*190e0*/  LDL.LU R14, [R1+0x558] ;  /* 0x00055800010e7983 */ /* 0x001ea20000300800 */
[----:B------:R-:W2:Y:S02]  /*190f0*/  LDL.LU R15, [R1+0x55c] ;  /* 0x00055c00010f7983 */ /* 0x000ea40000300800 */
[----:B------:R-:W3:Y:S02]  /*19100*/  LDL.64 R18, [R1+0xd8] ;  /* 0x0000d80001127983 */ /* 0x000ee40000100a00 */
[----:B------:R-:W-:-:S02]  /*19110*/  IMAD.MOV.U32 R3, RZ, RZ, R22 ;  /* 0x000000ffff037224 */ /* 0x000fc400078e0016 */
[----:B------:R-:W-:Y:S01]  /*19120*/  IMAD.MOV.U32 R2, RZ, RZ, R23 ;  /* 0x000000ffff027224 */ /* 0x000fe200078e0017 */
[----:B---3--:R0:W-:Y:S01]  /*19130*/  STL.64 [R1+0x2648], R18 ;  /* 0x0026481201007387 */ /* 0x0081e20000100a00 */
[----:B------:R-:W3:Y:S02]  /*19140*/  LDL.LU R16, [R1+0x570] ;  /* 0x0005700001107983 */ /* 0x000ee40000300800 */
[----:B------:R-:W3:Y:S01]  /*19150*/  LDL.LU R17, [R1+0x574] ;  /* 0x0005740001117983 */ /* 0x000ee20000300800 */
[----:B0-----:R-:W3:Y:S01]  /*19160*/  LDL.LU R18, [R1+0x578] ;  /* 0x0005780001127983 */ /* 0x001ee20000300800 */
[----:B------:R-:W3:Y:S03]  /*19170*/  LDL.LU R19, [R1+0x57c] ;  /* 0x00057c0001137983 */ /* 0x000ee60000300800 */
[----:B------:R-:W-:Y:S02]  /*19180*/  STL.64 [R1+0xc20], R4 ;  /* 0x000c200401007387 */ /* 0x000fe40000100a00 */
[----:B------:R0:W-:Y:S02]  /*19190*/  STL.64 [R1+0xc28], R6 ;  /* 0x000c280601007387 */ /* 0x0001e40000100a00 */
[----:B0-----:R-:W2:Y:S01]  /*191a0*/  LDL.LU.64 R6, [R1+0x26b8] ;  /* 0x0026b80001067983 */ /* 0x001ea20000300a00 */
[----:B------:R-:W2:Y:S02]  /*191b0*/  LDL.LU.64 R4, [R1+0x26b0] ;  /* 0x0026b00001047983 */ /* 0x000ea40000300a00 */
[----:B------:R-:W2:Y:S02]  /*191c0*/  LDL.LU.64 R22, [R1+0x26a8] ;  /* 0x0026a80001167983 */ /* 0x000ea40000300a00 */
[C---:B--2---:R-:W-:Y:S01]  /*191d0*/  HMMA.16816.F32 R20, R8.reuse, R22, R4 ;  /* 0x000000160814723c */ /* 0x044fe20000001804 */
[----:B------:R-:W2:Y:S01]  /*191e0*/  LDL.LU.64 R6, [R1+0x26a0] ;  /* 0x0026a00001067983 */ /* 0x000ea20000300a00 */
[----:B------:R-:W2:Y:S11]  /*191f0*/  LDL.LU.64 R4, [R1+0x2698] ;  /* 0x0026980001047983 */ /* 0x000eb60000300a00 */
[----:B------:R-:W-:Y:S10]  /*19200*/  @!UPT UIADD3 URZ, URZ, URZ, URZ ;  /* 0x0000003f3f3ff290 */ /* 0x000ff4000fffe03f */
[----:B------:R-:W-:Y:S01]  /*19210*/  STL.64 [R1+0xc10], R20 ;  /* 0x000c101401007387 */ /* 0x000fe20000100a00 */
[----:B------:R0:W-:Y:S03]  /*19220*/  STL.64 [R1+0xc18], R22 ;  /* 0x000c181601007387 */ /* 0x0001e60000100a00 */
[----:B0-----:R-:W2:Y:S02]  /*19230*/  LDL.LU.64 R22, [R1+0x2690] ;  /* 0x0026900001167983 */ /* 0x001ea40000300a00 */
[C---:B--2---:R-:W-:Y:S11]  /*19240*/  HMMA.16816.F32 R4, R8.reuse, R22, R4 ;  /* 0x000000160804723c */ /* 0x044ff60000001804 */
[----:B------:R-:W-:Y:S11]  /*19250*/  @!UPT UIADD3 URZ, URZ, URZ, URZ ;  /* 0x0000003f3f3ff290 */ /* 0x000ff6000fffe03f */
[----:B------:R-:W-:Y:S01]  /*19260*/  @!UPT UIADD3 URZ, URZ, URZ, URZ ;  /* 0x0000003f3f3ff290 */ /* 0x000fe2000fffe03f */
[----:B------:R-:W-:Y:S01]  /*19270*/  STL.64 [R1+0xc00], R4 ;  /* 0x000c000401007387 */ /* 0x000fe20000100a00 */
[----:B------:R0:W-:Y:S03]  /*19280*/  STL.64 [R1+0xc08], R6 ;  /* 0x000c080601007387 */ /* 0x0001e60000100a00 */
[----:B0-----:R-:W4:Y:S01]  /*19290*/  LDL.LU.64 R6, [R1+0x2688] ;  /* 0x0026880001067983 */ /* 0x001f220000300a00 */
[----:B------:R0:W-:Y:S03]  /*192a0*/  STL.64 [R1+0x25e8], R22 ;  /* 0x0025e81601007387 */ /* 0x0001e60000100a00 */
[----:B0-----:R-:W2:Y:S01]  /*192b0*/  LDL.64 R22, [R1+0xb8] ;  /* 0x0000b80001167983 */ /* 0x001ea20000100a00 */
[----:B----4-:R-:W-:Y:S03]  /*192c0*/  HMMA.16816.F32 R8, R8, R6, R24 ;  /* 0x000000060808723c */ /* 0x010fe60000001818 */
[----:B------:R-:W4:Y:S04]  /*192d0*/  LDL.LU.64 R26, [R1+0x2680] ;  /* 0x00268000011a7983 */ /* 0x000f280000300a00 */
[----:B------:R-:W-:Y:S11]  /*192e0*/  LDSM.16.MT88.4 R4, [R0+0x4200] ;  /* 0x004200000004783b */ /* 0x000ff60000004200 */
[----:B------:R-:W-:Y:S05]  /*192f0*/  @!UPT UIADD3 URZ, URZ, URZ, URZ ;  /* 0x0000003f3f3ff290 */ /* 0x000fea000fffe03f */
[----:B------:R-:W-:Y:S01]  /*19300*/  STL.64 [R1+0xbf0], R8 ;  /* 0x000bf00801007387 */ /* 0x000fe20000100a00 */
[----:B------:R-:W-:Y:S02]  /*19310*/  STL.64 [R1+0xbf8], R10 ;  /* 0x000bf80a01007387 */ /* 0x000fe40000100a00 */
[----:B------:R-:W0:Y:S04]  /*19320*/  LDSM.16.MT88.4 R8, [R0+0x4280] ;  /* 0x004280000008783b */ /* 0x000e280000004200 */
[----:B------:R-:W-:Y:S01]  /*19330*/  STL [R1+0x2580], R0 ;  /* 0x0025800001007387 */ /* 0x000fe20000100800 */
[----:B0-----:R-:W-:Y:S01]  /*19340*/  STL.64 [R1+0x2568], R10 ;  /* 0x0025680a01007387 */ /* 0x001fe20000100a00 */
[----:B------:R0:W-:Y:S03]  /*19350*/  STL.64 [R1+0x2560], R8 ;  /* 0x0025600801007387 */ /* 0x0001e60000100a00 */
        /* <DEDUP_REMOVED lines=11> */
[----:B------:R-:W4:Y:S01]  /*19410*/  LDL.LU.64 R26, [R1+0x2678] ;  /* 0x00267800011a7983 */ /* 0x000f220000300a00 */
[----:B------:R-:W-:Y:S01]  /*19420*/  STL [R1+0x2584], R9 ;  /* 0x0025840901007387 */ /* 0x000fe20000100800 */
[----:B----4-:R-:W-:Y:S01]  /*19430*/  HMMA.16816.F32 R12, R4, R26, R12 ;  /* 0x0000001a040c723c */ /* 0x010fe2000000180c */
[----:B-1----:R-:W-:-:S02]  /*19440*/  IMAD.MOV.U32 R11, RZ, RZ, R26 ;  /* 0x000000ffff0b7224 */ /* 0x002fc400078e001a */
[----:B------:R-:W-:Y:S11]  /*19450*/  IMAD.MOV.U32 R10, RZ, RZ, R27 ;  /* 0x000000ffff0a7224 */ /* 0x000ff600078e001b */
[----:B------:R-:W-:Y:S09]  /*19460*/  @!UPT UIADD3 URZ, URZ, URZ, URZ ;  /* 0x0000003f3f3ff290 */ /* 0x000ff2000fffe03f */
[----:B------:R-:W-:Y:S01]  /*19470*/  STL.64 [R1+0x270], R12 ;  /* 0x0002700c01007387 */ /* 0x000fe20000100a00 */
[----:B------:R0:W-:Y:S03]  /*19480*/  STL.64 [R1+0x278], R14 ;  /* 0x0002780e01007387 */ /* 0x0001e60000100a00 */
[----:B0-----:R-:W4:Y:S01]  /*19490*/  LDL.LU.64 R14, [R1+0x2670] ;  /* 0x00267000010e7983 */ /* 0x001f220000300a00 */
[----:B------:R-:W4:Y:S02]  /*194a0*/  LDL.LU.64 R26, [R1+0x2668] ;  /* 0x00266800011a7983 */ /* 0x000f240000300a00 */
[----:B------:R-:W4:Y:S02]  /*194b0*/  LDL.LU.64 R24, [R1+0x2660] ;  /* 0x0026600001187983 */ /* 0x000f240000300a00 */
[----:B------:R-:W-:Y:S01]  /*194c0*/  STL.64 [R1+0x2608], R10 ;  /* 0x0026080a01007387 */ /* 0x000fe20000100a00 */
[----:B------:R0:W-:Y:S04]  /*194d0*/  STL [R1+0x2600], R8 ;  /* 0x0026000801007387 */ /* 0x0001e80000100800 */
[----:B0-----:R-:W2:Y:S01]  /*194e0*/  LDL.LU R8, [R1+0x5d0] ;  /* 0x0005d00001087983 */ /* 0x001ea20000300800 */
[----:B------:R-:W2:Y:S02]  /*194f0*/  LDL.LU R9, [R1+0x5d4] ;  /* 0x0005d40001097983 */ /* 0x000ea40000300800 */
[----:B------:R-:W2:Y:S02]  /*19500*/  LDL.LU R10, [R1+0x5d8] ;  /* 0x0005d800010a7983 */ /* 0x000ea40000300800 */
[----:B------:R-:W2:Y:S01]  /*19510*/  LDL.LU R11, [R1+0x5dc] ;  /* 0x0005dc00010b7983 */ /* 0x000ea20000300800 */
[C---:B----4-:R-:W-:Y:S11]  /*19520*/  HMMA.16816.F32 R24, R4.reuse, R14, R24 ;  /* 0x0000000e0418723c */ /* 0x050ff60000001818 */
[----:B------:R-:W-:Y:S11]  /*19530*/  @!UPT UIADD3 URZ, URZ, URZ, URZ ;  /* 0x0000003f3f3ff290 */ /* 0x000ff6000fffe03f */
[----:B------:R-:W-:Y:S01]  /*19540*/  @!UPT UIADD3 URZ, URZ, URZ, URZ ;  /* 0x0000003f3f3ff290 */ /* 0x000fe2000fffe03f */
[----:B------:R0:W-:Y:S01]  /*19550*/  STL.64 [R1+0x260], R24 ;  /* 0x0002601801007387 */ /* 0x0001e20000100a00 */
[----:B------:R1:W-:Y:S02]  /*19560*/  STL.64 [R1+0x268], R26 ;  /* 0x0002681a01007387 */ /* 0x0003e40000100a00 */
[----:B0-----:R-:W-:Y:S01]  /*19570*/  IMAD.MOV.U32 R25, RZ, RZ, R14 ;  /* 0x000000ffff197224 */ /* 0x001fe200078e000e */
[----:B-1----:R-:W4:Y:S01]  /*19580*/  LDL.LU.64 R26, [R1+0x2658] ;  /* 0x00265800011a7983 */ /* 0x002f220000300a00 */
        /* <DEDUP_REMOVED lines=11> */
[C---:B---3--:R-:W-:Y:S11]  /*19640*/  HMMA.16816.F32 R12, R4.reuse, R18, R12 ;  /* 0x00000012040c723c */ /* 0x048ff6000000180c */
[----:B------:R-:W-:Y:S11]  /*19650*/  @!UPT UIADD3 URZ, URZ, URZ, URZ ;  /* 0x0000003f3f3ff290 */ /* 0x000ff6000fffe03f */
[----:B------:R-:W-:Y:S01]  /*19660*/  @!UPT UIADD3 URZ, URZ, URZ, URZ ;  /* 0x0000003f3f3ff290 */ /* 0x000fe2000fffe03f */
[----:B------:R-:W-:Y:S01]  /*19670*/  STL.64 [R1+0x380], R12 ;  /* 0x0003800c01007387 */ /* 0x000fe20000100a00 */
[----:B------:R0:W-:Y:S02]  /*19680*/  STL.64 [R1+0x388], R14 ;  /* 0x0003880e01007387 */ /* 0x0001e40000100a00 */
[----:B0-----:R-:W-:Y:S02]  /*19690*/  IMAD.MOV.U32 R14, RZ, RZ, R18 ;  /* 0x000000ffff0e7224 */ /* 0x001fe400078e0012 */
[----:B------:R-:W-:Y:S02]  /*196a0*/  IMAD.MOV.U32 R15, RZ, RZ, R19 ;  /* 0x000000ffff0f7224 */ /* 0x000fe400078e0013 */
[----:B------:R-:W3:Y:S03]  /*196b0*/  LDL.LU.64 R18, [R1+0x2630] ;  /* 0x0026300001127983 */ /* 0x000ee60000300a00 */
[----:B------:R0:W-:Y:S02]  /*196c0*/  STL.64 [R1+0x2628], R14 ;  /* 0x0026280e01007387 */ /* 0x0001e40000100a00 */
[----:B------:R-:W3:Y:S02]  /*196d0*/  LDL.LU R12, [R1+0x590] ;  /* 0x00059000010c7983 */ /* 0x000ee40000300800 */
[----:B------:R-:W3:Y:S01]  /*196e0*/  LDL.LU R13, [R1+0x594] ;  /* 0x00059400010d7983 */ /* 0x000ee20000300800 */
[----:B0-----:R-:W3:Y:S01]  /*196f0*/  LDL.LU R14, [R1+0x598] ;  /* 0x00059800010e7983 */ /* 0x001ee20000300800 */
[----:B------:R-:W3:Y:S01]  /*19700*/  LDL.LU R15, [R1+0x59c] ;  /* 0x00059c00010f7983 */ /* 0x000ee20000300800 */
[C---:B--2---:R-:W-:Y:S01]  /*19710*/  HMMA.16816.F32 R8, R4.reuse, R22, R8 ;  /* 0x000000160408723c */ /* 0x044fe20000001808 */
[----:B----4-:R0:W-:Y:S07]  /*19720*/  STL.64 [R1+0x24e8], R26 ;  /* 0x0024e81a01007387 */ /* 0x0101ee0000100a00 */
[----:B---3--:R-:W-:Y:S07]  /*19730*/  HMMA.16816.F32 R12, R4, R26, R12 ;  /* 0x0000001a040c723c */ /* 0x008fee000000180c */
[----:B0-----:R-:W-:-:S02]  /*19740*/  IMAD.MOV.U32 R27, RZ, RZ, R22 ;  /* 0x000000ffff1b7224 */ /* 0x001fc400078e0016 */
[----:B------:R-:W-:Y:S11]  /*19750*/  IMAD.MOV.U32 R26, RZ, RZ, R23 ;  /* 0x000000ffff1a7224 */ /* 0x000ff600078e0017 */
[----:B------:R-:W-:Y:S03]  /*19760*/  @!UPT UIADD3 URZ, URZ, URZ, URZ ;  /* 0x0000003f3f3ff290 */ /* 0x000fe6000fffe03f */
[----:B------:R-:W-:Y:S01]  /*19770*/  STL.64 [R1+0x370], R12 ;  /* 0x0003700c01007387 */ /* 0x000fe20000100a00 */
[----:B------:R-:W-:Y:S02]  /*19780*/  STL.64 [R1+0x378], R14 ;  /* 0x0003780e01007387 */ /* 0x000fe40000100a00 */
[----:B------:R-:W-:Y:S02]  /*19790*/  STL.64 [R1+0x360], R8 ;  /* 0x0003600801007387 */ /* 0x000fe40000100a00 */
[----:B------:R-:W-:Y:S01]  /*197a0*/  STL.64 [R1+0x368], R10 ;  /* 0x0003680a01007387 */ /* 0x000fe20000100a00 */
[----:B------:R-:W-:Y:S01]  /*197b0*/  STL.64 [R1+0x2590], R26 ;  /* 0x0025901a01007387 */ /* 0x000fe20000100a00 */
[----:B------:R0:W-:Y:S03]  /*197c0*/  STL.64 [R1+0x2588], R24 ;  /* 0x0025881801007387 */ /* 0x0001e60000100a00 */
[----:B0-----:R-:W2:Y:S01]  /*197d0*/  LDL.LU R24, [R1+0x510] ;  /* 0x0005100001187983 */ /* 0x001ea20000300800 */
[----:B------:R-:W2:Y:S02]  /*197e0*/  LDL.LU R25, [R1+0x514] ;  /* 0x0005140001197983 */ /* 0x000ea40000300800 */
[----:B------:R-:W3:Y:S02]  /*197f0*/  LDL.LU R26, [R1+0x518] ;  /* 0x00051800011a7983 */ /* 0x000ee40000300800 */
[----:B------:R-:W3:Y:S01]  /*19800*/  LDL.LU R27, [R1+0x51c] ;  /* 0x00051c00011b7983 */ /* 0x000ee20000300800 */
[----:B------:R-:W4:Y:S01]  /*19810*/  LDL.LU R12, [R1+0x600] ;  /* 0x00060000010c7983 */ /* 0x000f220000300800 */
[----:B------:R-:W4:Y:S02]  /*19820*/  LDL.LU R13, [R1+0x604] ;  /* 0x00060400010d7983 */ /* 0x000f240000300800 */
[----:B------:R-:W4:Y:S02]  /*19830*/  LDL.LU R14, [R1+0x608] ;  /* 0x00060800010e7983 */ /* 0x000f240000300800 */
[----:B------:R-:W4:Y:S01]  /*19840*/  LDL.LU R15, [R1+0x60c] ;  /* 0x00060c00010f7983 */ /* 0x000f220000300800 */
[----:B---3--:R0:W-:Y:S01]  /*19850*/  STL.64 [R1+0x25a0], R26 ;  /* 0x0025a01a01007387 */ /* 0x0081e20000100a00 */
[----:B--2---:R1:W-:Y:S03]  /*19860*/  STL.64 [R1+0x2598], R24 ;  /* 0x0025981801007387 */ /* 0x0043e60000100a00 */
[----:B0-----:R-:W2:Y:S04]  /*19870*/  LDL.64 R26, [R1+0x48] ;  /* 0x00004800011a7983 */ /* 0x001ea80000100a00 */
[----:B--2---:R0:W-:Y:S01]  /*19880*/  STL.64 [R1+0x25b8], R26 ;  /* 0x0025b81a01007387 */ /* 0x0041e20000100a00 */
[----:B-1----:R-:W2:Y:S02]  /*19890*/  LDL.LU R24, [R1+0x530] ;  /* 0x0005300001187983 */ /* 0x002ea40000300800 */
[----:B------:R-:W2:Y:S01]  /*198a0*/  LDL.LU R25, [R1+0x534] ;  /* 0x0005340001197983 */ /* 0x000ea20000300800 */
[----:B0-----:R-:W3:Y:S01]  /*198b0*/  LDL.LU R26, [R1+0x538] ;  /* 0x00053800011a7983 */ /* 0x001ee20000300800 */
[----:B------:R-:W3:Y:S02]  /*198c0*/  LDL.LU R27, [R1+0x53c] ;  /* 0x00053c00011b7983 */ /* 0x000ee40000300800 */
[----:B------:R-:W2:Y:S02]  /*198d0*/  LDL.LU R20, [R1+0x5b0] ;  /* 0x0005b00001147983 */ /* 0x000ea40000300800 */
[----:B------:R-:W2:Y:S01]  /*198e0*/  LDL.LU R21, [R1+0x5b4] ;  /* 0x0005b40001157983 */ /* 0x000ea20000300800 */
[----:B------:R-:W2:Y:S01]  /*198f0*/  LDL.LU R22, [R1+0x5b8] ;  /* 0x0005b80001167983 */ /* 0x000ea20000300800 */
[----:B------:R-:W2:Y:S02]  /*19900*/  LDL.LU R23, [R1+0x5bc] ;  /* 0x0005bc0001177983 */ /* 0x000ea40000300800 */
[----:B------:R-:W2:Y:S02]  /*19910*/  LDL.LU R8, [R1+0x5c0] ;  /* 0x0005c00001087983 */ /* 0x000ea40000300800 */
[----:B------:R-:W2:Y:S01]  /*19920*/  LDL.LU R9, [R1+0x5c4] ;  /* 0x0005c40001097983 */ /* 0x000ea20000300800 */
[----:B------:R-:W2:Y:S01]  /*19930*/  LDL.LU R10, [R1+0x5c8] ;  /* 0x0005c800010a7983 */ /* 0x000ea20000300800 */
[----:B------:R-:W2:Y:S03]  /*19940*/  LDL.LU R11, [R1+0x5cc] ;  /* 0x0005cc00010b7983 */ /* 0x000ea60000300800 */
[----:B--2---:R0:W-:Y:S01]  /*19950*/  STL.64 [R1+0x2618], R10 ;  /* 0x0026180a01007387 */ /* 0x0041e20000100a00 */
[----:B------:R-:W-:Y:S03]  /*19960*/  STL.64 [R1+0x2610], R8 ;  /* 0x0026100801007387 */ /* 0x000fe60000100a00 */
[----:B0-----:R-:W2:Y:S01]  /*19970*/  LDL.64 R10, [R1+0x98] ;  /* 0x00009800010a7983 */ /* 0x001ea20000100a00 */
[----:B------:R0:W-:Y:S02]  /*19980*/  STL.64 [R1+0x25f8], R22 ;  /* 0x0025f81601007387 */ /* 0x0001e40000100a00 */
[----:B------:R1:W-:Y:S01]  /*19990*/  STL.64 [R1+0x25f0], R20 ;  /* 0x0025f01401007387 */ /* 0x0003e20000100a00 */
[----:B0-----:R-:W2:Y:S01]  /*199a0*/  LDL.64 R22, [R1+0x88] ;  /* 0x0000880001167983 */ /* 0x001ea20000100a00 */
[----:B----4-:R-:W-:Y:S03]  /*199b0*/  HMMA.16816.F32 R12, R4, R18, R12 ;  /* 0x00000012040c723c */ /* 0x010fe6000000180c */
[----:B--2---:R0:W-:Y:S01]  /*199c0*/  STL.64 [R1+0x2620], R22 ;  /* 0x0026201601007387 */ /* 0x0041e20000100a00 */
[----:B-1----:R-:W2:Y:S02]  /*199d0*/  LDL.LU R20, [R1+0x5f0] ;  /* 0x0005f00001147983 */ /* 0x002ea40000300800 */
[----:B------:R-:W2:Y:S01]  /*199e0*/  LDL.LU R21, [R1+0x5f4] ;  /* 0x0005f40001157983 */ /* 0x000ea20000300800 */
[----:B0-----:R-:W2:Y:S01]  /*199f0*/  LDL.LU R22, [R1+0x5f8] ;  /* 0x0005f80001167983 */ /* 0x001ea20000300800 */
[----:B------:R-:W2:Y:S02]  /*19a00*/  LDL.LU R23, [R1+0x5fc] ;  /* 0x0005fc0001177983 */ /* 0x000ea40000300800 */
[----:B---3--:R0:W-:Y:S02]  /*19a10*/  STL.64 [R1+0x25c8], R26 ;  /* 0x0025c81a01007387 */ /* 0x0081e40000100a00 */
[----:B------:R-:W-:Y:S01]  /*19a20*/  STL.64 [R1+0x25c0], R24 ;  /* 0x0025c01801007387 */ /* 0x000fe20000100a00 */
[----:B0-----:R-:W3:Y:S04]  /*19a30*/  LDL.64 R26, [R1+0x68] ;  /* 0x00006800011a7983 */ /* 0x001ee80000100a00 */
[----:B---3--:R0:W-:Y:S04]  /*19a40*/  STL.64 [R1+0x25e0], R26 ;  /* 0x0025e01a01007387 */ /* 0x0081e80000100a00 */
[----:B0-----:R-:W3:Y:S02]  /*19a50*/  LDL.64 R26, [R1+0x78] ;  /* 0x00007800011a7983 */ /* 0x001ee40000100a00 */
[----:B------:R-:W-:Y:S02]  /*19a60*/  STL.64 [R1+0x350], R12 ;  /* 0x0003500c01007387 */ /* 0x000fe40000100a00 */
[----:B------:R0:W-:Y:S02]  /*19a70*/  STL.64 [R1+0x358], R14 ;  /* 0x0003580e01007387 */ /* 0x0001e40000100a00 */
[----:B0-----:R-:W4:Y:S01]  /*19a80*/  LDL.LU.64 R14, [R1+0x2628] ;  /* 0x00262800010e7983 */ /* 0x001f220000300a00 */
[----:B------:R-:W-:-:S02]  /*19a90*/  IMAD.MOV.U32 R12, RZ, RZ, R18 ;  /* 0x000000ffff0c7224 */ /* 0x000fc400078e0012 */
[----:B------:R-:W-:Y:S01]  /*19aa0*/  IMAD.MOV.U32 R13, RZ, RZ, R19 ;  /* 0x000000ffff0d7224 */ /* 0x000fe200078e0013 */
[----:B----4-:R-:W-:Y:S04]  /*19ab0*/  STL.64 [R1+0x25b0], R14 ;  /* 0x0025b00e01007387 */ /* 0x010fe80000100a00 */
[----:B------:R0:W-:Y:S02]  /*19ac0*/  STL.64 [R1+0x25a8], R12 ;  /* 0x0025a80c01007387 */ /* 0x0001e40000100a00 */
[----:B0-----:R-:W4:Y:S01]  /*19ad0*/  LDL.LU R12, [R1+0x520] ;  /* 0x00052000010c7983 */ /* 0x001f220000300800 */
[----:B------:R-:W4:Y:S02]  /*19ae0*/  LDL.LU R13, [R1+0x524] ;  /* 0x00052400010d7983 */ /* 0x000f240000300800 */
[----:B------:R-:W3:Y:S02]  /*19af0*/  LDL.LU R14, [R1+0x528] ;  /* 0x00052800010e7983 */ /* 0x000ee40000300800 */
[----:B------:R-:W3:Y:S01]  /*19b00*/  LDL.LU R15, [R1+0x52c] ;  /* 0x00052c00010f7983 */ /* 0x000ee20000300800 */
[----:B--2---:R-:W-:Y:S01]  /*19b10*/  HMMA.16816.F32 R20, R4, R10, R20 ;  /* 0x0000000a0414723c */ /* 0x004fe20000001814 */
[----:B---3--:R-:W-:Y:S01]  /*19b20*/  STL.64 [R1+0x25d8], R14 ;  /* 0x0025d80e01007387 */ /* 0x008fe20000100a00 */
[----:B----4-:R0:W-:Y:S03]  /*19b30*/  STL.64 [R1+0x25d0], R12 ;  /* 0x0025d00c01007387 */ /* 0x0101e60000100a00 */
[----:B0-----:R-:W2:Y:S01]  /*19b40*/  LDL.LU R12, [R1+0x5a0] ;  /* 0x0005a000010c7983 */ /* 0x001ea20000300800 */
[----:B------:R-:W2:Y:S02]  /*19b50*/  LDL.LU R13, [R1+0x5a4] ;  /* 0x0005a400010d7983 */ /* 0x000ea40000300800 */
[----:B------:R-:W2:Y:S02]  /*19b60*/  LDL.LU R14, [R1+0x5a8] ;  /* 0x0005a800010e7983 */ /* 0x000ea40000300800 */
[----:B------:R-:W2:Y:S01]  /*19b70*/  LDL.LU R15, [R1+0x5ac] ;  /* 0x0005ac00010f7983 */ /* 0x000ea20000300800 */
[----:B------:R-:W3:Y:S01]  /*19b80*/  LDL.LU R16, [R1+0x670] ;  /* 0x0006700001107983 */ /* 0x000ee20000300800 */
[----:B------:R-:W3:Y:S02]  /*19b90*/  LDL.LU R17, [R1+0x674] ;  /* 0x0006740001117983 */ /* 0x000ee40000300800 */
[----:B------:R-:W4:Y:S02]  /*19ba0*/  LDL.LU R18, [R1+0x678] ;  /* 0x0006780001127983 */ /* 0x000f240000300800 */
[----:B------:R-:W4:Y:S02]  /*19bb0*/  LDL.LU R19, [R1+0x67c] ;  /* 0x00067c0001137983 */ /* 0x000f240000300800 */
[----:B----4-:R-:W-:Y:S01]  /*19bc0*/  STL.64 [R1+0x2440], R18 ;  /* 0x0024401201007387 */ /* 0x010fe20000100a00 */
[----:B---3--:R0:W-:Y:S04]  /*19bd0*/  STL.64 [R1+0x2438], R16 ;  /* 0x0024381001007387 */ /* 0x0081e80000100a00 */
[----:B------:R-:W-:Y:S02]  /*19be0*/  STL.64 [R1+0x430], R20 ;  /* 0x0004301401007387 */ /* 0x000fe40000100a00 */
[----:B------:R1:W-:Y:S02]  /*19bf0*/  STL.64 [R1+0x438], R22 ;  /* 0x0004381601007387 */ /* 0x0003e40000100a00 */
[----:B0-----:R-:W-:-:S02]  /*19c00*/  IMAD.MOV.U32 R17, RZ, RZ, R10 ;  /* 0x000000ffff117224 */ /* 0x001fc400078e000a */
[----:B------:R-:W-:Y:S01]  /*19c10*/  IMAD.MOV.U32 R16, RZ, RZ, R11 ;  /* 0x000000ffff107224 */ /* 0x000fe200078e000b */
[----:B-1----:R-:W3:Y:S01]  /*19c20*/  LDL.LU.64 R22, [R1+0x2620] ;  /* 0x0026200001167983 */ /* 0x002ee20000300a00 */
[----:B------:R-:W3:Y:S02]  /*19c30*/  LDL.LU.64 R10, [R1+0x2618] ;  /* 0x00261800010a7983 */ /* 0x000ee40000300a00 */
[----:B------:R-:W3:Y:S02]  /*19c40*/  LDL.LU.64 R8, [R1+0x2610] ;  /* 0x0026100001087983 */ /* 0x000ee40000300a00 */
[C---:B---3--:R-:W-:Y:S01]  /*19c50*/  HMMA.16816.F32 R8, R4.reuse, R22, R8 ;  /* 0x000000160408723c */ /* 0x048fe20000001808 */
[----:B------:R-:W-:Y:S11]  /*19c60*/  IMAD.MOV.U32 R0, RZ, RZ, R23 ;  /* 0x000000ffff007224 */ /* 0x000ff600078e0017 */
[----:B------:R-:W-:Y:S11]  /*19c70*/  @!UPT UIADD3 URZ, URZ, URZ, URZ ;  /* 0x0000003f3f3ff290 */ /* 0x000ff6000fffe03f */
[----:B------:R0:W-:Y:S01]  /*19c80*/  STL.64 [R1+0x980], R8 ;  /* 0x0009800801007387 */ /* 0x0001e20000100a00 */
[----:B------:R1:W-:Y:S02]  /*19c90*/  STL.64 [R1+0x988], R10 ;  /* 0x0009880a01007387 */ /* 0x0003e40000100a00 */
[----:B0-----:R-:W-:Y:S01]  /*19ca0*/  IMAD.MOV.U32 R9, RZ, RZ, R22 ;  /* 0x000000ffff097224 */ /* 0x001fe200078e0016 */
[----:B-1----:R-:W3:Y:S01]  /*19cb0*/  LDL.LU.64 R10, [R1+0x2608] ;  /* 0x00260800010a7983 */ /* 0x002ee20000300a00 */
[----:B------:R-:W4:Y:S02]  /*19cc0*/  LDL.LU R8, [R1+0x2600] ;  /* 0x0026000001087983 */ /* 0x000f240000300800 */
[----:B------:R-:W2:Y:S02]  /*19cd0*/  LDL.LU.64 R22, [R1+0x25f8] ;  /* 0x0025f80001167983 */ /* 0x000ea40000300a00 */
[----:B------:R-:W2:Y:S02]  /*19ce0*/  LDL.LU.64 R20, [R1+0x25f0] ;  /* 0x0025f00001147983 */ /* 0x000ea40000300a00 */
[C---:B--2---:R-:W-:Y:S11]  /*19cf0*/  HMMA.16816.F32 R20, R4.reuse, R26, R20 ;  /* 0x0000001a0414723c */ /* 0x044ff60000001814 */
[----:B------:R-:W-:Y:S11]  /*19d00*/  @!UPT UIADD3 URZ, URZ, URZ, URZ ;  /* 0x0000003f3f3ff290 */ /* 0x000ff6000fffe03f */
[----:B------:R-:W-:Y:S01]  /*19d10*/  @!UPT UIADD3 URZ, URZ, URZ, URZ ;  /* 0x0000003f3f3ff290 */ /* 0x000fe2000fffe03f */
[----:B------:R0:W-:Y:S01]  /*19d20*/  STL.64 [R1+0x9b0], R20 ;  /* 0x0009b01401007387 */ /* 0x0001e20000100a00 */
[----:B------:R1:W-:Y:S02]  /*19d30*/  STL.64 [R1+0x9b8], R22 ;  /* 0x0009b81601007387 */ /* 0x0003e40000100a00 */
[----:B0-----:R-:W-:Y:S01]  /*19d40*/  IMAD.MOV.U32 R21, RZ, RZ, R26 ;  /* 0x000000ffff157224 */ /* 0x001fe200078e001a */
[----:B-1----:R-:W2:Y:S01]  /*19d50*/  LDL.LU.64 R22, [R1+0x25e8] ;  /* 0x0025e80001167983 */ /* 0x002ea20000300a00 */
[----:B------:R-:W-:Y:S02]  /*19d60*/  IMAD.MOV.U32 R20, RZ, RZ, R27 ;  /* 0x000000ffff147224 */ /* 0x000fe400078e001b */
[----:B------:R-:W2:Y:S02]  /*19d70*/  LDL.LU.64 R26, [R1+0x25e0] ;  /* 0x0025e000011a7983 */ /* 0x000ea40000300a00 */
[----:B------:R-:W-:Y:S02]  /*19d80*/  IMAD.MOV.U32 R18, RZ, RZ, R3 ;  /* 0x000000ffff127224 */ /* 0x000fe400078e0003 */
[----:B------:R-:W-:Y:S01]  /*19d90*/  IMAD.MOV.U32 R19, RZ, RZ, R2 ;  /* 0x000000ffff137224 */ /* 0x000fe200078e0002 */
        /* <DEDUP_REMOVED lines=9> */
[----:B------:R-:W2:Y:S02]  /*19e30*/  LDL.LU.64 R24, [R1+0x25c0] ;  /* 0x0025c00001187983 */ /* 0x000ea40000300a00 */
[----:B--2---:R-:W-:Y:S11]  /*19e40*/  HMMA.16816.F32 R24, R4, R18, R24 ;  /* 0x000000120418723c */ /* 0x004ff60000001818 */
[----:B------:R-:W-:Y:S11]  /*19e50*/  @!UPT UIADD3 URZ, URZ, URZ, URZ ;  /* 0x0000003f3f3ff290 */ /* 0x000ff6000fffe03f */
[----:B------:R-:W-:Y:S01]  /*19e60*/  @!UPT UIADD3 URZ, URZ, URZ, URZ ;  /* 0x0000003f3f3ff290 */ /* 0x000fe2000fffe03f */
[----:B------:R-:W-:Y:S01]  /*19e70*/  STL.64 [R1+0xb80], R24 ;  /* 0x000b801801007387 */ /* 0x000fe20000100a00 */
[----:B------:R0:W-:Y:S03]  /*19e80*/  STL.64 [R1+0xb88], R26 ;  /* 0x000b881a01007387 */ /* 0x0001e60000100a00 */
[----:B0-----:R-:W2:Y:S01]  /*19e90*/  LDL.LU.64 R26, [R1+0x25b8] ;  /* 0x0025b800011a7983 */ /* 0x001ea20000300a00 */
[----:B------:R0:W-:Y:S02]  /*19ea0*/  STL.64 [R1+0x2450], R18 ;  /* 0x0024501201007387 */ /* 0x0001e40000100a00 */
[----:B0-----:R-:W-:Y:S02]  /*19eb0*/  IMAD.MOV.U32 R18, RZ, RZ, R3 ;  /* 0x000000ffff127224 */ /* 0x001fe400078e0003 */
[----:B------:R-:W-:-:S05]  /*19ec0*/  IMAD.MOV.U32 R19, RZ, RZ, R2 ;  /* 0x000000ffff137224 */ /* 0x000fca00078e0002 */
[----:B------:R-:W-:Y:S01]  /*19ed0*/  STL.64 [R1+0x2468], R18 ;  /* 0x0024681201007387 */ /* 0x000fe20000100a00 */
[----:B--2---:R-:W-:Y:S01]  /*19ee0*/  HMMA.16816.F32 R12, R4, R26, R12 ;  /* 0x0000001a040c723c */ /* 0x004fe2000000180c */
[----:B------:R-:W-:Y:S02]  /*19ef0*/  IMAD.MOV.U32 R3, RZ, RZ, R26 ;  /* 0x000000ffff037224 */ /* 0x000fe400078e001a */
        /* <DEDUP_REMOVED lines=17> */
[----:B------:R-:W-:Y:S02]  /*1a010*/  STL.64 [R1+0x2480], R18 ;  /* 0x0024801201007387 */ /* 0x000fe40000100a00 */
[----:B------:R0:W-:Y:S01]  /*1a020*/  STL.64 [R1+0x2448], R22 ;  /* 0x0024481601007387 */ /* 0x0001e20000100a00 */
[----:B------:R-:W2:Y:S01]  /*1a030*/  LDL.LU R20, [R1+0x680] ;  /* 0x0006800001147983 */ /* 0x000ea20000300800 */
[----:B------:R-:W2:Y:S03]  /*1a040*/  LDL.LU R21, [R1+0x684] ;  /* 0x0006840001157983 */ /* 0x000ea60000300800 */
[----:B0-----:R-:W2:Y:S01]  /*1a050*/  LDL.LU R22, [R1+0x688] ;  /* 0x0006880001167983 */ /* 0x001ea20000300800 */
[----:B------:R-:W2:Y:S02]  /*1a060*/  LDL.LU R23, [R1+0x68c] ;  /* 0x00068c0001177983 */ /* 0x000ea40000300800 */
[----:B------:R-:W-:-:S02]  /*1a070*/  IMAD.MOV.U32 R18, RZ, RZ, R9 ;  /* 0x000000ffff127224 */ /* 0x000fc400078e0009 */
[----:B------:R-:W-:Y:S01]  /*1a080*/  IMAD.MOV.U32 R19, RZ, RZ, R0 ;  /* 0x000000ffff137224 */ /* 0x000fe200078e0000 */
[----:B------:R-:W3:Y:S01]  /*1a090*/  LDL.LU R9, [R1+0x2584] ;  /* 0x0025840001097983 */ /* 0x000ee20000300800 */
[----:B------:R-:W3:Y:S03]  /*1a0a0*/  LDL.LU R0, [R1+0x2580] ;  /* 0x0025800001007983 */ /* 0x000ee60000300800 */
        /* <DEDUP_REMOVED lines=8> */
[----:B------:R-:W-:-:S05]  /*1a130*/  IMAD.MOV.U32 R19, RZ, RZ, R16 ;  /* 0x000000ffff137224 */ /* 0x000fca00078e0010 */
[----:B------:R0:W-:Y:S02]  /*1a140*/  STL.64 [R1+0x24b0], R18 ;  /* 0x0024b01201007387 */ /* 0x0001e40000100a00 */
[----:B0-----:R-:W-:Y:S02]  /*1a150*/  IMAD.MOV.U32 R18, RZ, RZ, R12 ;  /* 0x000000ffff127224 */ /* 0x001fe400078e000c */
        /* <DEDUP_REMOVED lines=11> */
[----:B------:R-:W-:Y:S02]  /*1a210*/  IMAD.MOV.U32 R19, RZ, RZ, R26 ;  /* 0x000000ffff137224 */ /* 0x000fe400078e001a */
[----:B------:R-:W-:-:S03]  /*1a220*/  IMAD.MOV.U32 R26, RZ, RZ, R14 ;  /* 0x000000ffff1a7224 */ /* 0x000fc600078e000e */
[----:B------:R-:W-:Y:S01]  /*1a230*/  STL.64 [R1+0x24e0], R18 ;  /* 0x0024e01201007387 */ /* 0x000fe20000100a00 */
[----:B------:R-:W-:-:S03]  /*1a240*/  IMAD.MOV.U32 R27, RZ, RZ, R15 ;  /* 0x000000ffff1b7224 */ /* 0x000fc600078e000f */
[----:B--2---:R-:W-:Y:S01]  /*1a250*/  STL.64 [R1+0x2490], R22 ;  /* 0x0024901601007387 */ /* 0x004fe20000100a00 */
[----:B------:R0:W-:Y:S03]  /*1a260*/  STL.64 [R1+0x2488], R20 ;  /* 0x0024881401007387 */ /* 0x0001e60000100a00 */
[----:B0-----:R-:W2:Y:S01]  /*1a270*/  LDL.LU R20, [R1+0x6d0] ;  /* 0x0006d00001147983 */ /* 0x001ea20000300800 */
[----:B------:R-:W2:Y:S02]  /*1a280*/  LDL.LU R21, [R1+0x6d4] ;  /* 0x0006d40001157983 */ /* 0x000ea40000300800 */
[----:B------:R-:W2:Y:S02]  /*1a290*/  LDL.LU R22, [R1+0x6d8] ;  /* 0x0006d80001167983 */ /* 0x000ea40000300800 */
[----:B------:R-:W2:Y:S01]  /*1a2a0*/  LDL.LU R23, [R1+0x6dc] ;  /* 0x0006dc0001177983 */ /* 0x000ea20000300800 */
[----:B------:R-:W2:Y:S01]  /*1a2b0*/  LDL.LU R14, [R1+0x2574] ;  /* 0x00257400010e7983 */ /* 0x000ea20000300800 */
[----:B------:R-:W2:Y:S02]  /*1a2c0*/  LDL.LU R15, [R1+0x2570] ;  /* 0x00257000010f7983 */ /* 0x000ea40000300800 */
[----:B------:R0:W-:Y:S02]  /*1a2d0*/  STL.64 [R1+0x2500], R26 ;  /* 0x0025001a01007387 */ /* 0x0001e40000100a00 */
[----:B------:R-:W2:Y:S01]  /*1a2e0*/  LDL.LU R16, [R1+0x6b0] ;  /* 0x0006b00001107983 */ /* 0x000ea20000300800 */
[----:B------:R-:W2:Y:S01]  /*1a2f0*/  LDL.LU R17, [R1+0x6b4] ;  /* 0x0006b40001117983 */ /* 0x000ea20000300800 */
[----:B------:R-:W2:Y:S02]  /*1a300*/  LDL.LU R18, [R1+0x6b8] ;  /* 0x0006b80001127983 */ /* 0x000ea40000300800 */
[----:B------:R-:W2:Y:S02]  /*1a310*/  LDL.LU R19, [R1+0x6bc] ;  /* 0x0006bc0001137983 */ /* 0x000ea40000300800 */
[----:B0-----:R-:W-:-:S02]  /*1a320*/  IMAD.MOV.U32 R26, RZ, RZ, R29 ;  /* 0x000000ffff1a7224 */ /* 0x001fc400078e001d */
        /* <DEDUP_REMOVED lines=17> */
[----:B---3--:R-:W-:-:S02]  /*1a440*/  IMAD.MOV.U32 R26, RZ, RZ, R11 ;  /* 0x000000ffff1a7224 */ /* 0x008fc400078e000b */
[----:B------:R-:W-:-:S05]  /*1a450*/  IMAD.MOV.U32 R27, RZ, RZ, R10 ;  /* 0x000000ffff1b7224 */ /* 0x000fca00078e000a */
[----:B------:R-:W-:Y:S04]  /*1a460*/  STL.64 [R1+0x2548], R26 ;  /* 0x0025481a01007387 */ /* 0x000fe80000100a00 */
[----:B--2---:R-:W-:Y:S01]  /*1a470*/  STL.64 [R1+0x2528], R18 ;  /* 0x0025281201007387 */ /* 0x004fe20000100a00 */
[----:B------:R0:W-:Y:S03]  /*1a480*/  STL.64 [R1+0x2520], R16 ;  /* 0x0025201001007387 */ /* 0x0001e60000100a00 */
[----:B0-----:R-:W2:Y:S01]  /*1a490*/  LDL.LU R16, [R1+0x630] ;  /* 0x0006300001107983 */ /* 0x001ea20000300800 */
[----:B------:R-:W2:Y:S02]  /*1a4a0*/  LDL.LU R17, [R1+0x634] ;  /* 0x0006340001117983 */ /* 0x000ea40000300800 */
[----:B------:R-:W3:Y:S02]  /*1a4b0*/  LDL.LU R18, [R1+0x638] ;  /* 0x0006380001127983 */ /* 0x000ee40000300800 */
[----:B------:R-:W3:Y:S01]  /*1a4c0*/  LDL.LU R19, [R1+0x63c] ;  /* 0x00063c0001137983 */ /* 0x000ee20000300800 */
[----:B------:R-:W2:Y:S04]  /*1a4d0*/  LDL.LU.64 R10, [R1+0x28] ;  /* 0x00002800010a7983 */ /* 0x000ea80000300a00 */
        /* <DEDUP_REMOVED lines=12> */
[----:B------:R-:W-:Y:S01]  /*1a5a0*/  STL.64 [R1+0x24a8], R22 ;  /* 0x0024a81601007387 */ /* 0x000fe20000100a00 */
[----:B------:R0:W-:Y:S03]  /*1a5b0*/  STL.64 [R1+0x24a0], R20 ;  /* 0x0024a01401007387 */ /* 0x0001e60000100a00 */
[----:B0-----:R-:W3:Y:S01]  /*1a5c0*/  LDL.LU R20, [R1+0x6e0] ;  /* 0x0006e00001147983 */ /* 0x001ee20000300800 */
[----:B------:R-:W3:Y:S02]  /*1a5d0*/  LDL.LU R21, [R1+0x6e4] ;  /* 0x0006e40001157983 */ /* 0x000ee40000300800 */
[----:B------:R-:W2:Y:S02]  /*1a5e0*/  LDL.LU R22, [R1+0x6e8] ;  /* 0x0006e80001167983 */ /* 0x000ea40000300800 */
[----:B------:R-:W2:Y:S01]  /*1a5f0*/  LDL.LU R23, [R1+0x6ec] ;  /* 0x0006ec0001177983 */ /* 0x000ea20000300800 */
[----:B------:R-:W-:Y:S01]  /*1a600*/  HMMA.16816.F32 R4, R4, R10, R12 ;  /* 0x0000000a0404723c */ /* 0x000fe2000000180c */
[----:B--2---:R-:W-:Y:S01]  /*1a610*/  STL.64 [R1+0x24c0], R22 ;  /* 0x0024c01601007387 */ /* 0x004fe20000100a00 */
[----:B---3--:R0:W-:Y:S03]  /*1a620*/  STL.64 [R1+0x24b8], R20 ;  /* 0x0024b81401007387 */ /* 0x0081e60000100a00 */
[----:B0-----:R-:W2:Y:S01]  /*1a630*/  LDL.LU R20, [R1+0x6f0] ;  /* 0x0006f00001147983 */ /* 0x001ea20000300800 */
[----:B------:R-:W2:Y:S02]  /*1a640*/  LDL.LU R21, [R1+0x6f4] ;  /* 0x0006f40001157983 */ /* 0x000ea40000300800 */
[----:B------:R-:W3:Y:S02]  /*1a650*/  LDL.LU R22, [R1+0x6f8] ;  /* 0x0006f80001167983 */ /* 0x000ee40000300800 */
[----:B------:R-:W3:Y:S02]  /*1a660*/  LDL.LU R23, [R1+0x6fc] ;  /* 0x0006fc0001177983 */ /* 0x000ee40000300800 */
[----:B------:R-:W-:-:S02]  /*1a670*/  IMAD.MOV.U32 R13, RZ, RZ, R10 ;  /* 0x000000ffff0d7224 */ /* 0x000fc400078e000a */
[----:B------:R-:W-:Y:S02]  /*1a680*/  IMAD.MOV.U32 R12, RZ, RZ, R11 ;  /* 0x000000ffff0c7224 */ /* 0x000fe400078e000b */
[----:B------:R-:W-:Y:S02]  /*1a690*/  IMAD.MOV.U32 R26, RZ, RZ, R9 ;  /* 0x000000ffff1a7224 */ /* 0x000fe400078e0009 */
[----:B----4-:R-:W-:Y:S01]  /*1a6a0*/  IMAD.MOV.U32 R27, RZ, RZ, R8 ;  /* 0x000000ffff1b7224 */ /* 0x010fe200078e0008 */
[----:B---3--:R-:W-:Y:S01]  /*1a6b0*/  STL.64 [R1+0x24d8], R22 ;  /* 0x0024d81601007387 */ /* 0x008fe20000100a00 */
[----:B--2---:R0:W-:Y:S03]  /*1a6c0*/  STL.64 [R1+0x24d0], R20 ;  /* 0x0024d01401007387 */ /* 0x0041e60000100a00 */
[----:B0-----:R-:W2:Y:S01]  /*1a6d0*/  LDL.LU R20, [R1+0x6c0] ;  /* 0x0006c00001147983 */ /* 0x001ea20000300800 */
[----:B------:R-:W2:Y:S02]  /*1a6e0*/  LDL.LU R21, [R1+0x6c4] ;  /* 0x0006c40001157983 */ /* 0x000ea40000300800 */
[----:B------:R-:W2:Y:S02]  /*1a6f0*/  LDL.LU R22, [R1+0x6c8] ;  /* 0x0006c80001167983 */ /* 0x000ea40000300800 */
[----:B------:R-:W2:Y:S01]  /*1a700*/  LDL.LU R23, [R1+0x6cc] ;  /* 0x0006cc0001177983 */ /* 0x000ea20000300800 */
[----:B------:R0:W-:Y:S01]  /*1a710*/  STL.64 [R1+0xb50], R4 ;  /* 0x000b500401007387 */ /* 0x0001e20000100a00 */
[----:B------:R1:W-:Y:S02]  /*1a720*/  STL.64 [R1+0xb58], R6 ;  /* 0x000b580601007387 */ /* 0x0003e40000100a00 */
[----:B------:R-:W3:Y:S02]  /*1a730*/  LDL.LU.64 R10, [R1+0x2568] ;  /* 0x00256800010a7983 */ /* 0x000ee40000300a00 */
[----:B------:R-:W3:Y:S01]  /*1a740*/  LDL.LU.64 R8, [R1+0x2560] ;  /* 0x0025600001087983 */ /* 0x000ee20000300a00 */
[----:B0-----:R-:W4:Y:S01]  /*1a750*/  LDL.LU R4, [R1+0x660] ;  /* 0x0006600001047983 */ /* 0x001f220000300800 */
[----:B------:R-:W4:Y:S02]  /*1a760*/  LDL.LU R5, [R1+0x664] ;  /* 0x0006640001057983 */ /* 0x000f240000300800 */
[----:B-1----:R-:W4:Y:S02]  /*1a770*/  LDL.LU R6, [R1+0x668] ;  /* 0x0006680001067983 */ /* 0x002f240000300800 */
[----:B------:R-:W4:Y:S01]  /*1a780*/  LDL.LU R7, [R1+0x66c] ;  /* 0x00066c0001077983 */ /* 0x000f220000300800 */
        /* <DEDUP_REMOVED lines=84> */
[----:B--2---:R-:W-:Y:S02]  /*1acd0*/  HMMA.16816.F32 R16, R8, R18, R20 ;  /* 0x000000120810723c */ /* 0x004fe40000001814 */
[----:B------:R-:W4:Y:S11]  /*1ace0*/  LDL.LU.64 R22, [R1+0x2448] ;  /* 0x0024480001167983 */ /* 0x000f360000300a00 */
[----:B------:R-:W-:Y:S10]  /*1acf0*/  @!UPT UIADD3 URZ, URZ, URZ, URZ ;  /* 0x0000003f3f3ff290 */ /* 0x000ff4000fffe03f */
[----:B------:R-:W-:Y:S01]  /*1ad00*/  STL.64 [R1+0xae0], R16 ;  /* 0x000ae01001007387 */ /* 0x000fe20000100a00 */
[----:B------:R0:W-:Y:S03]  /*1ad10*/  STL.64 [R1+0xae8], R18 ;  /* 0x000ae81201007387 */ /* 0x0001e60000100a00 */
[----:B0-----:R-:W2:Y:S01]  /*1ad20*/  LDL.LU.64 R18, [R1+0x2440] ;  /* 0x0024400001127983 */ /* 0x001ea20000300a00 */
[----:B------:R-:W2:Y:S02]  /*1ad30*/  LDL.LU.64 R16, [R1+0x2438] ;  /* 0x0024380001107983 */ /* 0x000ea40000300a00 */
[----:B------:R-:W-:Y:S02]  /*1ad40*/  IMAD.MOV.U32 R26, RZ, RZ, R3 ;  /* 0x000000ffff1a7224 */ /* 0x000fe400078e0003 */
[----:B------:R-:W-:Y:S02]  /*1ad50*/  IMAD.MOV.U32 R27, RZ, RZ, R2 ;  /* 0x000000ffff1b7224 */ /* 0x000fe400078e0002 */
[----:B------:R-:W-:-:S02]  /*1ad60*/  IMAD.MOV.U32 R14, RZ, RZ, R13 ;  /* 0x000000ffff0e7224 */ /* 0x000fc400078e000d */
[----:B------:R-:W-:-:S03]  /*1ad70*/  IMAD.MOV.U32 R15, RZ, RZ, R12 ;  /* 0x000000ffff0f7224 */ /* 0x000fc600078e000c */
[C---:B--2---:R-:W-:Y:S01]  /*1ad80*/  HMMA.16816.F32 R24, R8.reuse, R26, R16 ;  /* 0x0000001a0818723c */ /* 0x044fe20000001810 */
[----:B------:R-:W2:Y:S01]  /*1ad90*/  LDL.LU.64 R18, [R1+0x2430] ;  /* 0x0024300001127983 */ /* 0x000ea20000300a00 */
[----:B------:R-:W2:Y:S06]  /*1ada0*/  LDL.LU.64 R16, [R1+0x2428] ;  /* 0x0024280001107983 */ /* 0x000eac0000300a00 */
[----:B----4-:R-:W-:Y:S11]  /*1adb0*/  HMMA.16816.F32 R4, R8, R22, R4 ;  /* 0x000000160804723c */ /* 0x010ff60000001804 */
[----:B------:R-:W-:Y:S04]  /*1adc0*/  @!UPT UIADD3 URZ, URZ, URZ, URZ ;  /* 0x0000003f3f3ff290 */ /* 0x000fe8000fffe03f */
[----:B------:R-:W-:Y:S01]  /*1add0*/  STL.64 [R1+0xad0], R24 ;  /* 0x000ad01801007387 */ /* 0x000fe20000100a00 */
[----:B------:R-:W-:Y:S07]  /*1ade0*/  STL.64 [R1+0xad8], R26 ;  /* 0x000ad81a01007387 */ /* 0x000fee0000100a00 */
[----:B------:R-:W-:Y:S02]  /*1adf0*/  STL.64 [R1+0xac0], R4 ;  /* 0x000ac00401007387 */ /* 0x000fe40000100a00 */
[----:B------:R2:W-:Y:S02]  /*1ae00*/  STL.64 [R1+0xac8], R6 ;  /* 0x000ac80601007387 */ /* 0x0005e40000100a00 */
[----:B------:R-:W-:-:S02]  /*1ae10*/  IMAD.MOV.U32 R3, RZ, RZ, R22 ;  /* 0x000000ffff037224 */ /* 0x000fc400078e0016 */
[----:B------:R-:W-:Y:S01]  /*1ae20*/  IMAD.MOV.U32 R2, RZ, RZ, R23 ;  /* 0x000000ffff027224 */ /* 0x000fe200078e0017 */
[----:B------:R-:W3:Y:S01]  /*1ae30*/  LDL.LU R20, [R1+0x740] ;  /* 0x0007400001147983 */ /* 0x000ee20000300800 */
[----:B--2---:R-:W-:Y:S03]  /*1ae40*/  HMMA.16816.F32 R4, R8, R14, R16 ;  /* 0x0000000e0804723c */ /* 0x004fe60000001810 */
[----:B------:R-:W0:Y:S04]  /*1ae50*/  LDSM.16.MT88.4 R8, [R0+0x4380] ;  /* 0x004380000008783b */ /* 0x000e280000004200 */
[----:B------:R-:W-:Y:S02]  /*1ae60*/  IMAD.MOV.U32 R18, RZ, RZ, R3 ;  /* 0x000000ffff127224 */ /* 0x000fe400078e0003 */
[----:B------:R-:W-:Y:S11]  /*1ae70*/  IMAD.MOV.U32 R19, RZ, RZ, R2 ;  /* 0x000000ffff137224 */ /* 0x000ff600078e0002 */
[----:B------:R-:W-:Y:S03]  /*1ae80*/  @!UPT UIADD3 URZ, URZ, URZ, URZ ;  /* 0x0000003f3f3ff290 */ /* 0x000fe6000fffe03f */
[----:B------:R-:W-:Y:S01]  /*1ae90*/  STL.64 [R1+0xa90], R4 ;  /* 0x000a900401007387 */ /* 0x000fe20000100a00 */
[----:B------:R-:W-:Y:S02]  /*1aea0*/  STL.64 [R1+0xa98], R6 ;  /* 0x000a980601007387 */ /* 0x000fe40000100a00 */
[----:B------:R-:W3:Y:S02]  /*1aeb0*/  LDL.LU R21, [R1+0x744] ;  /* 0x0007440001157983 */ /* 0x000ee40000300800 */
[----:B------:R-:W3:Y:S01]  /*1aec0*/  LDL.LU R22, [R1+0x748] ;  /* 0x0007480001167983 */ /* 0x000ee20000300800 */
[----:B------:R-:W3:Y:S01]  /*1aed0*/  LDL.LU R23, [R1+0x74c] ;  /* 0x00074c0001177983 */ /* 0x000ee20000300800 */
[----:B------:R-:W-:Y:S02]  /*1aee0*/  STL [R1+0x232c], R14 ;  /* 0x00232c0e01007387 */ /* 0x000fe40000100800 */
[----:B------:R1:W-:Y:S01]  /*1aef0*/  STL [R1+0x2328], R15 ;  /* 0x0023280f01007387 */ /* 0x0003e20000100800 */
[----:B------:R-:W3:Y:S04]  /*1af00*/  LDSM.16.MT88.4 R4, [R0+0x4300] ;  /* 0x004300000004783b */ /* 0x000ee80000004200 */
[----:B-1----:R-:W3:Y:S01]  /*1af10*/  LDL.LU.64 R14, [R1+0x118] ;  /* 0x00011800010e7983 */ /* 0x002ee20000300a00 */
[----:B------:R1:W-:Y:S03]  /*1af20*/  STL.64 [R1+0x23c0], R18 ;  /* 0x0023c01201007387 */ /* 0x0003e60000100a00 */
[----:B-1----:R-:W2:Y:S04]  /*1af30*/  LDL.LU.64 R18, [R1+0xf8] ;  /* 0x0000f80001127983 */ /* 0x002ea80000300a00 */
[----:B--2---:R1:W-:Y:S04]  /*1af40*/  STL.64 [R1+0x2418], R18 ;  /* 0x0024181201007387 */ /* 0x0043e80000100a00 */
[----:B-1----:R-:W2:Y:S04]  /*1af50*/  LDL.LU.64 R18, [R1+0x108] ;  /* 0x0001080001127983 */ /* 0x002ea80000300a00 */
[----:B--2---:R-:W-:Y:S01]  /*1af60*/  STL.64 [R1+0x2420], R18 ;  /* 0x0024201201007387 */ /* 0x004fe20000100a00 */
[----:B------:R-:W2:Y:S03]  /*1af70*/  LDL.LU.64 R26, [R1+0xe8] ;  /* 0x0000e800011a7983 */ /* 0x000ea60000300a00 */
[----:B--2---:R1:W-:Y:S01]  /*1af80*/  STL.64 [R1+0x2410], R26 ;  /* 0x0024101a01007387 */ /* 0x0043e20000100a00 */
[----:B------:R-:W2:Y:S02]  /*1af90*/  LDL.LU R24, [R1+0x720] ;  /* 0x0007200001187983 */ /* 0x000ea40000300800 */
[----:B------:R-:W2:Y:S01]  /*1afa0*/  LDL.LU R25, [R1+0x724] ;  /* 0x0007240001197983 */ /* 0x000ea20000300800 */
[----:B-1----:R-:W2:Y:S01]  /*1afb0*/  LDL.LU R26, [R1+0x728] ;  /* 0x00072800011a7983 */ /* 0x002ea20000300800 */
[----:B------:R-:W2:Y:S02]  /*1afc0*/  LDL.LU R27, [R1+0x72c] ;  /* 0x00072c00011b7983 */ /* 0x000ea40000300800 */
[----:B0-----:R0:W-:Y:S02]  /*1afd0*/  STL [R1+0x233c], R8 ;  /* 0x00233c0801007387 */ /* 0x0011e40000100800 */
[----:B------:R1:W-:Y:S01]  /*1afe0*/  STL [R1+0x2338], R9 ;  /* 0x0023380901007387 */ /* 0x0003e20000100800 */
[----:B------:R4:W-:Y:S01]  /*1aff0*/  STL [R1+0x2334], R10 ;  /* 0x0023340a01007387 */ /* 0x0009e20000100800 */
[----:B------:R3:W-:Y:S03]  /*1b000*/  STL [R1+0x2330], R11 ;  /* 0x0023300b01007387 */ /* 0x0007e60000100800 */
[----:B0-----:R-:W2:Y:S01]  /*1b010*/  LDL.LU R8, [R1+0x7b0] ;  /* 0x0007b00001087983 */ /* 0x001ea20000300800 */
[----:B-1----:R-:W2:Y:S02]  /*1b020*/  LDL.LU R9, [R1+0x7b4] ;  /* 0x0007b40001097983 */ /* 0x002ea40000300800 */
[----:B----4-:R-:W4:Y:S02]  /*1b030*/  LDL.LU R10, [R1+0x7b8] ;  /* 0x0007b800010a7983 */ /* 0x010f240000300800 */
[----:B---3--:R-:W4:Y:S01]  /*1b040*/  LDL.LU R11, [R1+0x7bc] ;  /* 0x0007bc00010b7983 */ /* 0x008f220000300800 */
[----:B------:R-:W-:Y:S01]  /*1b050*/  HMMA.16816.F32 R16, R4, R14, R20 ;  /* 0x0000000e0410723c */ /* 0x000fe20000001814 */
[----:B------:R-:W-:-:S06]  /*1b060*/  IMAD.MOV.U32 R13, RZ, RZ, R15 ;  /* 0x000000ffff0d7224 */ /* 0x000fcc00078e000f */
[----:B------:R-:W-:Y:S11]  /*1b070*/  IMAD.MOV.U32 R23, RZ, RZ, R14 ;  /* 0x000000ffff177224 */ /* 0x000ff600078e000e */
[----:B------:R-:W-:Y:S06]  /*1b080*/  @!UPT UIADD3 URZ, URZ, URZ, URZ ;  /* 0x0000003f3f3ff290 */ /* 0x000fec000fffe03f */
[----:B------:R-:W-:Y:S01]  /*1b090*/  IMAD.MOV.U32 R3, RZ, RZ, R19 ;  /* 0x000000ffff037224 */ /* 0x000fe200078e0013 */
[----:B----4-:R-:W-:Y:S01]  /*1b0a0*/  STL.64 [R1+0x2408], R10 ;  /* 0x0024080a01007387 */ /* 0x010fe20000100a00 */
[----:B--2---:R0:W-:Y:S03]  /*1b0b0*/  STL.64 [R1+0x2400], R8 ;  /* 0x0024000801007387 */ /* 0x0041e60000100a00 */
[----:B0-----:R-:W2:Y:S01]  /*1b0c0*/  LDL.LU R8, [R1+0x750] ;  /* 0x0007500001087983 */ /* 0x001ea20000300800 */
[----:B------:R-:W2:Y:S02]  /*1b0d0*/  LDL.LU R9, [R1+0x754] ;  /* 0x0007540001097983 */ /* 0x000ea40000300800 */
[----:B------:R-:W2:Y:S02]  /*1b0e0*/  LDL.LU R10, [R1+0x758] ;  /* 0x00075800010a7983 */ /* 0x000ea40000300800 */
[----:B------:R-:W2:Y:S01]  /*1b0f0*/  LDL.LU R11, [R1+0x75c] ;  /* 0x00075c00010b7983 */ /* 0x000ea20000300800 */
[----:B------:R-:W-:Y:S01]  /*1b100*/  STL.64 [R1+0x200], R16 ;  /* 0x0002001001007387 */ /* 0x000fe20000100a00 */
[----:B------:R0:W-:Y:S03]  /*1b110*/  STL [R1+0x208], R18 ;  /* 0x0002081201007387 */ /* 0x0001e60000100800 */
[----:B0-----:R-:W3:Y:S01]  /*1b120*/  LDL.LU.64 R18, [R1+0x2420] ;  /* 0x0024200001127983 */ /* 0x001ee20000300a00 */
[----:B------:R0:W-:Y:S02]  /*1b130*/  STL [R1+0x2358], R13 ;  /* 0x0023580d01007387 */ /* 0x0001e40000100800 */
[----:B------:R-:W4:Y:S01]  /*1b140*/  LDL.LU R12, [R1+0x790] ;  /* 0x00079000010c7983 */ /* 0x000f220000300800 */
[----:B0-----:R-:W4:Y:S01]  /*1b150*/  LDL.LU R13, [R1+0x794] ;  /* 0x00079400010d7983 */ /* 0x001f220000300800 */
[----:B------:R-:W4:Y:S02]  /*1b160*/  LDL.LU R14, [R1+0x798] ;  /* 0x00079800010e7983 */ /* 0x000f240000300800 */
[----:B------:R-:W4:Y:S02]  /*1b170*/  LDL.LU R15, [R1+0x79c] ;  /* 0x00079c00010f7983 */ /* 0x000f240000300800 */
[----:B------:R0:W-:Y:S01]  /*1b180*/  STL [R1+0x2340], R23 ;  /* 0x0023401701007387 */ /* 0x0001e20000100800 */
[----:B------:R-:W3:Y:S01]  /*1b190*/  LDL.LU R20, [R1+0x730] ;  /* 0x0007300001147983 */ /* 0x000ee20000300800 */
[----:B------:R-:W3:Y:S02]  /*1b1a0*/  LDL.LU R21, [R1+0x734] ;  /* 0x0007340001157983 */ /* 0x000ee40000300800 */
[----:B------:R-:W3:Y:S01]  /*1b1b0*/  LDL.LU R22, [R1+0x738] ;  /* 0x0007380001167983 */ /* 0x000ee20000300800 */
[----:B0-----:R-:W3:Y:S01]  /*1b1c0*/  LDL.LU R23, [R1+0x73c] ;  /* 0x00073c0001177983 */ /* 0x001ee20000300800 */
[----:B------:R-:W-:Y:S01]  /*1b1d0*/  STL [R1+0x215c], R3 ;  /* 0x00215c0301007387 */ /* 0x000fe20000100800 */
[C---:B---3--:R-:W-:Y:S11]  /*1b1e0*/  HMMA.16816.F32 R20, R4.reuse, R18, R20 ;  /* 0x000000120414723c */ /* 0x048ff60000001814 */
[----:B------:R-:W-:Y:S11]  /*1b1f0*/  @!UPT UIADD3 URZ, URZ, URZ, URZ ;  /* 0x0000003f3f3ff290 */ /* 0x000ff6000fffe03f */
[----:B------:R-:W-:Y:S01]  /*1b200*/  @!UPT UIADD3 URZ, URZ, URZ, URZ ;  /* 0x0000003f3f3ff290 */ /* 0x000fe2000fffe03f */
[----:B------:R0:W-:Y:S01]  /*1b210*/  STL.64 [R1+0x1f0], R20 ;  /* 0x0001f01401007387 */ /* 0x0001e20000100a00 */
[----:B------:R1:W-:Y:S02]  /*1b220*/  STL.64 [R1+0x1f8], R22 ;  /* 0x0001f81601007387 */ /* 0x0003e40000100a00 */
[----:B0-----:R-:W-:Y:S02]  /*1b230*/  IMAD.MOV.U32 R21, RZ, RZ, R18 ;  /* 0x000000ffff157224 */ /* 0x001fe400078e0012 */
[----:B-1----:R-:W-:Y:S02]  /*1b240*/  IMAD.MOV.U32 R22, RZ, RZ, R19 ;  /* 0x000000ffff167224 */ /* 0x002fe400078e0013 */
[----:B------:R-:W3:Y:S02]  /*1b250*/  LDL.LU.64 R18, [R1+0x2418] ;  /* 0x0024180001127983 */ /* 0x000ee40000300a00 */
[----:B---3--:R-:W-:Y:S01]  /*1b260*/  HMMA.16816.F32 R24, R4, R18, R24 ;  /* 0x000000120418723c */ /* 0x008fe20000001818 */
[----:B------:R-:W-:-:S02]  /*1b270*/  IMAD.MOV.U32 R29, RZ, RZ, R18 ;  /* 0x000000ffff1d7224 */ /* 0x000fc400078e0012 */
[----:B------:R-:W-:Y:S11]  /*1b280*/  IMAD.MOV.U32 R20, RZ, RZ, R19 ;  /* 0x000000ffff147224 */ /* 0x000ff600078e0013 */
[----:B------:R-:W-:Y:S09]  /*1b290*/  @!UPT UIADD3 URZ, URZ, URZ, URZ ;  /* 0x0000003f3f3ff290 */ /* 0x000ff2000fffe03f */
[----:B------:R-:W-:Y:S01]  /*1b2a0*/  STL.64 [R1+0x1e0], R24 ;  /* 0x0001e01801007387 */ /* 0x000fe20000100a00 */
[----:B------:R0:W-:Y:S03]  /*1b2b0*/  STL.64 [R1+0x1e8], R26 ;  /* 0x0001e81a01007387 */ /* 0x0001e60000100a00 */
[----:B0-----:R-:W2:Y:S01]  /*1b2c0*/  LDL.LU.64 R26, [R1+0x2410] ;  /* 0x00241000011a7983 */ /* 0x001ea20000300a00 */
[----:B------:R-:W3:Y:S03]  /*1b2d0*/  LDL.LU.64 R18, [R1+0xa8] ;  /* 0x0000a80001127983 */ /* 0x000ee60000300a00 */
[----:B---3--:R0:W-:Y:S01]  /*1b2e0*/  STL.64 [R1+0x23e8], R18 ;  /* 0x0023e81201007387 */ /* 0x0081e20000100a00 */
[C---:B--2---:R-:W-:Y:S03]  /*1b2f0*/  HMMA.16816.F32 R8, R4.reuse, R26, R8 ;  /* 0x0000001a0408723c */ /* 0x044fe60000001808 */
[----:B0-----:R-:W2:Y:S01]  /*1b300*/  LDL.LU.64 R18, [R1+0xb8] ;  /* 0x0000b80001127983 */ /* 0x001ea20000300a00 */
[----:B------:R0:W-:Y:S02]  /*1b310*/  STL [R1+0x23e0], R22 ;  /* 0x0023e01601007387 */ /* 0x0001e40000100800 */
[----:B------:R-:W-:Y:S01]  /*1b320*/  STL.64 [R1+0x23d8], R20 ;  /* 0x0023d81401007387 */ /* 0x000fe20000100a00 */
[----:B0-----:R-:W4:Y:S01]  /*1b330*/  LDL.LU.64 R22, [R1+0xd8] ;  /* 0x0000d80001167983 */ /* 0x001f220000300a00 */
[----:B------:R-:W-:Y:S11]  /*1b340*/  STL [R1+0x235c], R29 ;  /* 0x00235c1d01007387 */ /* 0x000ff60000100800 */
[----:B------:R-:W-:Y:S04]  /*1b350*/  @!UPT UIADD3 URZ, URZ, URZ, URZ ;  /* 0x0000003f3f3ff290 */ /* 0x000fe8000fffe03f */
[----:B------:R-:W-:Y:S02]  /*1b360*/  STL.64 [R1+0x1d0], R8 ;  /* 0x0001d00801007387 */ /* 0x000fe40000100a00 */
[----:B------:R0:W-:Y:S02]  /*1b370*/  STL.64 [R1+0x1d8], R10 ;  /* 0x0001d80a01007387 */ /* 0x0001e40000100a00 */
[----:B------:R-:W-:Y:S02]  /*1b380*/  IMAD.MOV.U32 R2, RZ, RZ, R26 ;  /* 0x000000ffff027224 */ /* 0x000fe400078e001a */
[----:B------:R-:W-:Y:S01]  /*1b390*/  IMAD.MOV.U32 R28, RZ, RZ, R27 ;  /* 0x000000ffff1c7224 */ /* 0x000fe200078e001b */
[----:B0-----:R-:W3:Y:S01]  /*1b3a0*/  LDL.LU.64 R10, [R1+0x2408] ;  /* 0x00240800010a7983 */ /* 0x001ee20000300a00 */
[----:B------:R-:W3:Y:S02]  /*1b3b0*/  LDL.LU.64 R8, [R1+0x2400] ;  /* 0x0024000001087983 */ /* 0x000ee40000300a00 */
[----:B------:R-:W3:Y:S01]  /*1b3c0*/  LDL.LU.64 R26, [R1+0x23f8] ;  /* 0x0023f800011a7983 */ /* 0x000ee20000300a00 */
[C---:B----4-:R-:W-:Y:S01]  /*1b3d0*/  HMMA.16816.F32 R12, R4.reuse, R22, R12 ;  /* 0x00000016040c723c */ /* 0x050fe2000000180c */
[----:B------:R-:W-:Y:S11]  /*1b3e0*/  IMAD.MOV.U32 R0, RZ, RZ, R23 ;  /* 0x000000ffff007224 */ /* 0x000ff600078e0017 */
[----:B------:R-:W-:Y:S11]  /*1b3f0*/  @!UPT UIADD3 URZ, URZ, URZ, URZ ;  /* 0x0000003f3f3ff290 */ /* 0x000ff6000fffe03f */
[----:B------:R-:W-:Y:S01]  /*1b400*/  STL.64 [R1+0x2c0], R12 ;  /* 0x0002c00c01007387 */ /* 0x000fe20000100a00 */
[----:B------:R0:W-:Y:S02]  /*1b410*/  STL.64 [R1+0x2c8], R14 ;  /* 0x0002c80e01007387 */ /* 0x0001e40000100a00 */
[----:B0-----:R-:W-:Y:S02]  /*1b420*/  IMAD.MOV.U32 R15, RZ, RZ, R22 ;  /* 0x000000ffff0f7224 */ /* 0x001fe400078e0016 */
[----:B---3--:R-:W-:Y:S07]  /*1b430*/  HMMA.16816.F32 R20, R4, R26, R8 ;  /* 0x0000001a0414723c */ /* 0x008fee0000001808 */
[----:B------:R-:W-:-:S02]  /*1b440*/  IMAD.MOV.U32 R11, RZ, RZ, R26 ;  /* 0x000000ffff0b7224 */ /* 0x000fc400078e001a */
[----:B------:R-:W-:Y:S11]  /*1b450*/  IMAD.MOV.U32 R14, RZ, RZ, R27 ;  /* 0x000000ffff0e7224 */ /* 0x000ff600078e001b */
[----:B------:R-:W-:Y:S03]  /*1b460*/  @!UPT UIADD3 URZ, URZ, URZ, URZ ;  /* 0x0000003f3f3ff290 */ /* 0x000fe6000fffe03f */
[----:B------:R-:W-:Y:S01]  /*1b470*/  STL.64 [R1+0x2b0], R20 ;  /* 0x0002b01401007387 */ /* 0x000fe20000100a00 */
[----:B------:R-:W-:Y:S02]  /*1b480*/  STL.64 [R1+0x2b8], R22 ;  /* 0x0002b81601007387 */ /* 0x000fe40000100a00 */
[----:B------:R0:W-:Y:S02]  /*1b490*/  STL [R1+0x23f0], R11 ;  /* 0x0023f00b01007387 */ /* 0x0001e40000100800 */
[----:B------:R-:W2:Y:S01]  /*1b4a0*/  LDL.LU R8, [R1+0x7d0] ;  /* 0x0007d00001087983 */ /* 0x000ea20000300800 */
[----:B------:R-:W2:Y:S01]  /*1b4b0*/  LDL.LU R9, [R1+0x7d4] ;  /* 0x0007d40001097983 */ /* 0x000ea20000300800 */
[----:B------:R-:W2:Y:S03]  /*1b4c0*/  LDL.LU R10, [R1+0x7d8] ;  /* 0x0007d800010a7983 */ /* 0x000ea60000300800 */
[----:B0-----:R-:W2:Y:S01]  /*1b4d0*/  LDL.LU R11, [R1+0x7dc] ;  /* 0x0007dc00010b7983 */ /* 0x001ea20000300800 */
[----:B------:R-:W3:Y:S02]  /*1b4e0*/  LDL.LU R20, [R1+0x810] ;  /* 0x0008100001147983 */ /* 0x000ee40000300800 */
[----:B------:R-:W3:Y:S02]  /*1b4f0*/  LDL.LU R21, [R1+0x814] ;  /* 0x0008140001157983 */ /* 0x000ee40000300800 */
[----:B------:R-:W3:Y:S01]  /*1b500*/  LDL.LU R22, [R1+0x818] ;  /* 0x0008180001167983 */ /* 0x000ee20000300800 */
[----:B------:R-:W3:Y:S01]  /*1b510*/  LDL.LU R23, [R1+0x81c] ;  /* 0x00081c0001177983 */ /* 0x000ee20000300800 */
[----:B------:R0:W-:Y:S02]  /*1b520*/  STL.64 [R1+0x23a8], R14 ;  /* 0x0023a80e01007387 */ /* 0x0001e40000100a00 */
[----:B------:R-:W4:Y:S02]  /*1b530*/  LDL.LU R12, [R1+0x820] ;  /* 0x00082000010c7983 */ /* 0x000f240000300800 */
[----:B------:R-:W4:Y:S01]  /*1b540*/  LDL.LU R13, [R1+0x824] ;  /* 0x00082400010d7983 */ /* 0x000f220000300800 */
[----:B0-----:R-:W4:Y:S01]  /*1b550*/  LDL.LU R14, [R1+0x828] ;  /* 0x00082800010e7983 */ /* 0x001f220000300800 */
[----:B------:R-:W4:Y:S02]  /*1b560*/  LDL.LU R15, [R1+0x82c] ;  /* 0x00082c00010f7983 */ /* 0x000f240000300800 */
[----:B------:R-:W3:Y:S02]  /*1b570*/  LDL.LU R24, [R1+0x840] ;  /* 0x0008400001187983 */ /* 0x000ee40000300800 */
[----:B------:R-:W3:Y:S01]  /*1b580*/  LDL.LU R25, [R1+0x844] ;  /* 0x0008440001197983 */ /* 0x000ee20000300800 */
[----:B------:R-:W3:Y:S01]  /*1b590*/  LDL.LU R26, [R1+0x848] ;  /* 0x00084800011a7983 */ /* 0x000ee20000300800 */
[----:B------:R-:W3:Y:S01]  /*1b5a0*/  LDL.LU R27, [R1+0x84c] ;  /* 0x00084c00011b7983 */ /* 0x000ee20000300800 */
[C---:B--2---:R-:W-:Y:S02]  /*1b5b0*/  HMMA.16816.F32 R8, R4.reuse, R18, R8 ;  /* 0x000000120408723c */ /* 0x044fe40000001808 */
[----:B---3--:R0:W-:Y:S01]  /*1b5c0*/  STL.64 [R1+0x21d8], R26 ;  /* 0x0021d81a01007387 */ /* 0x0081e20000100a00 */
[----:B------:R1:W-:Y:S03]  /*1b5d0*/  STL.64 [R1+0x21d0], R24 ;  /* 0x0021d01801007387 */ /* 0x0003e60000100a00 */
[----:B0-----:R-:W2:Y:S01]  /*1b5e0*/  LDL.LU R26, [R1+0x58] ;  /* 0x00005800011a7983 */ /* 0x001ea20000300800 */
[----:B------:R-:W2:Y:S11]  /*1b5f0*/  LDL.LU R27, [R1+0x5c] ;  /* 0x00005c00011b7983 */ /* 0x000eb60000300800 */
[----:B------:R-:W-:Y:S05]  /*1b600*/  @!UPT UIADD3 URZ, URZ, URZ, URZ ;  /* 0x0000003f3f3ff290 */ /* 0x000fea000fffe03f */
[----:B------:R-:W-:Y:S02]  /*1b610*/  STL.64 [R1+0x2a0], R8 ;  /* 0x0002a00801007387 */ /* 0x000fe40000100a00 */
[----:B------:R0:W-:Y:S02]  /*1b620*/  STL.64 [R1+0x2a8], R10 ;  /* 0x0002a80a01007387 */ /* 0x0001e40000100a00 */
[----:B-1----:R-:W-:Y:S02]  /*1b630*/  IMAD.MOV.U32 R25, RZ, RZ, R18 ;  /* 0x000000ffff197224 */ /* 0x002fe400078e0012 */
[----:B------:R-:W-:Y:S01]  /*1b640*/  IMAD.MOV.U32 R24, RZ, RZ, R19 ;  /* 0x000000ffff187224 */ /* 0x000fe200078e0013 */
[----:B0-----:R-:W3:Y:S01]  /*1b650*/  LDL.LU R11, [R1+0x23f0] ;  /* 0x0023f000010b7983 */ /* 0x001ee20000300800 */
[----:B------:R-:W4:Y:S02]  /*1b660*/  LDL.LU.64 R18, [R1+0x23e8] ;  /* 0x0023e80001127983 */ /* 0x000f240000300a00 */
[----:B----4-:R-:W-:Y:S01]  /*1b670*/  HMMA.16816.F32 R12, R4, R18, R12 ;  /* 0x00000012040c723c */ /* 0x010fe2000000180c */
[----:B------:R-:W-:Y:S01]  /*1b680*/  IMAD.MOV.U32 R10, RZ, RZ, R19 ;  /* 0x000000ffff0a7224 */ /* 0x000fe200078e0013 */
[----:B--2---:R-:W-:Y:S01]  /*1b690*/  STL.64 [R1+0x2398], R26 ;  /* 0x0023981a01007387 */ /* 0x004fe20000100a00 */
[----:B------:R-:W-:-:S02]  /*1b6a0*/  IMAD.MOV.U32 R9, RZ, RZ, R18 ;  /* 0x000000ffff097224 */ /* 0x000fc400078e0012 */
[----:B------:R-:W-:Y:S11]  /*1b6b0*/  STL.64 [R1+0x2390], R24 ;  /* 0x0023901801007387 */ /* 0x000ff60000100a00 */
[----:B------:R-:W-:Y:S07]  /*1b6c0*/  @!UPT UIADD3 URZ, URZ, URZ, URZ ;  /* 0x0000003f3f3ff290 */ /* 0x000fee000fffe03f */
[----:B------:R-:W-:Y:S01]  /*1b6d0*/  STL.64 [R1+0x290], R12 ;  /* 0x0002900c01007387 */ /* 0x000fe20000100a00 */
[----:B------:R-:W-:Y:S02]  /*1b6e0*/  STL.64 [R1+0x298], R14 ;  /* 0x0002980e01007387 */ /* 0x000fe40000100a00 */
[----:B---3--:R0:W-:Y:S02]  /*1b6f0*/  STL.64 [R1+0x23d0], R10 ;  /* 0x0023d00a01007387 */ /* 0x0081e40000100a00 */
[----:B------:R-:W-:Y:S01]  /*1b700*/  STL [R1+0x23c8], R9 ;  /* 0x0023c80901007387 */ /* 0x000fe20000100800 */
[----:B0-----:R-:W2:Y:S01]  /*1b710*/  LDL.LU.64 R10, [R1+0x98] ;  /* 0x00009800010a7983 */ /* 0x001ea20000300a00 */
[----:B------:R-:W3:Y:S02]  /*1b720*/  LDL.LU R16, [R1+0x800] ;  /* 0x0008000001107983 */ /* 0x000ee40000300800 */
[----:B------:R-:W3:Y:S02]  /*1b730*/  LDL.LU R17, [R1+0x804] ;  /* 0x0008040001117983 */ /* 0x000ee40000300800 */
[----:B------:R-:W3:Y:S01]  /*1b740*/  LDL.LU R18, [R1+0x808] ;  /* 0x0008080001127983 */ /* 0x000ee20000300800 */
[----:B------:R-:W3:Y:S01]  /*1b750*/  LDL.LU R19, [R1+0x80c] ;  /* 0x00080c0001137983 */ /* 0x000ee20000300800 */
[----:B------:R-:W4:Y:S03]  /*1b760*/  LDL.LU.64 R14, [R1+0x78] ;  /* 0x00007800010e7983 */ /* 0x000f260000300a00 */
[----:B----4-:R0:W-:Y:S04]  /*1b770*/  STL.64 [R1+0x23b8], R14 ;  /* 0x0023b80e01007387 */ /* 0x0101e80000100a00 */
[----:B0-----:R-:W3:Y:S01]  /*1b780*/  LDL.LU.64 R14, [R1+0x88] ;  /* 0x00008800010e7983 */ /* 0x001ee20000300a00 */
[----:B------:R-:W4:Y:S01]  /*1b790*/  LDL.LU.64 R26, [R1+0x68] ;  /* 0x00006800011a7983 */ /* 0x000f220000300a00 */
[C---:B--2---:R-:W-:Y:S01]  /*1b7a0*/  HMMA.16816.F32 R20, R4.reuse, R10, R20 ;  /* 0x0000000a0414723c */ /* 0x044fe20000001814 */
[----:B------:R-:W-:Y:S01]  /*1b7b0*/  IMAD.MOV.U32 R8, RZ, RZ, R11 ;  /* 0x000000ffff087224 */ /* 0x000fe200078e000b */
[----:B----4-:R0:W-:Y:S01]  /*1b7c0*/  STL.64 [R1+0x23b0], R26 ;  /* 0x0023b01a01007387 */ /* 0x0101e20000100a00 */
[----:B------:R-:W2:Y:S02]  /*1b7d0*/  LDL.LU R24, [R1+0x7f0] ;  /* 0x0007f00001187983 */ /* 0x000ea40000300800 */
[----:B------:R-:W2:Y:S01]  /*1b7e0*/  LDL.LU R25, [R1+0x7f4] ;  /* 0x0007f40001197983 */ /* 0x000ea20000300800 */
[----:B0-----:R-:W2:Y:S01]  /*1b7f0*/  LDL.LU R26, [R1+0x7f8] ;  /* 0x0007f800011a7983 */ /* 0x001ea20000300800 */
[----:B------:R-:W2:Y:S11]  /*1b800*/  LDL.LU R27, [R1+0x7fc] ;  /* 0x0007fc00011b7983 */ /* 0x000eb60000300800 */
[----:B------:R-:W-:Y:S05]  /*1b810*/  @!UPT UIADD3 URZ, URZ, URZ, URZ ;  /* 0x0000003f3f3ff290 */ /* 0x000fea000fffe03f */
[----:B------:R-:W-:Y:S02]  /*1b820*/  STL.64 [R1+0x3b0], R20 ;  /* 0x0003b01401007387 */ /* 0x000fe40000100a00 */
[----:B------:R0:W-:Y:S02]  /*1b830*/  STL.64 [R1+0x3b8], R22 ;  /* 0x0003b81601007387 */ /* 0x0001e40000100a00 */
[----:B0-----:R-:W4:Y:S01]  /*1b840*/  LDL.LU R22, [R1+0x23e0] ;  /* 0x0023e00001167983 */ /* 0x001f220000300800 */
[----:B------:R-:W2:Y:S02]  /*1b850*/  LDL.LU.64 R20, [R1+0x23d8] ;  /* 0x0023d80001147983 */ /* 0x000ea40000300a00 */
[----:B------:R-:W-:Y:S02]  /*1b860*/  IMAD.MOV.U32 R23, RZ, RZ, R10 ;  /* 0x000000ffff177224 */ /* 0x000fe400078e000a */
[----:B------:R-:W2:Y:S01]  /*1b870*/  LDL.LU.64 R10, [R1+0x23d0] ;  /* 0x0023d000010a7983 */ /* 0x000ea20000300a00 */
[----:B------:R-:W3:Y:S03]  /*1b880*/  LDL.LU R9, [R1+0x23c8] ;  /* 0x0023c80001097983 */ /* 0x000ee60000300800 */
[----:B--2---:R0:W-:Y:S01]  /*1b890*/  STL.64 [R1+0x2368], R10 ;  /* 0x0023680a01007387 */ /* 0x0041e20000100a00 */
[----:B---3--:R1:W-:Y:S03]  /*1b8a0*/  STL.64 [R1+0x2360], R8 ;  /* 0x0023600801007387 */ /* 0x0083e60000100a00 */
[----:B0-----:R-:W2:Y:S04]  /*1b8b0*/  LDL.LU.64 R10, [R1+0x48] ;  /* 0x00004800010a7983 */ /* 0x001ea80000300a00 */
[----:B--2---:R0:W-:Y:S01]  /*1b8c0*/  STL.64 [R1+0x23a0], R10 ;  /* 0x0023a00a01007387 */ /* 0x0041e20000100a00 */
[----:B-1----:R-:W2:Y:S02]  /*1b8d0*/  LDL.LU R8, [R1+0x7e0] ;  /* 0x0007e00001087983 */ /* 0x002ea40000300800 */
[----:B------:R-:W2:Y:S01]  /*1b8e0*/  LDL.LU R9, [R1+0x7e4] ;  /* 0x0007e40001097983 */ /* 0x000ea20000300800 */
[----:B0-----:R-:W2:Y:S01]  /*1b8f0*/  LDL.LU R10, [R1+0x7e8] ;  /* 0x0007e800010a7983 */ /* 0x001ea20000300800 */
[----:B------:R-:W2:Y:S02]  /*1b900*/  LDL.LU R11, [R1+0x7ec] ;  /* 0x0007ec00010b7983 */ /* 0x000ea40000300800 */
[----:B----4-:R-:W-:Y:S02]  /*1b910*/  STL.64 [R1+0x2350], R22 ;  /* 0x0023501601007387 */ /* 0x010fe40000100a00 */
[----:B------:R0:W-:Y:S02]  /*1b920*/  STL.64 [R1+0x2348], R20 ;  /* 0x0023481401007387 */ /* 0x0001e40000100a00 */
[----:B0-----:R-:W3:Y:S01]  /*1b930*/  LDL.LU R20, [R1+0x760] ;  /* 0x0007600001147983 */ /* 0x001ee20000300800 */
[----:B------:R-:W3:Y:S02]  /*1b940*/  LDL.LU R21, [R1+0x764] ;  /* 0x0007640001157983 */ /* 0x000ee40000300800 */
[----:B------:R-:W4:Y:S02]  /*1b950*/  LDL.LU R22, [R1+0x768] ;  /* 0x0007680001167983 */ /* 0x000f240000300800 */
[----:B------:R-:W4:Y:S01]  /*1b960*/  LDL.LU R23, [R1+0x76c] ;  /* 0x00076c0001177983 */ /* 0x000f220000300800 */
[----:B------:R-:W-:Y:S01]  /*1b970*/  HMMA.16816.F32 R16, R4, R14, R16 ;  /* 0x0000000e0410723c */ /* 0x000fe20000001810 */
[----:B----4-:R-:W-:Y:S01]  /*1b980*/  STL.64 [R1+0x2378], R22 ;  /* 0x0023781601007387 */ /* 0x010fe20000100a00 */
[----:B---3--:R0:W-:Y:S03]  /*1b990*/  STL.64 [R1+0x2370], R20 ;  /* 0x0023701401007387 */ /* 0x0081e60000100a00 */
[----:B0-----:R-:W3:Y:S01]  /*1b9a0*/  LDL.LU R20, [R1+0x770] ;  /* 0x0007700001147983 */ /* 0x001ee20000300800 */
[----:B------:R-:W3:Y:S02]  /*1b9b0*/  LDL.LU R21, [R1+0x774] ;  /* 0x0007740001157983 */ /* 0x000ee40000300800 */
[----:B------:R-:W4:Y:S02]  /*1b9c0*/  LDL.LU R22, [R1+0x778] ;  /* 0x0007780001167983 */ /* 0x000f240000300800 */
[----:B------:R-:W4:Y:S02]  /*1b9d0*/  LDL.LU R23, [R1+0x77c] ;  /* 0x00077c0001177983 */ /* 0x000f240000300800 */
[----:B----4-:R-:W-:Y:S01]  /*1b9e0*/  STL.64 [R1+0x2388], R22 ;  /* 0x0023881601007387 */ /* 0x010fe20000100a00 */
[----:B---3--:R0:W-:Y:S03]  /*1b9f0*/  STL.64 [R1+0x2380], R20 ;  /* 0x0023801401007387 */ /* 0x0081e60000100a00 */
[----:B0-----:R-:W3:Y:S01]  /*1ba00*/  LDL.LU R20, [R1+0x780] ;  /* 0x0007800001147983 */ /* 0x001ee20000300800 */
[----:B------:R-:W3:Y:S02]  /*1ba10*/  LDL.LU R21, [R1+0x784] ;  /* 0x0007840001157983 */ /* 0x000ee40000300800 */
[----:B------:R-:W3:Y:S02]  /*1ba20*/  LDL.LU R22, [R1+0x788] ;  /* 0x0007880001167983 */ /* 0x000ee40000300800 */
[----:B------:R-:W3:Y:S02]  /*1ba30*/  LDL.LU R23, [R1+0x78c] ;  /* 0x00078c0001177983 */ /* 0x000ee40000300800 */
[----:B------:R0:W-:Y:S01]  /*1ba40*/  STL.64 [R1+0x410], R16 ;  /* 0x0004101001007387 */ /* 0x0001e20000100a00 */
[----:B------:R1:W-:Y:S02]  /*1ba50*/  STL.64 [R1+0x418], R18 ;  /* 0x0004181201007387 */ /* 0x0003e40000100a00 */
[----:B0-----:R-:W-:Y:S01]  /*1ba60*/  IMAD.MOV.U32 R17, RZ, RZ, R14 ;  /* 0x000000ffff117224 */ /* 0x001fe200078e000e */
[----:B-1----:R-:W4:Y:S01]  /*1ba70*/  LDL.LU.64 R18, [R1+0x23c0] ;  /* 0x0023c00001127983 */ /* 0x002f220000300a00 */
        /* <DEDUP_REMOVED lines=10> */
[----:B------:R-:W3:Y:S01]  /*1bb20*/  LDL.LU.64 R14, [R1+0x23a8] ;  /* 0x0023a800010e7983 */ /* 0x000ee20000300a00 */
[C---:B--2---:R-:W-:Y:S01]  /*1bb30*/  HMMA.16816.F32 R8, R4.reuse, R26, R8 ;  /* 0x0000001a0408723c */ /* 0x044fe20000001808 */
[----:B------:R-:W-:Y:S11]  /*1bb40*/  IMAD.MOV.U32 R3, RZ, RZ, R27 ;  /* 0x000000ffff037224 */ /* 0x000ff600078e001b */
[----:B------:R-:W-:Y:S11]  /*1bb50*/  @!UPT UIADD3 URZ, URZ, URZ, URZ ;  /* 0x0000003f3f3ff290 */ /* 0x000ff6000fffe03f */
[----:B------:R0:W-:Y:S01]  /*1bb60*/  STL.64 [R1+0x6e0], R8 ;  /* 0x0006e00801007387 */ /* 0x0001e20000100a00 */
[----:B------:R1:W-:Y:S02]  /*1bb70*/  STL.64 [R1+0x6e8], R10 ;  /* 0x0006e80a01007387 */ /* 0x0003e40000100a00 */
[----:B0-----:R-:W-:Y:S01]  /*1bb80*/  IMAD.MOV.U32 R8, RZ, RZ, R26 ;  /* 0x000000ffff087224 */ /* 0x001fe200078e001a */
[----:B-1----:R-:W2:Y:S01]  /*1bb90*/  LDL.LU.64 R10, [R1+0x23a0] ;  /* 0x0023a000010a7983 */ /* 0x002ea20000300a00 */
[----:B------:R-:W3:Y:S02]  /*1bba0*/  LDL.LU.64 R26, [R1+0x2398] ;  /* 0x00239800011a7983 */ /* 0x000ee40000300a00 */
[----:B------:R-:W2:Y:S01]  /*1bbb0*/  LDL.LU.64 R24, [R1+0x2390] ;  /* 0x0023900001187983 */ /* 0x000ea20000300a00 */
[----:B---3--:R-:W-:Y:S11]  /*1bbc0*/  HMMA.16816.F32 R20, R4, R26, R20 ;  /* 0x0000001a0414723c */ /* 0x008ff60000001814 */
[----:B------:R-:W-:Y:S11]  /*1bbd0*/  @!UPT UIADD3 URZ, URZ, URZ, URZ ;  /* 0x0000003f3f3ff290 */ /* 0x000ff6000fffe03f */
[----:B------:R-:W-:Y:S01]  /*1bbe0*/  @!UPT UIADD3 URZ, URZ, URZ, URZ ;  /* 0x0000003f3f3ff290 */ /* 0x000fe2000fffe03f */
[----:B------:R-:W-:Y:S01]  /*1bbf0*/  STL.64 [R1+0xa30], R20 ;  /* 0x000a301401007387 */ /* 0x000fe20000100a00 */
[----:B------:R0:W-:Y:S03]  /*1bc00*/  STL.64 [R1+0xa38], R22 ;  /* 0x000a381601007387 */ /* 0x0001e60000100a00 */
[----:B0-----:R-:W2:Y:S01]  /*1bc10*/  LDL.LU.64 R22, [R1+0x2388] ;  /* 0x0023880001167983 */ /* 0x001ea20000300a00 */
[----:B------:R-:W2:Y:S02]  /*1bc20*/  LDL.LU.64 R20, [R1+0x2380] ;  /* 0x0023800001147983 */ /* 0x000ea40000300a00 */
[----:B------:R0:W-:Y:S02]  /*1bc30*/  STL.64 [R1+0x21e8], R26 ;  /* 0x0021e81a01007387 */ /* 0x0001e40000100a00 */
[----:B0-----:R-:W-:Y:S02]  /*1bc40*/  IMAD.MOV.U32 R26, RZ, RZ, R8 ;  /* 0x000000ffff1a7224 */ /* 0x001fe400078e0008 */
[----:B------:R-:W-:-:S05]  /*1bc50*/  IMAD.MOV.U32 R27, RZ, RZ, R3 ;  /* 0x000000ffff1b7224 */ /* 0x000fca00078e0003 */
[----:B------:R-:W-:Y:S01]  /*1bc60*/  STL.64 [R1+0x2200], R26 ;  /* 0x0022001a01007387 */ /* 0x000fe20000100a00 */
[----:B--2---:R-:W-:Y:S11]  /*1bc70*/  HMMA.16816.F32 R20, R4, R10, R20 ;  /* 0x0000000a0414723c */ /* 0x004ff60000001814 */
[----:B------:R-:W-:Y:S11]  /*1bc80*/  @!UPT UIADD3 URZ, URZ, URZ, URZ ;  /* 0x0000003f3f3ff290 */ /* 0x000ff6000fffe03f */
[----:B------:R-:W-:Y:S01]  /*1bc90*/  @!UPT UIADD3 URZ, URZ, URZ, URZ ;  /* 0x0000003f3f3ff290 */ /* 0x000fe2000fffe03f */
[----:B------:R-:W-:Y:S01]  /*1bca0*/  STL.64 [R1+0xa20], R20 ;  /* 0x000a201401007387 */ /* 0x000fe20000100a00 */
[----:B------:R0:W-:Y:S03]  /*1bcb0*/  STL.64 [R1+0xa28], R22 ;  /* 0x000a281601007387 */ /* 0x0001e60000100a00 */
[----:B0-----:R-:W4:Y:S01]  /*1bcc0*/  LDL.LU.64 R22, [R1+0x2378] ;  /* 0x0023780001167983 */ /* 0x001f220000300a00 */
[----:B------:R-:W4:Y:S02]  /*1bcd0*/  LDL.LU.64 R20, [R1+0x2370] ;  /* 0x0023700001147983 */ /* 0x000f240000300a00 */
[----:B------:R-:W-:Y:S02]  /*1bce0*/  IMAD.MOV.U32 R12, RZ, RZ, R10 ;  /* 0x000000ffff0c7224 */ /* 0x000fe400078e000a */
[----:B------:R-:W-:Y:S02]  /*1bcf0*/  IMAD.MOV.U32 R3, RZ, RZ, R11 ;  /* 0x000000ffff037224 */ /* 0x000fe400078e000b */
[----:B------:R-:W-:-:S02]  /*1bd00*/  IMAD.MOV.U32 R26, RZ, RZ, R29 ;  /* 0x000000ffff1a7224 */ /* 0x000fc400078e001d */
[----:B------:R-:W-:Y:S01]  /*1bd10*/  IMAD.MOV.U32 R27, RZ, RZ, R13 ;  /* 0x000000ffff1b7224 */ /* 0x000fe200078e000d */
[----:B------:R-:W2:Y:S01]  /*1bd20*/  LDL.LU.64 R10, [R1+0x2368] ;  /* 0x00236800010a7983 */ /* 0x000ea20000300a00 */
[----:B------:R-:W3:Y:S02]  /*1bd30*/  LDL.LU.64 R8, [R1+0x2360] ;  /* 0x0023600001087983 */ /* 0x000ee40000300a00 */
[----:B------:R-:W2:Y:S02]  /*1bd40*/  LDL.LU R29, [R1+0x235c] ;  /* 0x00235c00011d7983 */ /* 0x000ea40000300800 */
[----:B------:R-:W2:Y:S01]  /*1bd50*/  LDL.LU R13, [R1+0x2358] ;  /* 0x00235800010d7983 */ /* 0x000ea20000300800 */
[----:B------:R0:W-:Y:S02]  /*1bd60*/  STL.64 [R1+0x2218], R26 ;  /* 0x0022181a01007387 */ /* 0x0001e40000100a00 */
[----:B0-----:R-:W-:Y:S02]  /*1bd70*/  IMAD.MOV.U32 R26, RZ, RZ, R17 ;  /* 0x000000ffff1a7224 */ /* 0x001fe400078e0011 */
[----:B------:R-:W-:Y:S01]  /*1bd80*/  IMAD.MOV.U32 R27, RZ, RZ, R16 ;  /* 0x000000ffff1b7224 */ /* 0x000fe200078e0010 */
[----:B----4-:R-:W-:Y:S11]  /*1bd90*/  HMMA.16816.F32 R20, R4, R18, R20 ;  /* 0x000000120414723c */ /* 0x010ff60000001814 */
[----:B------:R-:W-:Y:S11]  /*1bda0*/  @!UPT UIADD3 URZ, URZ, URZ, URZ ;  /* 0x0000003f3f3ff290 */ /* 0x000ff6000fffe03f */
[----:B------:R-:W-:Y:S01]  /*1bdb0*/  @!UPT UIADD3 URZ, URZ, URZ, URZ ;  /* 0x0000003f3f3ff290 */ /* 0x000fe2000fffe03f */
[----:B------:R-:W-:Y:S01]  /*1bdc0*/  STL.64 [R1+0xa10], R20 ;  /* 0x000a101401007387 */ /* 0x000fe20000100a00 */
[----:B------:R0:W-:Y:S03]  /*1bdd0*/  STL.64 [R1+0xa18], R22 ;  /* 0x000a181601007387 */ /* 0x0001e60000100a00 */
[----:B0-----:R-:W4:Y:S01]  /*1bde0*/  LDL.LU.64 R22, [R1+0x2350] ;  /* 0x0023500001167983 */ /* 0x001f220000300a00 */
[----:B------:R-:W2:Y:S02]  /*1bdf0*/  LDL.LU.64 R20, [R1+0x2348] ;  /* 0x0023480001147983 */ /* 0x000ea40000300a00 */
[----:B------:R-:W-:Y:S02]  /*1be00*/  STL.64 [R1+0x2230], R26 ;  /* 0x0022301a01007387 */ /* 0x000fe40000100a00 */
[----:B------:R0:W-:Y:S01]  /*1be10*/  STL.64 [R1+0x21e0], R18 ;  /* 0x0021e01201007387 */ /* 0x0001e20000100a00 */
[----:B------:R-:W2:Y:S01]  /*1be20*/  LDL.LU R16, [R1+0x850] ;  /* 0x0008500001107983 */ /* 0x000ea20000300800 */
[----:B------:R-:W2:Y:S03]  /*1be30*/  LDL.LU R17, [R1+0x854] ;  /* 0x0008540001117983 */ /* 0x000ea60000300800 */
[----:B0-----:R-:W2:Y:S01]  /*1be40*/  LDL.LU R18, [R1+0x858] ;  /* 0x0008580001127983 */ /* 0x001ea20000300800 */
[----:B------:R-:W2:Y:S02]  /*1be50*/  LDL.LU R19, [R1+0x85c] ;  /* 0x00085c0001137983 */ /* 0x000ea40000300800 */
[----:B---3--:R-:W-:-:S02]  /*1be60*/  IMAD.MOV.U32 R27, RZ, RZ, R8 ;  /* 0x000000ffff1b7224 */ /* 0x008fc400078e0008 */
[----:B----4-:R-:W-:Y:S02]  /*1be70*/  IMAD.MOV.U32 R26, RZ, RZ, R23 ;  /* 0x000000ffff1a7224 */ /* 0x010fe400078e0017 */
[----:B------:R-:W3:Y:S01]  /*1be80*/  LDL.LU R23, [R1+0x2340] ;  /* 0x0023400001177983 */ /* 0x000ee20000300800 */
[----:B------:R-:W4:Y:S02]  /*1be90*/  LDL.LU R8, [R1+0x233c] ;  /* 0x00233c0001087983 */ /* 0x000f240000300800 */
[----:B------:R-:W-:Y:S01]  /*1bea0*/  STL.64 [R1+0x2248], R26 ;  /* 0x0022481a01007387 */ /* 0x000fe20000100a00 */
        /* <DEDUP_REMOVED lines=8> */
[----:B------:R-:W4:Y:S01]  /*1bf30*/  LDL.LU R9, [R1+0x2338] ;  /* 0x0023380001097983 */ /* 0x000f220000300800 */
[----:B------:R-:W4:Y:S03]  /*1bf40*/  LDL.LU R10, [R1+0x2334] ;  /* 0x00233400010a7983 */ /* 0x000f260000300800 */
        /* <DEDUP_REMOVED lines=30> */
[----:B------:R-:W3:Y:S03]  /*1c130*/  LDL.LU R0, [R1+0x2324] ;  /* 0x0023240001007983 */ /* 0x000ee60000300800 */
        /* <DEDUP_REMOVED lines=35> */
[----:B------:R-:W3:Y:S04]  /*1c370*/  LDL.LU R23, [R1+0x2308] ;  /* 0x0023080001177983 */ /* 0x000ee80000300800 */
        /* <DEDUP_REMOVED lines=24> */
[----:B------:R-:W-:Y:S01]  /*1c500*/  IMAD.MOV.U32 R27, RZ, RZ, R13 ;  /* 0x000000ffff1b7224 */ /* 0x000fe200078e000d */
[----:B--2---:R-:W-:Y:S01]  /*1c510*/  STL.64 [R1+0x2300], R18 ;  /* 0x0023001201007387 */ /* 0x004fe20000100a00 */
[----:B------:R0:W-:Y:S03]  /*1c520*/  STL.64 [R1+0x22f8], R16 ;  /* 0x0022f81001007387 */ /* 0x0001e60000100a00 */
[----:B0-----:R-:W4:Y:S01]  /*1c530*/  LDL.LU R16, [R1+0x910] ;  /* 0x0009100001107983 */ /* 0x001f220000300800 */
[----:B------:R-:W4:Y:S02]  /*1c540*/  LDL.LU R17, [R1+0x914] ;  /* 0x0009140001117983 */ /* 0x000f240000300800 */
[----:B------:R-:W4:Y:S02]  /*1c550*/  LDL.LU R18, [R1+0x918] ;  /* 0x0009180001127983 */ /* 0x000f240000300800 */
[----:B------:R-:W4:Y:S01]  /*1c560*/  LDL.LU R19, [R1+0x91c] ;  /* 0x00091c0001137983 */ /* 0x000f220000300800 */
[----:B---3--:R-:W-:Y:S07]  /*1c570*/  HMMA.16816.F32 R20, R4, R14, R20 ;  /* 0x0000000e0414723c */ /* 0x008fee0000001814 */
[----:B------:R-:W-:Y:S11]  /*1c580*/  IMAD.MOV.U32 R7, RZ, RZ, R3 ;  /* 0x000000ffff077224 */ /* 0x000ff600078e0003 */
[----:B------:R-:W-:Y:S05]  /*1c590*/  @!UPT UIADD3 URZ, URZ, URZ, URZ ;  /* 0x0000003f3f3ff290 */ /* 0x000fea000fffe03f */
[----:B------:R-:W-:Y:S01]  /*1c5a0*/  STL.64 [R1+0xa00], R20 ;  /* 0x000a001401007387 */ /* 0x000fe20000100a00 */
[----:B------:R-:W-:Y:S01]  /*1c5b0*/  STL.64 [R1+0xa08], R22 ;  /* 0x000a081601007387 */ /* 0x000fe20000100a00 */
[C---:B----4-:R-:W-:Y:S02]  /*1c5c0*/  HMMA.16816.F32 R24, R8.reuse, R26, R16 ;  /* 0x0000001a0818723c */ /* 0x050fe40000001810 */
[----:B------:R-:W2:Y:S01]  /*1c5d0*/  LDL.LU.64 R18, [R1+0x2300] ;  /* 0x0023000001127983 */ /* 0x000ea20000300a00 */
[----:B------:R-:W2:Y:S11]  /*1c5e0*/  LDL.LU.64 R16, [R1+0x22f8] ;  /* 0x0022f80001107983 */ /* 0x000eb60000300a00 */
[----:B------:R-:W-:Y:S09]  /*1c5f0*/  @!UPT UIADD3 URZ, URZ, URZ, URZ ;  /* 0x0000003f3f3ff290 */ /* 0x000ff2000fffe03f */
[----:B------:R-:W-:Y:S01]  /*1c600*/  STL.64 [R1+0x1c0], R24 ;  /* 0x0001c01801007387 */ /* 0x000fe20000100a00 */
[----:B------:R0:W-:Y:S02]  /*1c610*/  STL [R1+0x1cc], R27 ;  /* 0x0001cc1b01007387 */ /* 0x0001e40000100800 */
[----:B------:R-:W-:Y:S02]  /*1c620*/  IMAD.MOV.U32 R3, RZ, RZ, R26 ;  /* 0x000000ffff037224 */ /* 0x000fe400078e001a */
        /* <DEDUP_REMOVED lines=79> */
[----:B------:R-:W2:Y:S11]  /*1cb20*/  LDL.LU.64 R18, [R1+0x21e0] ;  /* 0x0021e00001127983 */ /* 0x000eb60000300a00 */
[----:B------:R-:W-:Y:S10]  /*1cb30*/  @!UPT UIADD3 URZ, URZ, URZ, URZ ;  /* 0x0000003f3f3ff290 */ /* 0x000ff4000fffe03f */
[----:B------:R-:W-:Y:S01]  /*1cb40*/  STL.64 [R1+0x8b0], R24 ;  /* 0x0008b01801007387 */ /* 0x000fe20000100a00 */
[----:B------:R0:W-:Y:S03]  /*1cb50*/  STL.64 [R1+0x8b8], R26 ;  /* 0x0008b81a01007387 */ /* 0x0001e60000100a00 */
[----:B0-----:R-:W3:Y:S01]  /*1cb60*/  LDL.LU.64 R26, [R1+0x21d8] ;  /* 0x0021d800011a7983 */ /* 0x001ee20000300a00 */
[----:B------:R-:W3:Y:S02]  /*1cb70*/  LDL.LU.64 R24, [R1+0x21d0] ;  /* 0x0021d00001187983 */ /* 0x000ee40000300a00 */
[----:B------:R-:W-:Y:S02]  /*1cb80*/  IMAD.MOV.U32 R6, RZ, RZ, R12 ;  /* 0x000000ffff067224 */ /* 0x000fe400078e000c */
[----:B------:R-:W-:Y:S02]  /*1cb90*/  IMAD.MOV.U32 R20, RZ, RZ, R29 ;  /* 0x000000ffff147224 */ /* 0x000fe400078e001d */
[----:B------:R-:W-:-:S02]  /*1cba0*/  IMAD.MOV.U32 R21, RZ, RZ, R28 ;  /* 0x000000ffff157224 */ /* 0x000fc400078e001c */
[----:B------:R-:W-:Y:S02]  /*1cbb0*/  IMAD.MOV.U32 R22, RZ, RZ, R2 ;  /* 0x000000ffff167224 */ /* 0x000fe400078e0002 */
[----:B------:R-:W-:Y:S01]  /*1cbc0*/  IMAD.MOV.U32 R23, RZ, RZ, R0 ;  /* 0x000000ffff177224 */ /* 0x000fe200078e0000 */
[C---:B---3--:R-:W-:Y:S01]  /*1cbd0*/  HMMA.16816.F32 R4, R8.reuse, R6, R24 ;  /* 0x000000060804723c */ /* 0x048fe20000001818 */
[----:B------:R-:W3:Y:S01]  /*1cbe0*/  LDL.LU.64 R26, [R1+0x21c8] ;  /* 0x0021c800011a7983 */ /* 0x000ee20000300a00 */
[----:B------:R-:W3:Y:S06]  /*1cbf0*/  LDL.LU.64 R24, [R1+0x21c0] ;  /* 0x0021c00001187983 */ /* 0x000eec0000300a00 */
[C---:B--2---:R-:W-:Y:S11]  /*1cc00*/  HMMA.16816.F32 R16, R8.reuse, R18, R20 ;  /* 0x000000120810723c */ /* 0x044ff60000001814 */
[----:B------:R-:W-:Y:S05]  /*1cc10*/  @!UPT UIADD3 URZ, URZ, URZ, URZ ;  /* 0x0000003f3f3ff290 */ /* 0x000fea000fffe03f */
[----:B------:R-:W-:Y:S02]  /*1cc20*/  IMAD.MOV.U32 R0, RZ, RZ, R7 ;  /* 0x000000ffff007224 */ /* 0x000fe400078e0007 */
[----:B------:R-:W-:Y:S02]  /*1cc30*/  IMAD.MOV.U32 R2, RZ, RZ, R6 ;  /* 0x000000ffff027224 */ /* 0x000fe400078e0006 */
[----:B------:R-:W-:Y:S02]  /*1cc40*/  IMAD.MOV.U32 R28, RZ, RZ, R5 ;  /* 0x000000ffff1c7224 */ /* 0x000fe400078e0005 */
[----:B------:R-:W-:Y:S01]  /*1cc50*/  IMAD.MOV.U32 R29, RZ, RZ, R4 ;  /* 0x000000ffff1d7224 */ /* 0x000fe200078e0004 */
[----:B------:R-:W-:Y:S01]  /*1cc60*/  STL [R1+0x1914], R0 ;  /* 0x0019140001007387 */ /* 0x000fe20000100800 */
[----:B------:R-:W-:Y:S02]  /*1cc70*/  STL [R1+0x1910], R2 ;  /* 0x0019100201007387 */ /* 0x000fe40000100800 */
[----:B------:R-:W-:Y:S02]  /*1cc80*/  STL [R1+0x190c], R28 ;  /* 0x00190c1c01007387 */ /* 0x000fe40000100800 */
[----:B------:R0:W-:Y:S01]  /*1cc90*/  STL [R1+0x1908], R29 ;  /* 0x0019081d01007387 */ /* 0x0001e20000100800 */
[----:B------:R-:W-:Y:S01]  /*1cca0*/  STL.64 [R1+0x880], R16 ;  /* 0x0008801001007387 */ /* 0x000fe20000100a00 */
[----:B------:R-:W-:Y:S01]  /*1ccb0*/  STL.64 [R1+0x888], R18 ;  /* 0x0008881201007387 */ /* 0x000fe20000100a00 */
[----:B---3--:R-:W-:Y:S02]  /*1ccc0*/  HMMA.16816.F32 R4, R8, R14, R24 ;  /* 0x0000000e0804723c */ /* 0x008fe40000001818 */
[----:B------:R-:W2:Y:S11]  /*1ccd0*/  LDL R27, [R1+0x128] ;  /* 0x00012800011b7983 */ /* 0x000eb60000100800 */
[----:B------:R-:W-:Y:S11]  /*1cce0*/  @!UPT UIADD3 URZ, URZ, URZ, URZ ;  /* 0x0000003f3f3ff290 */ /* 0x000ff6000fffe03f */
[----:B0-----:R-:W-:Y:S02]  /*1ccf0*/  IMAD.MOV.U32 R29, RZ, RZ, R7 ;  /* 0x000000ffff1d7224 */ /* 0x001fe400078e0007 */
[----:B------:R-:W-:-:S03]  /*1cd00*/  IMAD.MOV.U32 R28, RZ, RZ, R6 ;  /* 0x000000ffff1c7224 */ /* 0x000fc600078e0006 */
[----:B------:R-:W-:Y:S02]  /*1cd10*/  STL [R1+0x1afc], R29 ;  /* 0x001afc1d01007387 */ /* 0x000fe40000100800 */
[----:B------:R0:W-:Y:S02]  /*1cd20*/  STL [R1+0x1af8], R28 ;  /* 0x001af81c01007387 */ /* 0x0001e40000100800 */
[----:B0-----:R-:W3:Y:S01]  /*1cd30*/  LDL R28, [R1+0xd50] ;  /* 0x000d5000011c7983 */ /* 0x001ee20000100800 */
[----:B------:R-:W-:Y:S02]  /*1cd40*/  IMAD.MOV.U32 R0, RZ, RZ, R4 ;  /* 0x000000ffff007224 */ /* 0x000fe400078e0004 */
[----:B------:R-:W-:-:S05]  /*1cd50*/  IMAD.MOV.U32 R2, RZ, RZ, R5 ;  /* 0x000000ffff027224 */ /* 0x000fca00078e0005 */
[----:B------:R-:W-:Y:S01]  /*1cd60*/  STL [R1+0x196c], R2 ;  /* 0x00196c0201007387 */ /* 0x000fe20000100800 */
[----:B------:R-:W-:Y:S03]  /*1cd70*/  STL [R1+0x1968], R0 ;  /* 0x0019680001007387 */ /* 0x000fe60000100800 */
[----:B--2---:R-:W0:Y:S04]  /*1cd80*/  LDSM.16.MT88.4 R4, [R27+0x8000] ;  /* 0x008000001b04783b */ /* 0x004e280000004200 */
[----:B------:R-:W-:Y:S04]  /*1cd90*/  LDSM.16.MT88.4 R20, [R27+0x8300] ;  /* 0x008300001b14783b */ /* 0x000fe80000004200 */
[----:B---3--:R-:W1:Y:S04]  /*1cda0*/  LDSM.16.M88.4 R16, [R28+0x10000] ;  /* 0x010000001c10783b */ /* 0x008e680000000200 */
[----:B0-----:R-:W-:Y:S01]  /*1cdb0*/  STL.64 [R1+0x10], R4 ;  /* 0x0000100401007387 */ /* 0x001fe20000100a00 */
[----:B------:R-:W-:-:S02]  /*1cdc0*/  IMAD.MOV.U32 R13, RZ, RZ, R4 ;  /* 0x000000ffff0d7224 */ /* 0x000fc400078e0004 */
[----:B------:R-:W-:Y:S02]  /*1cdd0*/  IMAD.MOV.U32 R12, RZ, RZ, R5 ;  /* 0x000000ffff0c7224 */ /* 0x000fe400078e0005 */
[----:B------:R-:W-:Y:S01]  /*1cde0*/  IMAD.MOV.U32 R2, RZ, RZ, R6 ;  /* 0x000000ffff027224 */ /* 0x000fe200078e0006 */
[----:B------:R-:W-:Y:S01]  /*1cdf0*/  STL.64 [R1+0x18], R6 ;  /* 0x0000180601007387 */ /* 0x000fe20000100a00 */
[----:B------:R-:W-:Y:S02]  /*1ce00*/  IMAD.MOV.U32 R0, RZ, RZ, R7 ;  /* 0x000000ffff007224 */ /* 0x000fe400078e0007 */
[----:B------:R-:W0:Y:S01]  /*1ce10*/  LDSM.16.MT88.4 R4, [R27+0x8080] ;  /* 0x008080001b04783b */ /* 0x000e220000004200 */
[----:B-1----:R-:W-:Y:S03]  /*1ce20*/  STL.64 [R1+0x110], R16 ;  /* 0x0001101001007387 */ /* 0x002fe60000100a00 */
[----:B------:R-:W-:Y:S02]  /*1ce30*/  STL.64 [R1+0x118], R18 ;  /* 0x0001181201007387 */ /* 0x000fe40000100a00 */
[----:B------:R-:W-:Y:S01]  /*1ce40*/  LDSM.16.MT88.4 R16, [R27+0x8280] ;  /* 0x008280001b10783b */ /* 0x000fe20000004200 */
[----:B0-----:R-:W-:Y:S03]  /*1ce50*/  STL.64 [R1], R4 ;  /* 0x0000000401007387 */ /* 0x001fe60000100a00 */
[----:B------:R-:W-:-:S02]  /*1ce60*/  IMAD.MOV.U32 R11, RZ, RZ, R4 ;  /* 0x000000ffff0b7224 */ /* 0x000fc400078e0004 */
[----:B------:R-:W-:Y:S02]  /*1ce70*/  IMAD.MOV.U32 R10, RZ, RZ, R5 ;  /* 0x000000ffff0a7224 */ /* 0x000fe400078e0005 */
[----:B------:R-:W-:Y:S01]  /*1ce80*/  IMAD.MOV.U32 R9, RZ, RZ, R6 ;  /* 0x000000ffff097224 */ /* 0x000fe200078e0006 */
[----:B------:R-:W-:Y:S01]  /*1ce90*/  STL.64 [R1+0x8], R6 ;  /* 0x0000080601007387 */ /* 0x000fe20000100a00 */
[----:B------:R-:W-:Y:S02]  /*1cea0*/  IMAD.MOV.U32 R8, RZ, RZ, R7 ;  /* 0x000000ffff087224 */ /* 0x000fe400078e0007 */
[----:B------:R-:W0:Y:S02]  /*1ceb0*/  LDSM.16.MT88.4 R4, [R27+0x8100] ;  /* 0x008100001b04783b */ /* 0x000e240000004200 */
[----:B0-----:R0:W-:Y:S02]  /*1cec0*/  STL.64 [R1+0x2178], R6 ;  /* 0x0021780601007387 */ /* 0x0011e40000100a00 */
[----:B------:R1:W-:Y:S02]  /*1ced0*/  STL.64 [R1+0x2170], R4 ;  /* 0x0021700401007387 */ /* 0x0003e40000100a00 */
[----:B0-----:R-:W-:-:S02]  /*1cee0*/  IMAD.MOV.U32 R6, RZ, RZ, R9 ;  /* 0x000000ffff067224 */ /* 0x001fc400078e0009 */
[----:B-1----:R-:W-:Y:S02]  /*1cef0*/  IMAD.MOV.U32 R4, RZ, RZ, R11 ;  /* 0x000000ffff047224 */ /* 0x002fe400078e000b */
[----:B------:R-:W-:Y:S02]  /*1cf00*/  IMAD.MOV.U32 R5, RZ, RZ, R10 ;  /* 0x000000ffff057224 */ /* 0x000fe400078e000a */
[----:B------:R-:W-:Y:S02]  /*1cf10*/  IMAD.MOV.U32 R7, RZ, RZ, R8 ;  /* 0x000000ffff077224 */ /* 0x000fe400078e0008 */
[----:B------:R-:W0:Y:S04]  /*1cf20*/  LDSM.16.MT88.4 R8, [R27+0x8180] ;  /* 0x008180001b08783b */ /* 0x000e280000004200 */
[----:B------:R-:W-:Y:S01]  /*1cf30*/  STL.64 [R1+0x2198], R6 ;  /* 0x0021980601007387 */ /* 0x000fe20000100a00 */
[----:B------:R-:W-:Y:S03]  /*1cf40*/  STL.64 [R1+0x2190], R4 ;  /* 0x0021900401007387 */ /* 0x000fe60000100a00 */
[----:B0-----:R-:W-:Y:S01]  /*1cf50*/  STL.64 [R1+0x2168], R10 ;  /* 0x0021680a01007387 */ /* 0x001fe20000100a00 */
[----:B------:R0:W-:Y:S03]  /*1cf60*/  STL.64 [R1+0x2160], R8 ;  /* 0x0021600801007387 */ /* 0x0001e60000100a00 */
[----:B0-----:R-:W2:Y:S01]  /*1cf70*/  LDL.LU R8, [R1+0x620] ;  /* 0x0006200001087983 */ /* 0x001ea20000300800 */
[----:B------:R-:W2:Y:S02]  /*1cf80*/  LDL.LU R9, [R1+0x624] ;  /* 0x0006240001097983 */ /* 0x000ea40000300800 */
[----:B------:R-:W3:Y:S02]  /*1cf90*/  LDL.LU R10, [R1+0x628] ;  /* 0x00062800010a7983 */ /* 0x000ee40000300800 */
[----:B------:R-:W3:Y:S02]  /*1cfa0*/  LDL.LU R11, [R1+0x62c] ;  /* 0x00062c00010b7983 */ /* 0x000ee40000300800 */
[----:B------:R-:W-:-:S02]  /*1cfb0*/  IMAD.MOV.U32 R6, RZ, RZ, R2 ;  /* 0x000000ffff067224 */ /* 0x000fc400078e0002 */
[----:B------:R-:W-:Y:S02]  /*1cfc0*/  IMAD.MOV.U32 R7, RZ, RZ, R0 ;  /* 0x000000ffff077224 */ /* 0x000fe400078e0000 */
[----:B------:R-:W-:Y:S02]  /*1cfd0*/  IMAD.MOV.U32 R4, RZ, RZ, R13 ;  /* 0x000000ffff047224 */ /* 0x000fe400078e000d */
[----:B------:R-:W-:Y:S02]  /*1cfe0*/  IMAD.MOV.U32 R5, RZ, RZ, R12 ;  /* 0x000000ffff057224 */ /* 0x000fe400078e000c */
[----:B------:R-:W-:Y:S04]  /*1cff0*/  LDSM.16.MT88.4 R12, [R27+0x8200] ;  /* 0x008200001b0c783b */ /* 0x000fe80000004200 */
[----:B------:R-:W-:Y:S01]  /*1d000*/  STL.64 [R1+0x21b8], R6 ;  /* 0x0021b80601007387 */ /* 0x000fe20000100a00 */
[----:B------:R-:W-:Y:S02]  /*1d010*/  STL.64 [R1+0x21b0], R4 ;  /* 0x0021b00401007387 */ /* 0x000fe40000100a00 */
[----:B------:R-:W0:Y:S04]  /*1d020*/  LDSM.16.MT88.4 R24, [R27+0x8380] ;  /* 0x008380001b18783b */ /* 0x000e280000004200 */
[----:B------:R-:W-:Y:S01]  /*1d030*/  LDSM.16.M88.4 R4, [R28+0x12000] ;  /* 0x012000001c04783b */ /* 0x000fe20000000200 */
[----:B---3--:R-:W-:Y:S03]  /*1d040*/  STL.64 [R1+0x2188], R10 ;  /* 0x0021880a01007387 */ /* 0x008fe60000100a00 */
[----:B--2---:R1:W-:Y:S02]  /*1d050*/  STL.64 [R1+0x2180], R8 ;  /* 0x0021800801007387 */ /* 0x0043e40000100a00 */
[----:B-1----:R-:W2:Y:S01]  /*1d060*/  LDL.LU R8, [R1+0x7c0] ;  /* 0x0007c00001087983 */ /* 0x002ea20000300800 */
[----:B------:R-:W2:Y:S02]  /*1d070*/  LDL.LU R9, [R1+0x7c4] ;  /* 0x0007c40001097983 */ /* 0x000ea40000300800 */
[----:B------:R-:W3:Y:S02]  /*1d080*/  LDL.LU R10, [R1+0x7c8] ;  /* 0x0007c800010a7983 */ /* 0x000ee40000300800 */
[----:B------:R-:W3:Y:S02]  /*1d090*/  LDL.LU R11, [R1+0x7cc] ;  /* 0x0007cc00010b7983 */ /* 0x000ee40000300800 */
[----:B---3--:R-:W-:Y:S01]  /*1d0a0*/  STL.64 [R1+0x21a8], R10 ;  /* 0x0021a80a01007387 */ /* 0x008fe20000100a00 */
[----:B--2---:R1:W-:Y:S03]  /*1d0b0*/  STL.64 [R1+0x21a0], R8 ;  /* 0x0021a00801007387 */ /* 0x0043e60000100a00 */
[----:B-1----:R-:W2:Y:S01]  /*1d0c0*/  LDL.LU R8, [R1+0x950] ;  /* 0x0009500001087983 */ /* 0x002ea20000300800 */
[----:B------:R-:W2:Y:S02]  /*1d0d0*/  LDL.LU R9, [R1+0x954] ;  /* 0x0009540001097983 */ /* 0x000ea40000300800 */
[----:B------:R-:W2:Y:S02]  /*1d0e0*/  LDL.LU R10, [R1+0x958] ;  /* 0x00095800010a7983 */ /* 0x000ea40000300800 */
[----:B------:R-:W2:Y:S01]  /*1d0f0*/  LDL.LU R11, [R1+0x95c] ;  /* 0x00095c00010b7983 */ /* 0x000ea20000300800 */
[----:B------:R-:W-:Y:S01]  /*1d100*/  STL.64 [R1+0x2150], R18 ;  /* 0x0021501201007387 */ /* 0x000fe20000100a00 */
[----:B------:R-:W-:Y:S02]  /*1d110*/  STL.64 [R1+0x2148], R16 ;  /* 0x0021481001007387 */ /* 0x000fe40000100a00 */
[----:B------:R-:W-:Y:S02]  /*1d120*/  STL.64 [R1+0x2140], R22 ;  /* 0x0021401601007387 */ /* 0x000fe40000100a00 */
[----:B------:R-:W-:Y:S02]  /*1d130*/  STL.64 [R1+0x2138], R20 ;  /* 0x0021381401007387 */ /* 0x000fe40000100a00 */
[----:B------:R-:W1:Y:S04]  /*1d140*/  LDSM.16.M88.4 R20, [R28+0x11000] ;  /* 0x011000001c14783b */ /* 0x000e680000000200 */
[----:B0-----:R-:W-:Y:S01]  /*1d150*/  STL.64 [R1+0x2120], R26 ;  /* 0x0021201a01007387 */ /* 0x001fe20000100a00 */
[----:B------:R0:W-:Y:S03]  /*1d160*/  STL.64 [R1+0x2118], R24 ;  /* 0x0021181801007387 */ /* 0x0001e60000100a00 */
[----:B0-----:R-:W2:Y:S01]  /*1d170*/  LDL.LU.64 R24, [R1+0x110] ;  /* 0x0001100001187983 */ /* 0x001ea20000300a00 */
[----:B------:R-:W3:Y:S03]  /*1d180*/  LDL.LU R16, [R1+0x280] ;  /* 0x0002800001107983 */ /* 0x000ee60000300800 */
[----:B-1----:R0:W-:Y:S01]  /*1d190*/  STL.64 [R1+0x100], R20 ;  /* 0x0001001401007387 */ /* 0x0021e20000100a00 */
[----:B------:R1:W-:Y:S02]  /*1d1a0*/  STL.64 [R1+0x108], R22 ;  /* 0x0001081601007387 */ /* 0x0003e40000100a00 */
[----:B------:R-:W-:Y:S02]  /*1d1b0*/  STL.64 [R1+0xf0], R4 ;  /* 0x0000f00401007387 */ /* 0x000fe40000100a00 */
[----:B------:R-:W-:Y:S02]  /*1d1c0*/  STL.64 [R1+0xf8], R6 ;  /* 0x0000f80601007387 */ /* 0x000fe40000100a00 */
[----:B------:R-:W4:Y:S04]  /*1d1d0*/  LDSM.16.M88.4 R4, [R28+0x13000] ;  /* 0x013000001c04783b */ /* 0x000f280000000200 */
[----:B------:R-:W3:Y:S01]  /*1d1e0*/  LDL.LU R17, [R1+0x284] ;  /* 0x0002840001117983 */ /* 0x000ee20000300800 */
[----:B------:R-:W3:Y:S02]  /*1d1f0*/  LDL.LU R18, [R1+0x288] ;  /* 0x0002880001127983 */ /* 0x000ee40000300800 */
[----:B------:R-:W3:Y:S01]  /*1d200*/  LDL.LU R19, [R1+0x28c] ;  /* 0x00028c0001137983 */ /* 0x000ee20000300800 */
[----:B0-----:R-:W2:Y:S01]  /*1d210*/  LDL.LU R20, [R1+0x240] ;  /* 0x0002400001147983 */ /* 0x001ea20000300800 */
[----:B------:R-:W2:Y:S02]  /*1d220*/  LDL.LU R21, [R1+0x244] ;  /* 0x0002440001157983 */ /* 0x000ea40000300800 */
[----:B-1----:R-:W2:Y:S02]  /*1d230*/  LDL.LU R22, [R1+0x248] ;  /* 0x0002480001167983 */ /* 0x002ea40000300800 */
[----:B------:R-:W2:Y:S01]  /*1d240*/  LDL.LU R23, [R1+0x24c] ;  /* 0x00024c0001177983 */ /* 0x000ea20000300800 */
[----:B----4-:R-:W-:Y:S01]  /*1d250*/  STL.64 [R1+0xe0], R4 ;  /* 0x0000e00401007387 */ /* 0x010fe20000100a00 */
[----:B------:R0:W-:Y:S02]  /*1d260*/  STL.64 [R1+0xe8], R6 ;  /* 0x0000e80601007387 */ /* 0x0001e40000100a00 */
[----:B------:R-:W-:-:S02]  /*1d270*/  IMAD.MOV.U32 R2, RZ, RZ, R4 ;  /* 0x000000ffff027224 */ /* 0x000fc400078e0004 */
[----:B------:R-:W-:Y:S01]  /*1d280*/  IMAD.MOV.U32 R0, RZ, RZ, R5 ;  /* 0x000000ffff007224 */ /* 0x000fe200078e0005 */
[----:B0-----:R-:W2:Y:S01]  /*1d290*/  LDL.LU.64 R6, [R1+0x21b8] ;  /* 0x0021b80001067983 */ /* 0x001ea20000300a00 */
[----:B------:R-:W2:Y:S02]  /*1d2a0*/  LDL.LU.64 R4, [R1+0x21b0] ;  /* 0x0021b00001047983 */ /* 0x000ea40000300a00 */
[----:B------:R-:W-:Y:S01]  /*1d2b0*/  STL [R1+0x1f90], R28 ;  /* 0x001f901c01007387 */ /* 0x000fe20000100800 */
[-C--:B--2---:R-:W-:Y:S01]  /*1d2c0*/  HMMA.16816.F32 R4, R4, R24.reuse, R8 ;  /* 0x000000180404723c */ /* 0x084fe20000001808 */
[----:B------:R-:W2:Y:S01]  /*1d2d0*/  LDL.LU.64 R10, [R1+0x21a8] ;  /* 0x0021a800010a7983 */ /* 0x000ea20000300a00 */
[----:B------:R-:W2:Y:S11]  /*1d2e0*/  LDL.LU.64 R8, [R1+0x21a0] ;  /* 0x0021a00001087983 */ /* 0x000eb60000300a00 */
[----:B------:R-:W-:Y:S10]  /*1d2f0*/  @!UPT UIADD3 URZ, URZ, URZ, URZ ;  /* 0x0000003f3f3ff290 */ /* 0x000ff4000fffe03f */
[----:B------:R-:W-:Y:S01]  /*1d300*/  STL.64 [R1+0x870], R4 ;  /* 0x0008700401007387 */ /* 0x000fe20000100a00 */
[----:B------:R0:W-:Y:S03]  /*1d310*/  STL.64 [R1+0x878], R6 ;  /* 0x0008780601007387 */ /* 0x0001e60000100a00 */
[----:B0-----:R-:W2:Y:S01]  /*1d320*/  LDL.LU.64 R6, [R1+0x2198] ;  /* 0x0021980001067983 */ /* 0x001ea20000300a00 */
[----:B------:R-:W2:Y:S02]  /*1d330*/  LDL.LU.64 R4, [R1+0x2190] ;  /* 0x0021900001047983 */ /* 0x000ea40000300a00 */
        /* <DEDUP_REMOVED lines=8> */
[-C--:B--2---:R-:W-:Y:S11]  /*1d3c0*/  HMMA.16816.F32 R8, R4, R24.reuse, R8 ;  /* 0x000000180408723c */ /* 0x084ff60000001808 */
[----:B------:R-:W-:Y:S11]  /*1d3d0*/  @!UPT UIADD3 URZ, URZ, URZ, URZ ;  /* 0x0000003f3f3ff290 */ /* 0x000ff6000fffe03f */
[----:B------:R-:W-:Y:S01]  /*1d3e0*/  @!UPT UIADD3 URZ, URZ, URZ, URZ ;  /* 0x0000003f3f3ff290 */ /* 0x000fe2000fffe03f */
[----:B------:R-:W-:Y:S01]  /*1d3f0*/  STL.64 [R1+0x860], R8 ;  /* 0x0008600801007387 */ /* 0x000fe20000100a00 */
[----:B------:R0:W-:Y:S03]  /*1d400*/  STL.64 [R1+0x868], R10 ;  /* 0x0008680a01007387 */ /* 0x0001e60000100a00 */
[----:B0-----:R-:W2:Y:S01]  /*1d410*/  LDL.LU.64 R10, [R1+0x2168] ;  /* 0x00216800010a7983 */ /* 0x001ea20000300a00 */
[----:B------:R-:W2:Y:S02]  /*1d420*/  LDL.LU.64 R8, [R1+0x2160] ;  /* 0x0021600001087983 */ /* 0x000ea40000300a00 */
[----:B------:R-:W-:Y:S02]  /*1d430*/  STL.64 [R1+0x2100], R6 ;  /* 0x0021000601007387 */ /* 0x000fe40000100a00 */
[----:B------:R0:W-:Y:S02]  /*1d440*/  STL.64 [R1+0x20f8], R4 ;  /* 0x0020f80401007387 */ /* 0x0001e40000100a00 */
[----:B0-----:R-:W2:Y:S01]  /*1d450*/  LDL.LU R4, [R1+0x300] ;  /* 0x0003000001047983 */ /* 0x001ea20000300800 */
[----:B------:R-:W2:Y:S02]  /*1d460*/  LDL.LU R5, [R1+0x304] ;  /* 0x0003040001057983 */ /* 0x000ea40000300800 */
[----:B------:R-:W2:Y:S02]  /*1d470*/  LDL.LU R6, [R1+0x308] ;  /* 0x0003080001067983 */ /* 0x000ea40000300800 */
[----:B------:R-:W2:Y:S02]  /*1d480*/  LDL.LU R7, [R1+0x30c] ;  /* 0x00030c0001077983 */ /* 0x000ea40000300800 */
[-C--:B--2---:R-:W-:Y:S11]  /*1d490*/  HMMA.16816.F32 R4, R8, R24.reuse, R4 ;  /* 0x000000180804723c */ /* 0x084ff60000001804 */
[----:B------:R-:W-:Y:S11]  /*1d4a0*/  @!UPT UIADD3 URZ, URZ, URZ, URZ ;  /* 0x0000003f3f3ff290 */ /* 0x000ff6000fffe03f */
[----:B------:R-:W-:Y:S01]  /*1d4b0*/  @!UPT UIADD3 URZ, URZ, URZ, URZ ;  /* 0x0000003f3f3ff290 */ /* 0x000fe2000fffe03f */
[----:B------:R0:W-:Y:S01]  /*1d4c0*/  STL.64 [R1+0x820], R4 ;  /* 0x0008200401007387 */ /* 0x0001e20000100a00 */
[----:B------:R1:W-:Y:S03]  /*1d4d0*/  STL.64 [R1+0x828], R6 ;  /* 0x0008280601007387 */ /* 0x0003e60000100a00 */
[----:B0-----:R-:W2:Y:S04]  /*1d4e0*/  LDL.64 R4, [R1] ;  /* 0x0000000001047983 */ /* 0x001ea80000100a00 */
[----:B-1----:R-:W4:Y:S01]  /*1d4f0*/  LDL.64 R6, [R1+0x8] ;  /* 0x0000080001067983 */ /* 0x002f220000100a00 */
[----:B---3--:R-:W-:Y:S03]  /*1d500*/  HMMA.16816.F32 R16, R12, R24, R16 ;  /* 0x000000180c10723c */ /* 0x008fe60000001810 */
[----:B----4-:R0:W-:Y:S01]  /*1d510*/  STL.64 [R1+0x2110], R6 ;  /* 0x0021100601007387 */ /* 0x0101e20000100a00 */
[----:B--2---:R1:W-:Y:S02]  /*1d520*/  STL.64 [R1+0x2108], R4 ;  /* 0x0021080401007387 */ /* 0x0043e40000100a00 */
[----:B0-----:R-:W-:Y:S01]  /*1d530*/  IMAD.MOV.U32 R6, RZ, RZ, R3 ;  /* 0x000000ffff067224 */ /* 0x001fe200078e0003 */
[----:B-1----:R-:W2:Y:S01]  /*1d540*/  LDL.LU R4, [R1+0x1c0] ;  /* 0x0001c00001047983 */ /* 0x002ea20000300800 */
[----:B------:R-:W2:Y:S02]  /*1d550*/  LDL.LU R5, [R1+0x1c4] ;  /* 0x0001c40001057983 */ /* 0x000ea40000300800 */
[----:B------:R-:W3:Y:S02]  /*1d560*/  LDL.LU R3, [R1+0x215c] ;  /* 0x00215c0001037983 */ /* 0x000ee40000300800 */
[----:B------:R-:W4:Y:S02]  /*1d570*/  LDL.LU R7, [R1+0x1cc] ;  /* 0x0001cc0001077983 */ /* 0x000f240000300800 */
[----:B----4-:R-:W-:Y:S01]  /*1d580*/  STL.64 [R1+0x2130], R6 ;  /* 0x0021300601007387 */ /* 0x010fe20000100a00 */
[----:B--2---:R0:W-:Y:S03]  /*1d590*/  STL.64 [R1+0x2128], R4 ;  /* 0x0021280401007387 */ /* 0x0041e60000100a00 */
[----:B0-----:R-:W2:Y:S01]  /*1d5a0*/  LDL.LU R4, [R1+0x200] ;  /* 0x0002000001047983 */ /* 0x001ea20000300800 */
[----:B------:R-:W2:Y:S02]  /*1d5b0*/  LDL.LU R5, [R1+0x204] ;  /* 0x0002040001057983 */ /* 0x000ea40000300800 */
[----:B------:R-:W2:Y:S02]  /*1d5c0*/  LDL.LU R6, [R1+0x208] ;  /* 0x0002080001067983 */ /* 0x000ea40000300800 */
[----:B---3--:R-:W-:-:S02]  /*1d5d0*/  IMAD.MOV.U32 R7, RZ, RZ, R3 ;  /* 0x000000ffff077224 */ /* 0x008fc400078e0003 */
[----:B------:R-:W3:Y:S01]  /*1d5e0*/  LDL.LU R3, [R1+0x2158] ;  /* 0x0021580001037983 */ /* 0x000ee20000300800 */
[----:B------:R-:W-:Y:S02]  /*1d5f0*/  STL.64 [R1+0x20e0], R10 ;  /* 0x0020e00a01007387 */ /* 0x000fe40000100a00 */
[----:B------:R0:W-:Y:S02]  /*1d600*/  STL.64 [R1+0x20d8], R8 ;  /* 0x0020d80801007387 */ /* 0x0001e40000100a00 */
[----:B0-----:R-:W4:Y:S01]  /*1d610*/  LDL.LU.64 R8, [R1+0x100] ;  /* 0x0001000001087983 */ /* 0x001f220000300a00 */
[----:B------:R-:W-:Y:S02]  /*1d620*/  STL.64 [R1+0x850], R16 ;  /* 0x0008501001007387 */ /* 0x000fe40000100a00 */
[----:B------:R0:W-:Y:S02]  /*1d630*/  STL.64 [R1+0x858], R18 ;  /* 0x0008581201007387 */ /* 0x0001e40000100a00 */
[----:B0-----:R-:W2:Y:S01]  /*1d640*/  LDL.LU.64 R18, [R1+0x2150] ;  /* 0x0021500001127983 */ /* 0x001ea20000300a00 */
[----:B------:R-:W2:Y:S02]  /*1d650*/  LDL.LU.64 R16, [R1+0x2148] ;  /* 0x0021480001107983 */ /* 0x000ea40000300a00 */
[----:B------:R0:W-:Y:S02]  /*1d660*/  STL.64 [R1+0x20d0], R14 ;  /* 0x0020d00e01007387 */ /* 0x0001e40000100a00 */
[----:B------:R1:W-:Y:S01]  /*1d670*/  STL.64 [R1+0x20c8], R12 ;  /* 0x0020c80c01007387 */ /* 0x0003e20000100a00 */
[----:B0-----:R-:W4:Y:S04]  /*1d680*/  LDL.64 R14, [R1+0x18] ;  /* 0x00001800010e7983 */ /* 0x001f280000100a00 */
[----:B-1----:R-:W4:Y:S01]  /*1d690*/  LDL.64 R12, [R1+0x10] ;  /* 0x00001000010c7983 */ /* 0x002f220000100a00 */
        /* <DEDUP_REMOVED lines=9> */
[----:B------:R-:W-:Y:S01]  /*1d730*/  IMAD.MOV.U32 R10, RZ, RZ, R24 ;  /* 0x000000ffff0a7224 */ /* 0x000fe200078e0018 */
[----:B0-----:R-:W4:Y:S01]  /*1d740*/  LDL.LU R16, [R1+0x9a0] ;  /* 0x0009a00001107983 */ /* 0x001f220000300800 */
[----:B------:R-:W4:Y:S02]  /*1d750*/  LDL.LU R17, [R1+0x9a4] ;  /* 0x0009a40001117983 */ /* 0x000f240000300800 */
[----:B------:R-:W4:Y:S02]  /*1d760*/  LDL.LU R18, [R1+0x9a8] ;  /* 0x0009a80001127983 */ /* 0x000f240000300800 */
[----:B---3--:R-:W-:-:S02]  /*1d770*/  IMAD.MOV.U32 R19, RZ, RZ, R3 ;  /* 0x000000ffff137224 */ /* 0x008fc400078e0003 */
        /* <DEDUP_REMOVED lines=8> */
[----:B------:R-:W2:Y:S02]  /*1d800*/  LDL.LU.64 R26, [R1+0x2120] ;  /* 0x00212000011a7983 */ /* 0x000ea40000300a00 */
[----:B------:R-:W2:Y:S01]  /*1d810*/  LDL.LU.64 R24, [R1+0x2118] ;  /* 0x0021180001187983 */ /* 0x000ea20000300a00 */
[----:B------:R-:W-:Y:S01]  /*1d820*/  STL.64 [R1+0x20b0], R22 ;  /* 0x0020b01601007387 */ /* 0x000fe20000100a00 */
[----:B------:R0:W-:Y:S02]  /*1d830*/  STL.64 [R1+0x20a8], R20 ;  /* 0x0020a81401007387 */ /* 0x0001e40000100a00 */
[----:B0-----:R-:W-:-:S02]  /*1d840*/  IMAD.MOV.U32 R20, RZ, RZ, R10 ;  /* 0x000000ffff147224 */ /* 0x001fc400078e000a */
[----:B------:R-:W-:-:S07]  /*1d850*/  IMAD.MOV.U32 R21, RZ, RZ, R3 ;  /* 0x000000ffff157224 */ /* 0x000fce00078e0003 */
[----:B--2---:R-:W-:Y:S01]  /*1d860*/  HMMA.16816.F32 R20, R24, R20, R4 ;  /* 0x000000141814723c */ /* 0x004fe20000001804 */
[----:B------:R-:W2:Y:S01]  /*1d870*/  LDL.LU.64 R6, [R1+0x2110] ;  /* 0x0021100001067983 */ /* 0x000ea20000300a00 */
[----:B------:R-:W3:Y:S11]  /*1d880*/  LDL.LU.64 R4, [R1+0x2108] ;  /* 0x0021080001047983 */ /* 0x000ef60000300a00 */
[----:B------:R-:W-:Y:S10]  /*1d890*/  @!UPT UIADD3 URZ, URZ, URZ, URZ ;  /* 0x0000003f3f3ff290 */ /* 0x000ff4000fffe03f */
[----:B------:R-:W-:Y:S01]  /*1d8a0*/  STL.64 [R1+0x890], R20 ;  /* 0x0008901401007387 */ /* 0x000fe20000100a00 */
[----:B------:R-:W-:Y:S02]  /*1d8b0*/  STL [R1+0x898], R22 ;  /* 0x0008981601007387 */ /* 0x000fe40000100800 */
[----:B------:R-:W-:Y:S02]  /*1d8c0*/  STL.64 [R1+0x20a0], R26 ;  /* 0x0020a01a01007387 */ /* 0x000fe40000100a00 */
[----:B------:R0:W-:Y:S02]  /*1d8d0*/  STL.64 [R1+0x2098], R24 ;  /* 0x0020981801007387 */ /* 0x0001e40000100a00 */
[----:B0-----:R-:W3:Y:S01]  /*1d8e0*/  LDL.LU R24, [R1+0x7a0] ;  /* 0x0007a00001187983 */ /* 0x001ee20000300800 */
[----:B------:R-:W3:Y:S02]  /*1d8f0*/  LDL.LU R25, [R1+0x7a4] ;  /* 0x0007a40001197983 */ /* 0x000ee40000300800 */
[----:B------:R-:W3:Y:S02]  /*1d900*/  LDL.LU R26, [R1+0x7a8] ;  /* 0x0007a800011a7983 */ /* 0x000ee40000300800 */
[----:B------:R-:W3:Y:S01]  /*1d910*/  LDL.LU R27, [R1+0x7ac] ;  /* 0x0007ac00011b7983 */ /* 0x000ee20000300800 */
[----:B----4-:R-:W-:Y:S01]  /*1d920*/  HMMA.16816.F32 R16, R12, R8, R16 ;  /* 0x000000080c10723c */ /* 0x010fe20000001810 */
[----:B------:R-:W-:-:S05]  /*1d930*/  IMAD.MOV.U32 R3, RZ, RZ, R23 ;  /* 0x000000ffff037224 */ /* 0x000fca00078e0017 */
[----:B------:R-:W-:Y:S01]  /*1d940*/  STL [R1+0x1148], R3 ;  /* 0x0011480301007387 */ /* 0x000fe20000100800 */
[----:B------:R-:W-:Y:S11]  /*1d950*/  IMAD.MOV.U32 R20, RZ, RZ, R12 ;  /* 0x000000ffff147224 */ /* 0x000ff600078e000c */
[----:B------:R-:W-:Y:S05]  /*1d960*/  @!UPT UIADD3 URZ, URZ, URZ, URZ ;  /* 0x0000003f3f3ff290 */ /* 0x000fea000fffe03f */
[----:B------:R0:W-:Y:S01]  /*1d970*/  STL.64 [R1+0x7f0], R16 ;  /* 0x0007f01001007387 */ /* 0x0001e20000100a00 */
[----:B------:R1:W-:Y:S02]  /*1d980*/  STL.64 [R1+0x7f8], R18 ;  /* 0x0007f81201007387 */ /* 0x0003e40000100a00 */
[----:B0-----:R-:W-:Y:S02]  /*1d990*/  IMAD.MOV.U32 R17, RZ, RZ, R15 ;  /* 0x000000ffff117224 */ /* 0x001fe400078e000f */
[----:B-1----:R-:W-:Y:S02]  /*1d9a0*/  IMAD.MOV.U32 R19, RZ, RZ, R13 ;  /* 0x000000ffff137224 */ /* 0x002fe400078e000d */
[----:B------:R-:W-:-:S05]  /*1d9b0*/  IMAD.MOV.U32 R18, RZ, RZ, R14 ;  /* 0x000000ffff127224 */ /* 0x000fca00078e000e */
[----:B------:R-:W-:Y:S01]  /*1d9c0*/  STL.64 [R1+0x20f0], R18 ;  /* 0x0020f01201007387 */ /* 0x000fe20000100a00 */
[----:B------:R0:W-:Y:S02]  /*1d9d0*/  STL [R1+0x20e8], R17 ;  /* 0x0020e81101007387 */ /* 0x0001e40000100800 */
[----:B------:R-:W4:Y:S01]  /*1d9e0*/  LDL.LU R16, [R1+0x610] ;  /* 0x0006100001107983 */ /* 0x000f220000300800 */
[----:B0-----:R-:W4:Y:S01]  /*1d9f0*/  LDL.LU R17, [R1+0x614] ;  /* 0x0006140001117983 */ /* 0x001f220000300800 */
[----:B------:R-:W4:Y:S02]  /*1da00*/  LDL.LU R18, [R1+0x618] ;  /* 0x0006180001127983 */ /* 0x000f240000300800 */
[----:B------:R-:W4:Y:S02]  /*1da10*/  LDL.LU R19, [R1+0x61c] ;  /* 0x00061c0001137983 */ /* 0x000f240000300800 */
[----:B------:R-:W4:Y:S01]  /*1da20*/  LDL.LU R12, [R1+0x2f0] ;  /* 0x0002f000010c7983 */ /* 0x000f220000300800 */
[----:B------:R-:W4:Y:S01]  /*1da30*/  LDL.LU R13, [R1+0x2f4] ;  /* 0x0002f400010d7983 */ /* 0x000f220000300800 */
[----:B------:R-:W4:Y:S02]  /*1da40*/  LDL.LU R14, [R1+0x2f8] ;  /* 0x0002f800010e7983 */ /* 0x000f240000300800 */
[----:B------:R-:W4:Y:S02]  /*1da50*/  LDL.LU R15, [R1+0x2fc] ;  /* 0x0002fc00010f7983 */ /* 0x000f240000300800 */
[----:B--2---:R-:W-:-:S02]  /*1da60*/  IMAD.MOV.U32 R22, RZ, RZ, R6 ;  /* 0x000000ffff167224 */ /* 0x004fc400078e0006 */
[----:B------:R-:W-:Y:S02]  /*1da70*/  IMAD.MOV.U32 R21, RZ, RZ, R7 ;  /* 0x000000ffff157224 */ /* 0x000fe400078e0007 */
[----:B---3--:R-:W-:Y:S01]  /*1da80*/  IMAD.MOV.U32 R23, RZ, RZ, R5 ;  /* 0x000000ffff177224 */ /* 0x008fe200078e0005 */
[-C--:B------:R-:W-:Y:S11]  /*1da90*/  HMMA.16816.F32 R24, R4, R8.reuse, R24 ;  /* 0x000000080418723c */ /* 0x080ff60000001818 */
[----:B------:R-:W-:Y:S11]  /*1daa0*/  @!UPT UIADD3 URZ, URZ, URZ, URZ ;  /* 0x0000003f3f3ff290 */ /* 0x000ff6000fffe03f */
[----:B------:R-:W-:Y:S01]  /*1dab0*/  @!UPT UIADD3 URZ, URZ, URZ, URZ ;  /* 0x0000003f3f3ff290 */ /* 0x000fe2000fffe03f */
[----:B------:R0:W-:Y:S01]  /*1dac0*/  STL.64 [R1+0x7a0], R24 ;  /* 0x0007a01801007387 */ /* 0x0001e20000100a00 */
[----:B------:R-:W-:Y:S02]  /*1dad0*/  STL.64 [R1+0x7a8], R26 ;  /* 0x0007a81a01007387 */ /* 0x000fe40000100a00 */
[----:B------:R-:W4:Y:S02]  /*1dae0*/  LDL.LU.64 R6, [R1+0x2100] ;  /* 0x0021000001067983 */ /* 0x000f240000300a00 */
[----:B0-----:R-:W-:Y:S02]  /*1daf0*/  IMAD.MOV.U32 R24, RZ, RZ, R4 ;  /* 0x000000ffff187224 */ /* 0x001fe400078e0004 */
[----:B------:R-:W4:Y:S01]  /*1db00*/  LDL.LU.64 R4, [R1+0x20f8] ;  /* 0x0020f80001047983 */ /* 0x000f220000300a00 */
[----:B------:R-:W-:Y:S01]  /*1db10*/  IMAD.MOV.U32 R3, RZ, RZ, R9 ;  /* 0x000000ffff037224 */ /* 0x000fe200078e0009 */
[----:B----4-:R-:W-:Y:S11]  /*1db20*/  HMMA.16816.F32 R16, R4, R8, R16 ;  /* 0x000000080410723c */ /* 0x010ff60000001810 */
[----:B------:R-:W-:Y:S11]  /*1db30*/  @!UPT UIADD3 URZ, URZ, URZ, URZ ;  /* 0x0000003f3f3ff290 */ /* 0x000ff6000fffe03f */
[----:B------:R-:W-:Y:S01]  /*1db40*/  @!UPT UIADD3 URZ, URZ, URZ, URZ ;  /* 0x0000003f3f3ff290 */ /* 0x000fe2000fffe03f */
[----:B------:R-:W-:Y:S01]  /*1db50*/  STL.64 [R1+0x7e0], R16 ;  /* 0x0007e01001007387 */ /* 0x000fe20000100a00 */
[----:B------:R0:W-:Y:S03]  /*1db60*/  STL.64 [R1+0x7e8], R18 ;  /* 0x0007e81201007387 */ /* 0x0001e60000100a00 */
[----:B0-----:R-:W2:Y:S01]  /*1db70*/  LDL.LU.64 R18, [R1+0x20f0] ;  /* 0x0020f00001127983 */ /* 0x001ea20000300a00 */
[----:B------:R-:W3:Y:S02]  /*1db80*/  LDL.LU R17, [R1+0x20e8] ;  /* 0x0020e80001117983 */ /* 0x000ee40000300800 */
[----:B------:R-:W-:Y:S02]  /*1db90*/  IMAD.MOV.U32 R16, RZ, RZ, R8 ;  /* 0x000000ffff107224 */ /* 0x000fe400078e0008 */
[----:B------:R-:W4:Y:S01]  /*1dba0*/  LDL.LU.64 R10, [R1+0x20e0] ;  /* 0x0020e000010a7983 */ /* 0x000f220000300a00 */
[----:B------:R-:W4:Y:S01]  /*1dbb0*/  LDL.LU.64 R8, [R1+0x20d8] ;  /* 0x0020d80001087983 */ /* 0x000f220000300a00 */
[----:B------:R0:W-:Y:S02]  /*1dbc0*/  STL.64 [R1+0x2040], R6 ;  /* 0x0020400601007387 */ /* 0x0001e40000100a00 */
[----:B------:R1:W-:Y:S02]  /*1dbd0*/  STL.64 [R1+0x2038], R4 ;  /* 0x0020380401007387 */ /* 0x0003e40000100a00 */
[----:B0-----:R-:W-:-:S02]  /*1dbe0*/  IMAD.MOV.U32 R6, RZ, RZ, R22 ;  /* 0x000000ffff067224 */ /* 0x001fc400078e0016 */
[----:B------:R-:W-:Y:S02]  /*1dbf0*/  IMAD.MOV.U32 R7, RZ, RZ, R21 ;  /* 0x000000ffff077224 */ /* 0x000fe400078e0015 */
[----:B-1----:R-:W-:Y:S02]  /*1dc00*/  IMAD.MOV.U32 R4, RZ, RZ, R24 ;  /* 0x000000ffff047224 */ /* 0x002fe400078e0018 */
[----:B------:R-:W-:Y:S01]  /*1dc10*/  IMAD.MOV.U32 R5, RZ, RZ, R23 ;  /* 0x000000ffff057224 */ /* 0x000fe200078e0017 */
[----:B------:R-:W-:Y:S04]  /*1dc20*/  STL.64 [R1+0x2060], R6 ;  /* 0x0020600601007387 */ /* 0x000fe80000100a00 */
[----:B------:R0:W-:Y:S02]  /*1dc30*/  STL.64 [R1+0x2058], R4 ;  /* 0x0020580401007387 */ /* 0x0001e40000100a00 */
[----:B0-----:R-:W-:-:S02]  /*1dc40*/  IMAD.MOV.U32 R4, RZ, RZ, R20 ;  /* 0x000000ffff047224 */ /* 0x001fc400078e0014 */
[----:B--2---:R-:W-:Y:S02]  /*1dc50*/  IMAD.MOV.U32 R6, RZ, RZ, R18 ;  /* 0x000000ffff067224 */ /* 0x004fe400078e0012 */
[----:B---3--:R-:W-:Y:S02]  /*1dc60*/  IMAD.MOV.U32 R7, RZ, RZ, R17 ;  /* 0x000000ffff077224 */ /* 0x008fe400078e0011 */
[----:B------:R-:W-:-:S03]  /*1dc70*/  IMAD.MOV.U32 R5, RZ, RZ, R19 ;  /* 0x000000ffff057224 */ /* 0x000fc600078e0013 */
[----:B------:R-:W-:Y:S02]  /*1dc80*/  STL.64 [R1+0x2080], R6 ;  /* 0x0020800601007387 */ /* 0x000fe40000100a00 */
[----:B------:R0:W-:Y:S02]  /*1dc90*/  STL.64 [R1+0x2078], R4 ;  /* 0x0020780401007387 */ /* 0x0001e40000100a00 */
[----:B0-----:R-:W-:Y:S02]  /*1dca0*/  IMAD.MOV.U32 R4, RZ, RZ, R16 ;  /* 0x000000ffff047224 */ /* 0x001fe400078e0010 */
[----:B------:R-:W-:Y:S01]  /*1dcb0*/  IMAD.MOV.U32 R5, RZ, RZ, R3 ;  /* 0x000000ffff057224 */ /* 0x000fe200078e0003 */
[----:B------:R-:W2:Y:S01]  /*1dcc0*/  LDL.LU R16, [R1+0x270] ;  /* 0x0002700001107983 */ /* 0x000ea20000300800 */
[----:B------:R-:W2:Y:S02]  /*1dcd0*/  LDL.LU R17, [R1+0x274] ;  /* 0x0002740001117983 */ /* 0x000ea40000300800 */
[----:B------:R-:W2:Y:S02]  /*1dce0*/  LDL.LU R18, [R1+0x278] ;  /* 0x0002780001127983 */ /* 0x000ea40000300800 */
[----:B------:R-:W2:Y:S01]  /*1dcf0*/  LDL.LU R19, [R1+0x27c] ;  /* 0x00027c0001137983 */ /* 0x000ea20000300800 */
[----:B------:R-:W3:Y:S01]  /*1dd00*/  LDL.LU R20, [R1+0x230] ;  /* 0x0002300001147983 */ /* 0x000ee20000300800 */
[----:B------:R-:W3:Y:S01]  /*1dd10*/  LDL.LU R21, [R1+0x234] ;  /* 0x0002340001157983 */ /* 0x000ee20000300800 */
[-C--:B----4-:R-:W-:Y:S01]  /*1dd20*/  HMMA.16816.F32 R12, R8, R4.reuse, R12 ;  /* 0x00000004080c723c */ /* 0x090fe2000000180c */
[----:B------:R-:W3:Y:S01]  /*1dd30*/  LDL.LU R22, [R1+0x238] ;  /* 0x0002380001167983 */ /* 0x000ee20000300800 */
[----:B------:R-:W3:Y:S01]  /*1dd40*/  LDL.LU R23, [R1+0x23c] ;  /* 0x00023c0001177983 */ /* 0x000ee20000300800 */
[----:B------:R-:W4:Y:S02]  /*1dd50*/  LDL.LU R24, [R1+0x1f0] ;  /* 0x0001f00001187983 */ /* 0x000f240000300800 */
[----:B------:R-:W4:Y:S02]  /*1dd60*/  LDL.LU R25, [R1+0x1f4] ;  /* 0x0001f40001197983 */ /* 0x000f240000300800 */
[----:B------:R-:W4:Y:S01]  /*1dd70*/  LDL.LU R26, [R1+0x1f8] ;  /* 0x0001f800011a7983 */ /* 0x000f220000300800 */
[----:B------:R-:W4:Y:S11]  /*1dd80*/  LDL.LU R27, [R1+0x1fc] ;  /* 0x0001fc00011b7983 */ /* 0x000f360000300800 */
[----:B------:R-:W-:Y:S04]  /*1dd90*/  @!UPT UIADD3 URZ, URZ, URZ, URZ ;  /* 0x0000003f3f3ff290 */ /* 0x000fe8000fffe03f */
        /* <DEDUP_REMOVED lines=16> */
[-C--:B------:R-:W-:Y:S01]  /*1dea0*/  HMMA.16816.F32 R16, R12, R4.reuse, R16 ;  /* 0x000000040c10723c */ /* 0x080fe20000001810 */
        /* <DEDUP_REMOVED lines=12> */
[----:B------:R-:W-:Y:S01]  /*1df70*/  STL.64 [R1+0x7d0], R16 ;  /* 0x0007d01001007387 */ /* 0x000fe20000100a00 */
[----:B------:R0:W-:Y:S03]  /*1df80*/  STL.64 [R1+0x7d8], R18 ;  /* 0x0007d81201007387 */ /* 0x0001e60000100a00 */
[----:B0-----:R-:W3:Y:S01]  /*1df90*/  LDL.LU.64 R18, [R1+0x20c0] ;  /* 0x0020c00001127983 */ /* 0x001ee20000300a00 */
[----:B------:R-:W3:Y:S02]  /*1dfa0*/  LDL.LU.64 R16, [R1+0x20b8] ;  /* 0x0020b80001107983 */ /* 0x000ee40000300a00 */
[-C--:B---3--:R-:W-:Y:S11]  /*1dfb0*/  HMMA.16816.F32 R20, R16, R4.reuse, R20 ;  /* 0x000000041014723c */ /* 0x088ff60000001814 */
[----:B------:R-:W-:Y:S11]  /*1dfc0*/  @!UPT UIADD3 URZ, URZ, URZ, URZ ;  /* 0x0000003f3f3ff290 */ /* 0x000ff6000fffe03f */
[----:B------:R-:W-:Y:S01]  /*1dfd0*/  @!UPT UIADD3 URZ, URZ, URZ, URZ ;  /* 0x0000003f3f3ff290 */ /* 0x000fe2000fffe03f */
[----:B------:R-:W-:Y:S01]  /*1dfe0*/  STL.64 [R1+0x780], R20 ;  /* 0x0007801401007387 */ /* 0x000fe20000100a00 */
[----:B------:R0:W-:Y:S03]  /*1dff0*/  STL.64 [R1+0x788], R22 ;  /* 0x0007881601007387 */ /* 0x0001e60000100a00 */
[----:B0-----:R-:W4:Y:S01]  /*1e000*/  LDL.LU.64 R22, [R1+0x20b0] ;  /* 0x0020b00001167983 */ /* 0x001f220000300a00 */
[----:B------:R-:W4:Y:S02]  /*1e010*/  LDL.LU.64 R20, [R1+0x20a8] ;  /* 0x0020a80001147983 */ /* 0x000f240000300a00 */
[----:B------:R-:W-:Y:S02]  /*1e020*/  STL.64 [R1+0x2020], R18 ;  /* 0x0020201201007387 */ /* 0x000fe40000100a00 */
[----:B------:R0:W-:Y:S02]  /*1e030*/  STL.64 [R1+0x2018], R16 ;  /* 0x0020181001007387 */ /* 0x0001e40000100a00 */
[----:B0-----:R-:W3:Y:S01]  /*1e040*/  LDL.LU.64 R16, [R1+0xf0] ;  /* 0x0000f00001107983 */ /* 0x001ee20000300a00 */
[-C--:B----4-:R-:W-:Y:S11]  /*1e050*/  HMMA.16816.F32 R24, R20, R4.reuse, R24 ;  /* 0x000000041418723c */ /* 0x090ff60000001818 */
[----:B------:R-:W-:Y:S11]  /*1e060*/  @!UPT UIADD3 URZ, URZ, URZ, URZ ;  /* 0x0000003f3f3ff290 */ /* 0x000ff6000fffe03f */
[----:B------:R-:W-:Y:S01]  /*1e070*/  @!UPT UIADD3 URZ, URZ, URZ, URZ ;  /* 0x0000003f3f3ff290 */ /* 0x000fe2000fffe03f */
[----:B------:R-:W-:Y:S01]  /*1e080*/  STL.64 [R1+0x7c0], R24 ;  /* 0x0007c01801007387 */ /* 0x000fe20000100a00 */
[----:B------:R0:W-:Y:S03]  /*1e090*/  STL.64 [R1+0x7c8], R26 ;  /* 0x0007c81a01007387 */ /* 0x0001e60000100a00 */
[----:B0-----:R-:W2:Y:S01]  /*1e0a0*/  LDL.LU.64 R26, [R1+0x20a0] ;  /* 0x0020a000011a7983 */ /* 0x001ea20000300a00 */
[----:B------:R-:W2:Y:S02]  /*1e0b0*/  LDL.LU.64 R24, [R1+0x2098] ;  /* 0x0020980001187983 */ /* 0x000ea40000300a00 */
[----:B--2---:R-:W-:Y:S01]  /*1e0c0*/  HMMA.16816.F32 R4, R24, R4, R8 ;  /* 0x000000041804723c */ /* 0x004fe20000001808 */
[----:B------:R-:W3:Y:S01]  /*1e0d0*/  LDL.LU.64 R10, [R1+0x2090] ;  /* 0x00209000010a7983 */ /* 0x000ee20000300a00 */
[----:B------:R-:W3:Y:S11]  /*1e0e0*/  LDL.LU.64 R8, [R1+0x2088] ;  /* 0x0020880001087983 */ /* 0x000ef60000300a00 */
[----:B------:R-:W-:Y:S10]  /*1e0f0*/  @!UPT UIADD3 URZ, URZ, URZ, URZ ;  /* 0x0000003f3f3ff290 */ /* 0x000ff4000fffe03f */
[----:B------:R-:W-:Y:S01]  /*1e100*/  STL.64 [R1+0x7b0], R4 ;  /* 0x0007b00401007387 */ /* 0x000fe20000100a00 */
[----:B------:R0:W-:Y:S02]  /*1e110*/  STL [R1+0x7bc], R7 ;  /* 0x0007bc0701007387 */ /* 0x0001e40000100800 */
[----:B------:R-:W-:Y:S02]  /*1e120*/  IMAD.MOV.U32 R3, RZ, RZ, R6 ;  /* 0x000000ffff037224 */ /* 0x000fe400078e0006 */
[----:B0-----:R-:W3:Y:S01]  /*1e130*/  LDL.LU.64 R6, [R1+0x2080] ;  /* 0x0020800001067983 */ /* 0x001ee20000300a00 */
[----:B------:R-:W3:Y:S02]  /*1e140*/  LDL.LU.64 R4, [R1+0x2078] ;  /* 0x0020780001047983 */ /* 0x000ee40000300a00 */
[----:B------:R-:W-:Y:S02]  /*1e150*/  STL.64 [R1+0x2010], R26 ;  /* 0x0020101a01007387 */ /* 0x000fe40000100a00 */
[----:B------:R0:W-:Y:S02]  /*1e160*/  STL.64 [R1+0x2008], R24 ;  /* 0x0020081801007387 */ /* 0x0001e40000100a00 */
[----:B0-----:R-:W2:Y:S01]  /*1e170*/  LDL.LU R24, [R1+0x2e0] ;  /* 0x0002e00001187983 */ /* 0x001ea20000300800 */
[----:B------:R-:W2:Y:S02]  /*1e180*/  LDL.LU R25, [R1+0x2e4] ;  /* 0x0002e40001197983 */ /* 0x000ea40000300800 */
[----:B------:R-:W2:Y:S02]  /*1e190*/  LDL.LU R26, [R1+0x2e8] ;  /* 0x0002e800011a7983 */ /* 0x000ea40000300800 */
[----:B------:R-:W2:Y:S01]  /*1e1a0*/  LDL.LU R27, [R1+0x2ec] ;  /* 0x0002ec00011b7983 */ /* 0x000ea20000300800 */
[----:B------:R-:W-:Y:S01]  /*1e1b0*/  STL [R1+0x114c], R3 ;  /* 0x00114c0301007387 */ /* 0x000fe20000100800 */
[-C--:B---3--:R-:W-:Y:S03]  /*1e1c0*/  HMMA.16816.F32 R4, R4, R16.reuse, R8 ;  /* 0x000000100404723c */ /* 0x088fe60000001808 */
[----:B------:R-:W3:Y:S01]  /*1e1d0*/  LDL.LU.64 R10, [R1+0x2070] ;  /* 0x00207000010a7983 */ /* 0x000ee20000300a00 */
[----:B------:R-:W3:Y:S11]  /*1e1e0*/  LDL.LU.64 R8, [R1+0x2068] ;  /* 0x0020680001087983 */ /* 0x000ef60000300a00 */
[----:B------:R-:W-:Y:S08]  /*1e1f0*/  @!UPT UIADD3 URZ, URZ, URZ, URZ ;  /* 0x0000003f3f3ff290 */ /* 0x000ff0000fffe03f */
[----:B------:R-:W-:Y:S01]  /*1e200*/  STL.64 [R1+0x730], R4 ;  /* 0x0007300401007387 */ /* 0x000fe20000100a00 */
[----:B------:R0:W-:Y:S03]  /*1e210*/  STL.64 [R1+0x738], R6 ;  /* 0x0007380601007387 */ /* 0x0001e60000100a00 */
[----:B0-----:R-:W3:Y:S01]  /*1e220*/  LDL.LU.64 R6, [R1+0x2060] ;  /* 0x0020600001067983 */ /* 0x001ee20000300a00 */
[----:B------:R-:W3:Y:S02]  /*1e230*/  LDL.LU.64 R4, [R1+0x2058] ;  /* 0x0020580001047983 */ /* 0x000ee40000300a00 */
[-C--:B---3--:R-:W-:Y:S01]  /*1e240*/  HMMA.16816.F32 R4, R4, R16.reuse, R8 ;  /* 0x000000100404723c */ /* 0x088fe20000001808 */
[----:B------:R-:W3:Y:S01]  /*1e250*/  LDL.LU.64 R10, [R1+0x2050] ;  /* 0x00205000010a7983 */ /* 0x000ee20000300a00 */
[----:B------:R-:W3:Y:S11]  /*1e260*/  LDL.LU.64 R8, [R1+0x2048] ;  /* 0x0020480001087983 */ /* 0x000ef60000300a00 */
[----:B------:R-:W-:Y:S10]  /*1e270*/  @!UPT UIADD3 URZ, URZ, URZ, URZ ;  /* 0x0000003f3f3ff290 */ /* 0x000ff4000fffe03f */
        /* <DEDUP_REMOVED lines=13> */
[----:B0-----:R-:W3:Y:S01]  /*1e350*/  LDL.LU R4, [R1+0x220] ;  /* 0x0002200001047983 */ /* 0x001ee20000300800 */
[----:B------:R-:W3:Y:S02]  /*1e360*/  LDL.LU R5, [R1+0x224] ;  /* 0x0002240001057983 */ /* 0x000ee40000300800 */
[----:B------:R-:W3:Y:S02]  /*1e370*/  LDL.LU R6, [R1+0x228] ;  /* 0x0002280001067983 */ /* 0x000ee40000300800 */
[----:B------:R-:W3:Y:S01]  /*1e380*/  LDL.LU R7, [R1+0x22c] ;  /* 0x00022c0001077983 */ /* 0x000ee20000300800 */
[-C--:B--2---:R-:W-:Y:S11]  /*1e390*/  HMMA.16816.F32 R24, R8, R16.reuse, R24 ;  /* 0x000000100818723c */ /* 0x084ff60000001818 */
[----:B------:R-:W-:Y:S11]  /*1e3a0*/  @!UPT UIADD3 URZ, URZ, URZ, URZ ;  /* 0x0000003f3f3ff290 */ /* 0x000ff6000fffe03f */
[----:B------:R-:W-:Y:S01]  /*1e3b0*/  @!UPT UIADD3 URZ, URZ, URZ, URZ ;  /* 0x0000003f3f3ff290 */ /* 0x000fe2000fffe03f */
[----:B------:R0:W-:Y:S01]  /*1e3c0*/  STL.64 [R1+0x710], R24 ;  /* 0x0007101801007387 */ /* 0x0001e20000100a00 */
[----:B------:R1:W-:Y:S03]  /*1e3d0*/  STL.64 [R1+0x718], R26 ;  /* 0x0007181a01007387 */ /* 0x0003e60000100a00 */
[----:B0-----:R-:W2:Y:S01]  /*1e3e0*/  LDL.LU R24, [R1+0x1e0] ;  /* 0x0001e00001187983 */ /* 0x001ea20000300800 */
[----:B------:R-:W2:Y:S02]  /*1e3f0*/  LDL.LU R25, [R1+0x1e4] ;  /* 0x0001e40001197983 */ /* 0x000ea40000300800 */
[----:B-1----:R-:W2:Y:S02]  /*1e400*/  LDL.LU R26, [R1+0x1e8] ;  /* 0x0001e800011a7983 */ /* 0x002ea40000300800 */
[----:B------:R-:W2:Y:S01]  /*1e410*/  LDL.LU R27, [R1+0x1ec] ;  /* 0x0001ec00011b7983 */ /* 0x000ea20000300800 */
[----:B------:R-:W-:Y:S01]  /*1e420*/  STL.64 [R1+0x1fe0], R10 ;  /* 0x001fe00a01007387 */ /* 0x000fe20000100a00 */
[----:B------:R0:W-:Y:S03]  /*1e430*/  STL.64 [R1+0x1fd8], R8 ;  /* 0x001fd80801007387 */ /* 0x0001e60000100a00 */
[----:B0-----:R-:W4:Y:S01]  /*1e440*/  LDL.LU R8, [R1+0x260] ;  /* 0x0002600001087983 */ /* 0x001f220000300800 */
[----:B------:R-:W4:Y:S02]  /*1e450*/  LDL.LU R9, [R1+0x264] ;  /* 0x0002640001097983 */ /* 0x000f240000300800 */
[----:B------:R-:W4:Y:S02]  /*1e460*/  LDL.LU R10, [R1+0x268] ;  /* 0x00026800010a7983 */ /* 0x000f240000300800 */
[----:B------:R-:W4:Y:S02]  /*1e470*/  LDL.LU R11, [R1+0x26c] ;  /* 0x00026c00010b7983 */ /* 0x000f240000300800 */
[----:B------:R-:W-:Y:S01]  /*1e480*/  IMAD.MOV.U32 R3, RZ, RZ, R17 ;  /* 0x000000ffff037224 */ /* 0x000fe200078e0011 */
[----:B----4-:R-:W-:Y:S11]  /*1e490*/  HMMA.16816.F32 R8, R12, R16, R8 ;  /* 0x000000100c08723c */ /* 0x010ff60000001808 */
[----:B------:R-:W-:Y:S11]  /*1e4a0*/  @!UPT UIADD3 URZ, URZ, URZ, URZ ;  /* 0x0000003f3f3ff290 */ /* 0x000ff6000fffe03f */
[----:B------:R-:W-:Y:S01]  /*1e4b0*/  @!UPT UIADD3 URZ, URZ, URZ, URZ ;  /* 0x0000003f3f3ff290 */ /* 0x000fe2000fffe03f */
[----:B------:R0:W-:Y:S01]  /*1e4c0*/  STL.64 [R1+0x750], R8 ;  /* 0x0007500801007387 */ /* 0x0001e20000100a00 */
[----:B------:R-:W-:Y:S02]  /*1e4d0*/  STL.64 [R1+0x758], R10 ;  /* 0x0007580a01007387 */ /* 0x000fe40000100a00 */
[----:B------:R-:W3:Y:S02]  /*1e4e0*/  LDL.LU.64 R18, [R1+0x2020] ;  /* 0x0020200001127983 */ /* 0x000ee40000300a00 */
[----:B0-----:R-:W-:Y:S02]  /*1e4f0*/  IMAD.MOV.U32 R8, RZ, RZ, R16 ;  /* 0x000000ffff087224 */ /* 0x001fe400078e0010 */
[----:B------:R-:W3:Y:S01]  /*1e500*/  LDL.LU.64 R16, [R1+0x2018] ;  /* 0x0020180001107983 */ /* 0x000ee20000300a00 */
[----:B------:R-:W-:Y:S02]  /*1e510*/  STL.64 [R1+0x1fc0], R14 ;  /* 0x001fc00e01007387 */ /* 0x000fe40000100a00 */
[----:B------:R0:W-:Y:S02]  /*1e520*/  STL.64 [R1+0x1fb8], R12 ;  /* 0x001fb80c01007387 */ /* 0x0001e40000100a00 */
[----:B0-----:R-:W-:-:S02]  /*1e530*/  IMAD.MOV.U32 R12, RZ, RZ, R8 ;  /* 0x000000ffff0c7224 */ /* 0x001fc400078e0008 */
[----:B------:R-:W-:Y:S01]  /*1e540*/  IMAD.MOV.U32 R13, RZ, RZ, R3 ;  /* 0x000000ffff0d7224 */ /* 0x000fe200078e0003 */
[----:B------:R-:W4:Y:S06]  /*1e550*/  LDL.LU R8, [R1+0x970] ;  /* 0x0009700001087983 */ /* 0x000f2c0000300800 */
[-C--:B---3--:R-:W-:Y:S11]  /*1e560*/  HMMA.16816.F32 R4, R16, R12.reuse, R4 ;  /* 0x0000000c1004723c */ /* 0x088ff60000001804 */
[----:B------:R-:W-:Y:S11]  /*1e570*/  @!UPT UIADD3 URZ, URZ, URZ, URZ ;  /* 0x0000003f3f3ff290 */ /* 0x000ff6000fffe03f */
[----:B------:R-:W-:Y:S01]  /*1e580*/  @!UPT UIADD3 URZ, URZ, URZ, URZ ;  /* 0x0000003f3f3ff290 */ /* 0x000fe2000fffe03f */
[----:B------:R-:W-:Y:S01]  /*1e590*/  STL.64 [R1+0x700], R4 ;  /* 0x0007000401007387 */ /* 0x000fe20000100a00 */
[----:B------:R-:W-:Y:S02]  /*1e5a0*/  STL.64 [R1+0x708], R6 ;  /* 0x0007080601007387 */ /* 0x000fe40000100a00 */
[----:B------:R-:W4:Y:S02]  /*1e5b0*/  LDL.LU R9, [R1+0x974] ;  /* 0x0009740001097983 */ /* 0x000f240000300800 */
[----:B------:R-:W3:Y:S01]  /*1e5c0*/  LDL.LU R10, [R1+0x978] ;  /* 0x00097800010a7983 */ /* 0x000ee20000300800 */
[----:B------:R-:W3:Y:S01]  /*1e5d0*/  LDL.LU R11, [R1+0x97c] ;  /* 0x00097c00010b7983 */ /* 0x000ee20000300800 */
[-C--:B--2---:R-:W-:Y:S03]  /*1e5e0*/  HMMA.16816.F32 R24, R20, R12.reuse, R24 ;  /* 0x0000000c1418723c */ /* 0x084fe60000001818 */
[----:B---3--:R-:W-:Y:S01]  /*1e5f0*/  STL.64 [R1+0x1ff0], R10 ;  /* 0x001ff00a01007387 */ /* 0x008fe20000100a00 */
[----:B----4-:R0:W-:Y:S03]  /*1e600*/  STL.64 [R1+0x1fe8], R8 ;  /* 0x001fe80801007387 */ /* 0x0101e60000100a00 */
        /* <DEDUP_REMOVED lines=10> */
[----:B------:R-:W3:Y:S04]  /*1e6b0*/  LDL.64 R4, [R1] ;  /* 0x0000000001047983 */ /* 0x000ee80000100a00 */
[----:B------:R-:W4:Y:S01]  /*1e6c0*/  LDL.64 R6, [R1+0x8] ;  /* 0x0000080001067983 */ /* 0x000f220000100a00 */
[----:B------:R-:W-:Y:S02]  /*1e6d0*/  STL [R1+0x1fa0], R16 ;  /* 0x001fa01001007387 */ /* 0x000fe40000100800 */
[----:B------:R-:W-:Y:S02]  /*1e6e0*/  STL [R1+0x1f9c], R17 ;  /* 0x001f9c1101007387 */ /* 0x000fe40000100800 */
[----:B------:R-:W-:Y:S01]  /*1e6f0*/  STL [R1+0x1f98], R18 ;  /* 0x001f981201007387 */ /* 0x000fe20000100800 */
[----:B------:R-:W-:Y:S01]  /*1e700*/  STL [R1+0x1f94], R19 ;  /* 0x001f941301007387 */ /* 0x000fe20000100800 */
[----:B------:R-:W-:Y:S02]  /*1e710*/  STL.64 [R1+0x740], R24 ;  /* 0x0007401801007387 */ /* 0x000fe40000100a00 */
[----:B------:R0:W-:Y:S02]  /*1e720*/  STL.64 [R1+0x748], R26 ;  /* 0x0007481a01007387 */ /* 0x0001e40000100a00 */
[----:B0-----:R-:W2:Y:S01]  /*1e730*/  LDL.LU.64 R26, [R1+0x2010] ;  /* 0x00201000011a7983 */ /* 0x001ea20000300a00 */
[----:B------:R-:W2:Y:S02]  /*1e740*/  LDL.LU.64 R24, [R1+0x2008] ;  /* 0x0020080001187983 */ /* 0x000ea40000300a00 */
[----:B------:R0:W-:Y:S02]  /*1e750*/  STL.64 [R1+0x1f88], R22 ;  /* 0x001f881601007387 */ /* 0x0001e40000100a00 */
[----:B------:R1:W-:Y:S01]  /*1e760*/  STL.64 [R1+0x1f80], R20 ;  /* 0x001f801401007387 */ /* 0x0003e20000100a00 */
[----:B0-----:R-:W3:Y:S04]  /*1e770*/  LDL.64 R22, [R1+0x18] ;  /* 0x0000180001167983 */ /* 0x001ee80000100a00 */
[----:B-1----:R-:W3:Y:S01]  /*1e780*/  LDL.64 R20, [R1+0x10] ;  /* 0x0000100001147983 */ /* 0x002ee20000100a00 */
[----:B--2---:R-:W-:Y:S03]  /*1e790*/  HMMA.16816.F32 R12, R24, R12, R8 ;  /* 0x0000000c180c723c */ /* 0x004fe60000001808 */
[----:B------:R-:W3:Y:S01]  /*1e7a0*/  LDL.LU.64 R10, [R1+0x2000] ;  /* 0x00200000010a7983 */ /* 0x000ee20000300a00 */
[----:B------:R-:W3:Y:S02]  /*1e7b0*/  LDL.LU.64 R8, [R1+0x1ff8] ;  /* 0x001ff80001087983 */ /* 0x000ee40000300a00 */
[----:B------:R-:W-:-:S02]  /*1e7c0*/  IMAD.MOV.U32 R16, RZ, RZ, R2 ;  /* 0x000000ffff107224 */ /* 0x000fc400078e0002 */
[----:B------:R-:W-:Y:S11]  /*1e7d0*/  IMAD.MOV.U32 R17, RZ, RZ, R0 ;  /* 0x000000ffff117224 */ /* 0x000ff600078e0000 */
[----:B------:R-:W-:Y:S04]  /*1e7e0*/  @!UPT UIADD3 URZ, URZ, URZ, URZ ;  /* 0x0000003f3f3ff290 */ /* 0x000fe8000fffe03f */
[----:B------:R0:W-:Y:S01]  /*1e7f0*/  STL [R1+0x770], R12 ;  /* 0x0007700c01007387 */ /* 0x0001e20000100800 */
[----:B------:R1:W-:Y:S02]  /*1e800*/  STL.64 [R1+0x778], R14 ;  /* 0x0007780e01007387 */ /* 0x0003e40000100a00 */
[----:B------:R-:W-:Y:S01]  /*1e810*/  IMAD.MOV.U32 R3, RZ, RZ, R13 ;  /* 0x000000ffff037224 */ /* 0x000fe200078e000d */
[----:B0-----:R-:W2:Y:S01]  /*1e820*/  LDL.LU R12, [R1+0x2d0] ;  /* 0x0002d000010c7983 */ /* 0x001ea20000300800 */
[----:B------:R-:W2:Y:S02]  /*1e830*/  LDL.LU R13, [R1+0x2d4] ;  /* 0x0002d400010d7983 */ /* 0x000ea40000300800 */
[----:B-1----:R-:W2:Y:S02]  /*1e840*/  LDL.LU R14, [R1+0x2d8] ;  /* 0x0002d800010e7983 */ /* 0x002ea40000300800 */
[----:B------:R-:W2:Y:S01]  /*1e850*/  LDL.LU R15, [R1+0x2dc] ;  /* 0x0002dc00010f7983 */ /* 0x000ea20000300800 */
[----:B------:R-:W-:Y:S01]  /*1e860*/  STL.64 [R1+0x1f78], R26 ;  /* 0x001f781a01007387 */ /* 0x000fe20000100a00 */
[----:B------:R0:W-:Y:S03]  /*1e870*/  STL.64 [R1+0x1f70], R24 ;  /* 0x001f701801007387 */ /* 0x0001e60000100a00 */
[----:B0-----:R-:W2:Y:S01]  /*1e880*/  LDL.LU R24, [R1+0x3f0] ;  /* 0x0003f00001187983 */ /* 0x001ea20000300800 */
[----:B------:R-:W2:Y:S02]  /*1e890*/  LDL.LU R25, [R1+0x3f4] ;  /* 0x0003f40001197983 */ /* 0x000ea40000300800 */
[----:B------:R-:W2:Y:S02]  /*1e8a0*/  LDL.LU R26, [R1+0x3f8] ;  /* 0x0003f800011a7983 */ /* 0x000ea40000300800 */
[----:B------:R-:W2:Y:S01]  /*1e8b0*/  LDL.LU R27, [R1+0x3fc] ;  /* 0x0003fc00011b7983 */ /* 0x000ea20000300800 */
[----:B------:R-:W-:Y:S01]  /*1e8c0*/  STL [R1+0x1150], R3 ;  /* 0x0011500301007387 */ /* 0x000fe20000100800 */
[----:B---3--:R-:W-:Y:S03]  /*1e8d0*/  HMMA.16816.F32 R16, R20, R16, R8 ;  /* 0x000000101410723c */ /* 0x008fe60000001808 */
[----:B------:R-:W3:Y:S01]  /*1e8e0*/  LDL.LU.64 R10, [R1+0x1ff0] ;  /* 0x001ff000010a7983 */ /* 0x000ee20000300a00 */
[----:B------:R-:W3:Y:S11]  /*1e8f0*/  LDL.LU.64 R8, [R1+0x1fe8] ;  /* 0x001fe80001087983 */ /* 0x000ef60000300a00 */
[----:B------:R-:W-:Y:S08]  /*1e900*/  @!UPT UIADD3 URZ, URZ, URZ, URZ ;  /* 0x0000003f3f3ff290 */ /* 0x000ff0000fffe03f */
[----:B------:R0:W-:Y:S01]  /*1e910*/  STL.64 [R1+0x6a0], R16 ;  /* 0x0006a01001007387 */ /* 0x0001e20000100a00 */
[----:B------:R1:W-:Y:S02]  /*1e920*/  STL.64 [R1+0x6a8], R18 ;  /* 0x0006a81201007387 */ /* 0x0003e40000100a00 */
[----:B0-----:R-:W-:Y:S02]  /*1e930*/  IMAD.MOV.U32 R16, RZ, RZ, R20 ;  /* 0x000000ffff107224 */ /* 0x001fe400078e0014 */
[----:B-1----:R-:W-:Y:S02]  /*1e940*/  IMAD.MOV.U32 R18, RZ, RZ, R22 ;  /* 0x000000ffff127224 */ /* 0x002fe400078e0016 */
[----:B------:R-:W-:Y:S02]  /*1e950*/  IMAD.MOV.U32 R19, RZ, RZ, R23 ;  /* 0x000000ffff137224 */ /* 0x000fe400078e0017 */
[----:B------:R-:W-:-:S03]  /*1e960*/  IMAD.MOV.U32 R17, RZ, RZ, R21 ;  /* 0x000000ffff117224 */ /* 0x000fc600078e0015 */
[----:B------:R-:W-:Y:S02]  /*1e970*/  STL.64 [R1+0x1fb0], R18 ;  /* 0x001fb01201007387 */ /* 0x000fe40000100a00 */
[----:B------:R0:W-:Y:S02]  /*1e980*/  STL.64 [R1+0x1fa8], R16 ;  /* 0x001fa81001007387 */ /* 0x0001e40000100a00 */
[----:B0-----:R-:W3:Y:S01]  /*1e990*/  LDL.LU.64 R16, [R1+0xe0] ;  /* 0x0000e00001107983 */ /* 0x001ee20000300a00 */
[----:B------:R-:W2:Y:S02]  /*1e9a0*/  LDL.LU R20, [R1+0x210] ;  /* 0x0002100001147983 */ /* 0x000ea40000300800 */
[----:B------:R-:W2:Y:S02]  /*1e9b0*/  LDL.LU R21, [R1+0x214] ;  /* 0x0002140001157983 */ /* 0x000ea40000300800 */
[----:B------:R-:W2:Y:S01]  /*1e9c0*/  LDL.LU R22, [R1+0x218] ;  /* 0x0002180001167983 */ /* 0x000ea20000300800 */
[----:B------:R-:W2:Y:S01]  /*1e9d0*/  LDL.LU R23, [R1+0x21c] ;  /* 0x00021c0001177983 */ /* 0x000ea20000300800 */
[----:B----4-:R-:W-:-:S02]  /*1e9e0*/  IMAD.MOV.U32 R2, RZ, RZ, R6 ;  /* 0x000000ffff027224 */ /* 0x010fc400078e0006 */
[----:B------:R-:W-:Y:S02]  /*1e9f0*/  IMAD.MOV.U32 R0, RZ, RZ, R7 ;  /* 0x000000ffff007224 */ /* 0x000fe400078e0007 */
[----:B------:R-:W-:Y:S01]  /*1ea00*/  IMAD.MOV.U32 R29, RZ, RZ, R5 ;  /* 0x000000ffff1d7224 */ /* 0x000fe200078e0005 */
[-C--:B---3--:R-:W-:Y:S11]  /*1ea10*/  HMMA.16816.F32 R8, R4, R16.reuse, R8 ;  /* 0x000000100408723c */ /* 0x088ff60000001808 */
[----:B------:R-:W-:Y:S11]  /*1ea20*/  @!UPT UIADD3 URZ, URZ, URZ, URZ ;  /* 0x0000003f3f3ff290 */ /* 0x000ff6000fffe03f */
[----:B------:R-:W-:Y:S01]  /*1ea30*/  @!UPT UIADD3 URZ, URZ, URZ, URZ ;  /* 0x0000003f3f3ff290 */ /* 0x000fe2000fffe03f */
[----:B------:R-:W-:Y:S01]  /*1ea40*/  STL.64 [R1+0x690], R8 ;  /* 0x0006900801007387 */ /* 0x000fe20000100a00 */
[----:B------:R0:W-:Y:S03]  /*1ea50*/  STL.64 [R1+0x698], R10 ;  /* 0x0006980a01007387 */ /* 0x0001e60000100a00 */
[----:B0-----:R-:W3:Y:S01]  /*1ea60*/  LDL.LU.64 R10, [R1+0x1fe0] ;  /* 0x001fe000010a7983 */ /* 0x001ee20000300a00 */
[----:B------:R-:W3:Y:S02]  /*1ea70*/  LDL.LU.64 R8, [R1+0x1fd8] ;  /* 0x001fd80001087983 */ /* 0x000ee40000300a00 */
[----:B------:R-:W2:Y:S02]  /*1ea80*/  LDL.LU.64 R6, [R1+0x1fd0] ;  /* 0x001fd00001067983 */ /* 0x000ea40000300a00 */
[----:B------:R-:W2:Y:S02]  /*1ea90*/  LDL.LU.64 R4, [R1+0x1fc8] ;  /* 0x001fc80001047983 */ /* 0x000ea40000300a00 */
[-C--:B--2---:R-:W-:Y:S08]  /*1eaa0*/  HMMA.16816.F32 R24, R4, R16.reuse, R24 ;  /* 0x000000100418723c */ /* 0x084ff00000001818 */
[----:B---3--:R-:W-:Y:S11]  /*1eab0*/  HMMA.16816.F32 R12, R8, R16, R12 ;  /* 0x00000010080c723c */ /* 0x008ff6000000180c */
[----:B------:R-:W-:Y:S04]  /*1eac0*/  @!UPT UIADD3 URZ, URZ, URZ, URZ ;  /* 0x0000003f3f3ff290 */ /* 0x000fe8000fffe03f */
        /* <DEDUP_REMOVED lines=8> */
[----:B0-----:R-:W3:Y:S01]  /*1eb50*/  LDL.LU R4, [R1+0x250] ;  /* 0x0002500001047983 */ /* 0x001ee20000300800 */
[----:B------:R-:W3:Y:S02]  /*1eb60*/  LDL.LU R5, [R1+0x254] ;  /* 0x0002540001057983 */ /* 0x000ee40000300800 */
[----:B------:R-:W3:Y:S02]  /*1eb70*/  LDL.LU R6, [R1+0x258] ;  /* 0x0002580001067983 */ /* 0x000ee40000300800 */
[----:B------:R-:W3:Y:S01]  /*1eb80*/  LDL.LU R7, [R1+0x25c] ;  /* 0x00025c0001077983 */ /* 0x000ee20000300800 */
[----:B------:R-:W-:Y:S01]  /*1eb90*/  STL.64 [R1+0x680], R12 ;  /* 0x0006800c01007387 */ /* 0x000fe20000100a00 */
[----:B------:R0:W-:Y:S03]  /*1eba0*/  STL.64 [R1+0x688], R14 ;  /* 0x0006880e01007387 */ /* 0x0001e60000100a00 */
[----:B0-----:R-:W3:Y:S01]  /*1ebb0*/  LDL.LU.64 R14, [R1+0x1fc0] ;  /* 0x001fc000010e7983 */ /* 0x001ee20000300a00 */
[----:B------:R-:W3:Y:S02]  /*1ebc0*/  LDL.LU.64 R12, [R1+0x1fb8] ;  /* 0x001fb800010c7983 */ /* 0x000ee40000300a00 */
[----:B------:R-:W-:Y:S02]  /*1ebd0*/  STL.64 [R1+0x1f58], R10 ;  /* 0x001f580a01007387 */ /* 0x000fe40000100a00 */
[----:B------:R-:W-:Y:S02]  /*1ebe0*/  STL.64 [R1+0x1f50], R8 ;  /* 0x001f500801007387 */ /* 0x000fe40000100a00 */
[----:B------:R-:W-:-:S02]  /*1ebf0*/  IMAD.MOV.U32 R28, RZ, RZ, R16 ;  /* 0x000000ffff1c7224 */ /* 0x000fc400078e0010 */
[----:B------:R-:W-:Y:S01]  /*1ec00*/  IMAD.MOV.U32 R3, RZ, RZ, R17 ;  /* 0x000000ffff037224 */ /* 0x000fe200078e0011 */
[----:B---3--:R-:W-:Y:S11]  /*1ec10*/  HMMA.16816.F32 R4, R12, R16, R4 ;  /* 0x000000100c04723c */ /* 0x008ff60000001804 */
[----:B------:R-:W-:Y:S11]  /*1ec20*/  @!UPT UIADD3 URZ, URZ, URZ, URZ ;  /* 0x0000003f3f3ff290 */ /* 0x000ff6000fffe03f */
[----:B------:R-:W-:Y:S01]  /*1ec30*/  @!UPT UIADD3 URZ, URZ, URZ, URZ ;  /* 0x0000003f3f3ff290 */ /* 0x000fe2000fffe03f */
[----:B------:R0:W-:Y:S01]  /*1ec40*/  STL.64 [R1+0x6c0], R4 ;  /* 0x0006c00401007387 */ /* 0x0001e20000100a00 */
[----:B------:R1:W-:Y:S02]  /*1ec50*/  STL.64 [R1+0x6c8], R6 ;  /* 0x0006c80601007387 */ /* 0x0003e40000100a00 */
[----:B------:R-:W3:Y:S02]  /*1ec60*/  LDL.LU.64 R18, [R1+0x1fb0] ;  /* 0x001fb00001127983 */ /* 0x000ee40000300a00 */
[----:B------:R-:W4:Y:S01]  /*1ec70*/  LDL.LU.64 R16, [R1+0x1fa8] ;  /* 0x001fa80001107983 */ /* 0x000f220000300a00 */
[----:B0-----:R-:W2:Y:S01]  /*1ec80*/  LDL.LU R4, [R1+0x9f0] ;  /* 0x0009f00001047983 */ /* 0x001ea20000300800 */
[----:B------:R-:W2:Y:S02]  /*1ec90*/  LDL.LU R5, [R1+0x9f4] ;  /* 0x0009f40001057983 */ /* 0x000ea40000300800 */
[----:B-1----:R-:W2:Y:S02]  /*1eca0*/  LDL.LU R6, [R1+0x9f8] ;  /* 0x0009f80001067983 */ /* 0x002ea40000300800 */
[----:B------:R-:W2:Y:S02]  /*1ecb0*/  LDL.LU R7, [R1+0x9fc] ;  /* 0x0009fc0001077983 */ /* 0x000ea40000300800 */
[----:B----4-:R-:W-:-:S02]  /*1ecc0*/  IMAD.MOV.U32 R8, RZ, RZ, R16 ;  /* 0x000000ffff087224 */ /* 0x010fc400078e0010 */
[----:B------:R-:W-:Y:S02]  /*1ecd0*/  IMAD.MOV.U32 R9, RZ, RZ, R17 ;  /* 0x000000ffff097224 */ /* 0x000fe400078e0011 */
[----:B---3--:R-:W-:Y:S02]  /*1ece0*/  IMAD.MOV.U32 R10, RZ, RZ, R18 ;  /* 0x000000ffff0a7224 */ /* 0x008fe400078e0012 */
[----:B------:R-:W-:Y:S01]  /*1ecf0*/  IMAD.MOV.U32 R11, RZ, RZ, R19 ;  /* 0x000000ffff0b7224 */ /* 0x000fe200078e0013 */
[----:B--2---:R-:W-:Y:S01]  /*1ed00*/  STL.64 [R1+0x1f68], R6 ;  /* 0x001f680601007387 */ /* 0x004fe20000100a00 */
[----:B------:R0:W-:Y:S02]  /*1ed10*/  STL.64 [R1+0x1f60], R4 ;  /* 0x001f600401007387 */ /* 0x0001e40000100a00 */
[----:B------:R-:W2:Y:S02]  /*1ed20*/  LDL.LU R16, [R1+0x1fa0] ;  /* 0x001fa00001107983 */ /* 0x000ea40000300800 */
[----:B------:R-:W2:Y:S01]  /*1ed30*/  LDL.LU R17, [R1+0x1f9c] ;  /* 0x001f9c0001117983 */ /* 0x000ea20000300800 */
[----:B------:R-:W2:Y:S01]  /*1ed40*/  LDL.LU R18, [R1+0x1f98] ;  /* 0x001f980001127983 */ /* 0x000ea20000300800 */
[----:B------:R-:W2:Y:S03]  /*1ed50*/  LDL.LU R19, [R1+0x1f94] ;  /* 0x001f940001137983 */ /* 0x000ea60000300800 */
[----:B0-----:R-:W3:Y:S01]  /*1ed60*/  LDL.LU R4, [R1+0xb00] ;  /* 0x000b000001047983 */ /* 0x001ee20000300800 */
[----:B------:R-:W3:Y:S02]  /*1ed70*/  LDL.LU R5, [R1+0xb04] ;  /* 0x000b040001057983 */ /* 0x000ee40000300800 */
[----:B------:R-:W3:Y:S02]  /*1ed80*/  LDL.LU R6, [R1+0xb08] ;  /* 0x000b080001067983 */ /* 0x000ee40000300800 */
[----:B------:R-:W3:Y:S01]  /*1ed90*/  LDL.LU R7, [R1+0xb0c] ;  /* 0x000b0c0001077983 */ /* 0x000ee20000300800 */
[----:B------:R-:W-:Y:S01]  /*1eda0*/  STL.64 [R1+0x1f38], R14 ;  /* 0x001f380e01007387 */ /* 0x000fe20000100a00 */
[----:B------:R0:W-:Y:S02]  /*1edb0*/  STL.64 [R1+0x1f30], R12 ;  /* 0x001f300c01007387 */ /* 0x0001e40000100a00 */
[----:B0-----:R-:W-:-:S02]  /*1edc0*/  IMAD.MOV.U32 R12, RZ, RZ, R28 ;  /* 0x000000ffff0c7224 */ /* 0x001fc400078e001c */
[----:B------:R-:W-:Y:S01]  /*1edd0*/  IMAD.MOV.U32 R13, RZ, RZ, R3 ;  /* 0x000000ffff0d7224 */ /* 0x000fe200078e0003 */
[----:B------:R-:W4:Y:S06]  /*1ede0*/  LDL.LU R28, [R1+0x1f90] ;  /* 0x001f9000011c7983 */ /* 0x000f2c0000300800 */
        /* <DEDUP_REMOVED lines=16> */
[----:B------:R-:W-:Y:S01]  /*1eef0*/  STL.64 [R1+0x6b0], R24 ;  /* 0x0006b01801007387 */ /* 0x000fe20000100a00 */
[----:B------:R0:W-:Y:S03]  /*1ef00*/  STL.64 [R1+0x6b8], R26 ;  /* 0x0006b81a01007387 */ /* 0x0001e60000100a00 */
        /* <DEDUP_REMOVED lines=8> */
[----:B---3--:R-:W-:Y:S01]  /*1ef90*/  HMMA.16816.F32 R12, R24, R12, R16 ;  /* 0x0000000c180c723c */ /* 0x008fe20000001810 */
[----:B----4-:R-:W-:Y:S11]  /*1efa0*/  LDSM.16.M88.4 R16, [R28+0x14000] ;  /* 0x014000001c10783b */ /* 0x010ff60000000200 */
[----:B------:R-:W-:Y:S11]  /*1efb0*/  @!UPT UIADD3 URZ, URZ, URZ, URZ ;  /* 0x0000003f3f3ff290 */ /* 0x000ff6000fffe03f */
[----:B------:R-:W-:Y:S01]  /*1efc0*/  STL.64 [R1+0x6f0], R12 ;  /* 0x0006f00c01007387 */ /* 0x000fe20000100a00 */
[----:B------:R-:W-:Y:S02]  /*1efd0*/  STL [R1+0x6fc], R15 ;  /* 0x0006fc0f01007387 */ /* 0x000fe40000100800 */
[----:B------:R-:W-:Y:S02]  /*1efe0*/  IMAD.MOV.U32 R3, RZ, RZ, R14 ;  /* 0x000000ffff037224 */ /* 0x000fe400078e000e */
[----:B------:R-:W0:Y:S01]  /*1eff0*/  LDSM.16.M88.4 R12, [R28+0x15000] ;  /* 0x015000001c0c783b */ /* 0x000e220000000200 */
[----:B------:R-:W-:Y:S02]  /*1f000*/  STL.64 [R1+0x1f08], R26 ;  /* 0x001f081a01007387 */ /* 0x000fe40000100a00 */
[----:B------:R1:W-:Y:S02]  /*1f010*/  STL.64 [R1+0x1f00], R24 ;  /* 0x001f001801007387 */ /* 0x0003e40000100a00 */
[----:B-1----:R-:W3:Y:S01]  /*1f020*/  LDL R24, [R1] ;  /* 0x0000000001187983 */ /* 0x002ee20000100800 */
[----:B------:R-:W-:Y:S03]  /*1f030*/  STL [R1+0x1154], R3 ;  /* 0x0011540301007387 */ /* 0x000fe60000100800 */
[----:B0-----:R-:W-:Y:S01]  /*1f040*/  STL.64 [R1+0xc0], R12 ;  /* 0x0000c00c01007387 */ /* 0x001fe20000100a00 */
[----:B------:R-:W-:Y:S02]  /*1f050*/  STL.64 [R1+0xc8], R14 ;  /* 0x0000c80e01007387 */ /* 0x000fe40000100a00 */
[----:B------:R-:W0:Y:S02]  /*1f060*/  LDSM.16.M88.4 R12, [R28+0x16000] ;  /* 0x016000001c0c783b */ /* 0x000e240000000200 */
[----:B0-----:R-:W-:Y:S02]  /*1f070*/  STL.64 [R1+0xb0], R12 ;  /* 0x0000b00c01007387 */ /* 0x001fe40000100a00 */
[----:B------:R-:W-:Y:S02]  /*1f080*/  STL.64 [R1+0xb8], R14 ;  /* 0x0000b80e01007387 */ /* 0x000fe40000100a00 */
[----:B------:R-:W0:Y:S04]  /*1f090*/  LDSM.16.M88.4 R12, [R28+0x17000] ;  /* 0x017000001c0c783b */ /* 0x000e280000000200 */
[----:B------:R-:W-:Y:S01]  /*1f0a0*/  STL.64 [R1+0xd8], R18 ;  /* 0x0000d81201007387 */ /* 0x000fe20000100a00 */
[----:B------:R-:W-:Y:S01]  /*1f0b0*/  HMMA.16816.F32 R8, R8, R16, R4 ;  /* 0x000000100808723c */ /* 0x000fe20000001804 */
[----:B0-----:R0:W-:Y:S01]  /*1f0c0*/  STL.64 [R1+0xa0], R12 ;  /* 0x0000a00c01007387 */ /* 0x0011e20000100a00 */
[----:B------:R1:W-:Y:S03]  /*1f0d0*/  STL.64 [R1+0xa8], R14 ;  /* 0x0000a80e01007387 */ /* 0x0003e60000100a00 */
[----:B0-----:R-:W4:Y:S01]  /*1f0e0*/  LDL.LU R12, [R1+0x3a0] ;  /* 0x0003a000010c7983 */ /* 0x001f220000300800 */
[----:B------:R-:W4:Y:S02]  /*1f0f0*/  LDL.LU R13, [R1+0x3a4] ;  /* 0x0003a400010d7983 */ /* 0x000f240000300800 */
[----:B-1----:R-:W4:Y:S02]  /*1f100*/  LDL.LU R14, [R1+0x3a8] ;  /* 0x0003a800010e7983 */ /* 0x002f240000300800 */
[----:B------:R-:W4:Y:S01]  /*1f110*/  LDL.LU R15, [R1+0x3ac] ;  /* 0x0003ac00010f7983 */ /* 0x000f220000300800 */
[----:B------:R-:W-:Y:S01]  /*1f120*/  STL [R1+0x1d68], R28 ;  /* 0x001d681c01007387 */ /* 0x000fe20000100800 */
[----:B------:R-:W3:Y:S02]  /*1f130*/  LDL.LU.64 R6, [R1+0x1f68] ;  /* 0x001f680001067983 */ /* 0x000ee40000300a00 */
[----:B------:R-:W3:Y:S02]  /*1f140*/  LDL.LU.64 R4, [R1+0x1f60] ;  /* 0x001f600001047983 */ /* 0x000ee40000300a00 */
[----:B------:R-:W-:-:S02]  /*1f150*/  IMAD.MOV.U32 R25, RZ, RZ, R29 ;  /* 0x000000ffff197224 */ /* 0x000fc400078e001d */
[----:B------:R-:W-:Y:S02]  /*1f160*/  IMAD.MOV.U32 R26, RZ, RZ, R2 ;  /* 0x000000ffff1a7224 */ /* 0x000fe400078e0002 */
[----:B------:R-:W-:-:S03]  /*1f170*/  IMAD.MOV.U32 R27, RZ, RZ, R0 ;  /* 0x000000ffff1b7224 */ /* 0x000fc600078e0000 */
[----:B------:R-:W-:Y:S01]  /*1f180*/  STL.64 [R1+0x5f0], R8 ;  /* 0x0005f00801007387 */ /* 0x000fe20000100a00 */
[----:B------:R0:W-:Y:S03]  /*1f190*/  STL.64 [R1+0x5f8], R10 ;  /* 0x0005f80a01007387 */ /* 0x0001e60000100a00 */
[----:B0-----:R-:W4:Y:S01]  /*1f1a0*/  LDL.LU.64 R10, [R1+0x1f58] ;  /* 0x001f5800010a7983 */ /* 0x001f220000300a00 */
[----:B------:R-:W4:Y:S01]  /*1f1b0*/  LDL.LU.64 R8, [R1+0x1f50] ;  /* 0x001f500001087983 */ /* 0x000f220000300a00 */
[----:B---3--:R-:W-:Y:S02]  /*1f1c0*/  HMMA.16816.F32 R24, R24, R16, R4 ;  /* 0x000000101818723c */ /* 0x008fe40000001804 */
[----:B------:R-:W2:Y:S01]  /*1f1d0*/  LDL.LU.64 R6, [R1+0x1f48] ;  /* 0x001f480001067983 */ /* 0x000ea20000300a00 */
[----:B------:R-:W2:Y:S02]  /*1f1e0*/  LDL.LU.64 R4, [R1+0x1f40] ;  /* 0x001f400001047983 */ /* 0x000ea40000300a00 */
[----:B------:R-:W-:-:S02]  /*1f1f0*/  IMAD.MOV.U32 R2, RZ, RZ, R16 ;  /* 0x000000ffff027224 */ /* 0x000fc400078e0010 */
[----:B------:R-:W-:Y:S11]  /*1f200*/  IMAD.MOV.U32 R0, RZ, RZ, R17 ;  /* 0x000000ffff007224 */ /* 0x000ff600078e0011 */
[----:B------:R-:W-:Y:S05]  /*1f210*/  @!UPT UIADD3 URZ, URZ, URZ, URZ ;  /* 0x0000003f3f3ff290 */ /* 0x000fea000fffe03f */
[----:B------:R-:W-:Y:S01]  /*1f220*/  STL.64 [R1+0x5e0], R24 ;  /* 0x0005e01801007387 */ /* 0x000fe20000100a00 */
[----:B------:R-:W-:Y:S01]  /*1f230*/  STL.64 [R1+0x5e8], R26 ;  /* 0x0005e81a01007387 */ /* 0x000fe20000100a00 */
[----:B--2---:R-:W-:Y:S11]  /*1f240*/  HMMA.16816.F32 R20, R4, R16, R20 ;  /* 0x000000100414723c */ /* 0x004ff60000001814 */
[----:B------:R-:W-:Y:S11]  /*1f250*/  @!UPT UIADD3 URZ, URZ, URZ, URZ ;  /* 0x0000003f3f3ff290 */ /* 0x000ff6000fffe03f */
[----:B------:R-:W-:Y:S01]  /*1f260*/  @!UPT UIADD3 URZ, URZ, URZ, URZ ;  /* 0x0000003f3f3ff290 */ /* 0x000fe2000fffe03f */
[----:B------:R0:W-:Y:S01]  /*1f270*/  STL.64 [R1+0x650], R20 ;  /* 0x0006501401007387 */ /* 0x0001e20000100a00 */
[----:B------:R1:W-:Y:S02]  /*1f280*/  STL.64 [R1+0x658], R22 ;  /* 0x0006581601007387 */ /* 0x0003e40000100a00 */
[----:B------:R-:W2:Y:S02]  /*1f290*/  LDL.LU R16, [R1+0x380] ;  /* 0x0003800001107983 */ /* 0x000ea40000300800 */
[----:B------:R-:W2:Y:S01]  /*1f2a0*/  LDL.LU R17, [R1+0x384] ;  /* 0x0003840001117983 */ /* 0x000ea20000300800 */
[----:B------:R-:W2:Y:S01]  /*1f2b0*/  LDL.LU R18, [R1+0x388] ;  /* 0x0003880001127983 */ /* 0x000ea20000300800 */
[----:B------:R-:W2:Y:S03]  /*1f2c0*/  LDL.LU R19, [R1+0x38c] ;  /* 0x00038c0001137983 */ /* 0x000ea60000300800 */
[----:B0-----:R-:W3:Y:S01]  /*1f2d0*/  LDL.LU R20, [R1+0x340] ;  /* 0x0003400001147983 */ /* 0x001ee20000300800 */
[----:B------:R-:W3:Y:S02]  /*1f2e0*/  LDL.LU R21, [R1+0x344] ;  /* 0x0003440001157983 */ /* 0x000ee40000300800 */
[----:B-1----:R-:W3:Y:S02]  /*1f2f0*/  LDL.LU R22, [R1+0x348] ;  /* 0x0003480001167983 */ /* 0x002ee40000300800 */
[----:B------:R-:W3:Y:S01]  /*1f300*/  LDL.LU R23, [R1+0x34c] ;  /* 0x00034c0001177983 */ /* 0x000ee20000300800 */
[----:B------:R-:W2:Y:S01]  /*1f310*/  LDL.LU R24, [R1+0x2c0] ;  /* 0x0002c00001187983 */ /* 0x000ea20000300800 */
[----:B------:R-:W2:Y:S02]  /*1f320*/  LDL.LU R25, [R1+0x2c4] ;  /* 0x0002c40001197983 */ /* 0x000ea40000300800 */
[----:B------:R-:W2:Y:S02]  /*1f330*/  LDL.LU R26, [R1+0x2c8] ;  /* 0x0002c800011a7983 */ /* 0x000ea40000300800 */
[----:B------:R-:W2:Y:S01]  /*1f340*/  LDL.LU R27, [R1+0x2cc] ;  /* 0x0002cc00011b7983 */ /* 0x000ea20000300800 */
[----:B------:R0:W-:Y:S01]  /*1f350*/  STL.64 [R1+0x1eb8], R6 ;  /* 0x001eb80601007387 */ /* 0x0001e20000100a00 */
[----:B------:R1:W-:Y:S03]  /*1f360*/  STL.64 [R1+0x1eb0], R4 ;  /* 0x001eb00401007387 */ /* 0x0003e60000100a00 */
[----:B0-----:R-:W2:Y:S04]  /*1f370*/  LDL.64 R6, [R1+0x8] ;  /* 0x0000080001067983 */ /* 0x001ea80000100a00 */
[----:B-1----:R-:W3:Y:S04]  /*1f380*/  LDL.64 R4, [R1] ;  /* 0x0000000001047983 */ /* 0x002ee80000100a00 */
[----:B--2---:R-:W-:Y:S01]  /*1f390*/  STL.64 [R1+0x1ed8], R6 ;  /* 0x001ed80601007387 */ /* 0x004fe20000100a00 */
[----:B---3--:R0:W-:Y:S03]  /*1f3a0*/  STL.64 [R1+0x1ed0], R4 ;  /* 0x001ed00401007387 */ /* 0x0081e60000100a00 */
[----:B0-----:R-:W2:Y:S01]  /*1f3b0*/  LDL.LU R4, [R1+0xb40] ;  /* 0x000b400001047983 */ /* 0x001ea20000300800 */
[----:B------:R-:W2:Y:S02]  /*1f3c0*/  LDL.LU R5, [R1+0xb44] ;  /* 0x000b440001057983 */ /* 0x000ea40000300800 */
[----:B------:R-:W3:Y:S02]  /*1f3d0*/  LDL.LU R6, [R1+0xb48] ;  /* 0x000b480001067983 */ /* 0x000ee40000300800 */
[----:B------:R-:W3:Y:S02]  /*1f3e0*/  LDL.LU R7, [R1+0xb4c] ;  /* 0x000b4c0001077983 */ /* 0x000ee40000300800 */
[----:B---3--:R-:W-:Y:S01]  /*1f3f0*/  STL.64 [R1+0x1ee8], R6 ;  /* 0x001ee80601007387 */ /* 0x008fe20000100a00 */
[----:B--2---:R0:W-:Y:S02]  /*1f400*/  STL.64 [R1+0x1ee0], R4 ;  /* 0x001ee00401007387 */ /* 0x0041e40000100a00 */
[----:B0-----:R-:W-:-:S02]  /*1f410*/  IMAD.MOV.U32 R4, RZ, RZ, R2 ;  /* 0x000000ffff047224 */ /* 0x001fc400078e0002 */
[----:B------:R-:W-:-:S07]  /*1f420*/  IMAD.MOV.U32 R5, RZ, RZ, R0 ;  /* 0x000000ffff057224 */ /* 0x000fce00078e0000 */
[-C--:B----4-:R-:W-:Y:S11]  /*1f430*/  HMMA.16816.F32 R12, R8, R4.reuse, R12 ;  /* 0x00000004080c723c */ /* 0x090ff6000000180c */
[----:B------:R-:W-:Y:S11]  /*1f440*/  @!UPT UIADD3 URZ, URZ, URZ, URZ ;  /* 0x0000003f3f3ff290 */ /* 0x000ff6000fffe03f */
[----:B------:R-:W-:Y:S01]  /*1f450*/  @!UPT UIADD3 URZ, URZ, URZ, URZ ;  /* 0x0000003f3f3ff290 */ /* 0x000fe2000fffe03f */
[----:B------:R-:W-:Y:S01]  /*1f460*/  STL.64 [R1+0x620], R12 ;  /* 0x0006200c01007387 */ /* 0x000fe20000100a00 */
[----:B------:R0:W-:Y:S03]  /*1f470*/  STL.64 [R1+0x628], R14 ;  /* 0x0006280e01007387 */ /* 0x0001e60000100a00 */
[----:B0-----:R-:W2:Y:S01]  /*1f480*/  LDL.LU.64 R14, [R1+0x1f38] ;  /* 0x001f3800010e7983 */ /* 0x001ea20000300a00 */
[----:B------:R-:W2:Y:S02]  /*1f490*/  LDL.LU.64 R12, [R1+0x1f30] ;  /* 0x001f3000010c7983 */ /* 0x000ea40000300a00 */
[----:B------:R-:W-:Y:S02]  /*1f4a0*/  STL [R1+0x1eac], R11 ;  /* 0x001eac0b01007387 */ /* 0x000fe40000100800 */
[----:B------:R-:W-:Y:S01]  /*1f4b0*/  STL [R1+0x1ef8], R10 ;  /* 0x001ef80a01007387 */ /* 0x000fe20000100800 */
[----:B------:R0:W-:Y:S04]  /*1f4c0*/  STL.64 [R1+0x1ef0], R8 ;  /* 0x001ef00801007387 */ /* 0x0001e80000100a00 */
        /* <DEDUP_REMOVED lines=9> */
[----:B0-----:R-:W2:Y:S01]  /*1f560*/  LDL.LU.64 R18, [R1+0x1f28] ;  /* 0x001f280001127983 */ /* 0x001ea20000300a00 */
[----:B------:R-:W2:Y:S02]  /*1f570*/  LDL.LU.64 R16, [R1+0x1f20] ;  /* 0x001f200001107983 */ /* 0x000ea40000300a00 */
[----:B------:R0:W-:Y:S02]  /*1f580*/  STL.64 [R1+0x1ea0], R14 ;  /* 0x001ea00e01007387 */ /* 0x0001e40000100a00 */
[----:B------:R1:W-:Y:S01]  /*1f590*/  STL.64 [R1+0x1e98], R12 ;  /* 0x001e980c01007387 */ /* 0x0003e20000100a00 */
[----:B0-----:R-:W4:Y:S04]  /*1f5a0*/  LDL.64 R14, [R1+0x18] ;  /* 0x00001800010e7983 */ /* 0x001f280000100a00 */
[----:B-1----:R-:W4:Y:S01]  /*1f5b0*/  LDL.64 R12, [R1+0x10] ;  /* 0x00001000010c7983 */ /* 0x002f220000100a00 */
        /* <DEDUP_REMOVED lines=9> */
[----:B0-----:R-:W4:Y:S01]  /*1f650*/  LDL.LU.64 R16, [R1+0xc0] ;  /* 0x0000c00001107983 */ /* 0x001f220000300a00 */
        /* <DEDUP_REMOVED lines=18> */
[----:B------:R-:W2:Y:S02]  /*1f780*/  LDL.LU R22, [R1+0xa88] ;  /* 0x000a880001167983 */ /* 0x000ea40000300800 */
[----:B------:R-:W2:Y:S01]  /*1f790*/  LDL.LU R23, [R1+0xa8c] ;  /* 0x000a8c0001177983 */ /* 0x000ea20000300800 */
[----:B------:R-:W3:Y:S01]  /*1f7a0*/  LDL.LU R10, [R1+0x1ef8] ;  /* 0x001ef800010a7983 */ /* 0x000ee20000300800 */
[----:B------:R-:W3:Y:S11]  /*1f7b0*/  LDL.LU.64 R8, [R1+0x1ef0] ;  /* 0x001ef00001087983 */ /* 0x000ef60000300a00 */
[----:B------:R-:W-:Y:S02]  /*1f7c0*/  STL.64 [R1+0x660], R4 ;  /* 0x0006600401007387 */ /* 0x000fe40000100a00 */
[----:B------:R0:W-:Y:S02]  /*1f7d0*/  STL.64 [R1+0x668], R6 ;  /* 0x0006680601007387 */ /* 0x0001e40000100a00 */
[----:B0-----:R-:W4:Y:S01]  /*1f7e0*/  LDL.LU.64 R6, [R1+0x1ee8] ;  /* 0x001ee80001067983 */ /* 0x001f220000300a00 */
[----:B------:R-:W4:Y:S02]  /*1f7f0*/  LDL.LU.64 R4, [R1+0x1ee0] ;  /* 0x001ee00001047983 */ /* 0x000f240000300a00 */
[----:B------:R-:W-:Y:S01]  /*1f800*/  STL [R1+0x1ea8], R27 ;  /* 0x001ea81b01007387 */ /* 0x000fe20000100800 */
[-C--:B----4-:R-:W-:Y:S11]  /*1f810*/  HMMA.16816.F32 R4, R12, R16.reuse, R4 ;  /* 0x000000100c04723c */ /* 0x090ff60000001804 */
[----:B------:R-:W-:Y:S11]  /*1f820*/  @!UPT UIADD3 URZ, URZ, URZ, URZ ;  /* 0x0000003f3f3ff290 */ /* 0x000ff6000fffe03f */
[----:B------:R-:W-:Y:S01]  /*1f830*/  @!UPT UIADD3 URZ, URZ, URZ, URZ ;  /* 0x0000003f3f3ff290 */ /* 0x000fe2000fffe03f */
[----:B------:R-:W-:Y:S01]  /*1f840*/  STL.64 [R1+0x570], R4 ;  /* 0x0005700401007387 */ /* 0x000fe20000100a00 */
[----:B------:R0:W-:Y:S03]  /*1f850*/  STL.64 [R1+0x578], R6 ;  /* 0x0005780601007387 */ /* 0x0001e60000100a00 */
[----:B0-----:R-:W2:Y:S01]  /*1f860*/  LDL.LU.64 R6, [R1+0x1ed8] ;  /* 0x001ed80001067983 */ /* 0x001ea20000300a00 */
[----:B------:R-:W2:Y:S02]  /*1f870*/  LDL.LU.64 R4, [R1+0x1ed0] ;  /* 0x001ed00001047983 */ /* 0x000ea40000300a00 */
[----:B------:R-:W-:Y:S02]  /*1f880*/  IMAD.MOV.U32 R11, RZ, RZ, R12 ;  /* 0x000000ffff0b7224 */ /* 0x000fe400078e000c */
[----:B------:R-:W3:Y:S01]  /*1f890*/  LDL.LU R12, [R1+0x390] ;  /* 0x00039000010c7983 */ /* 0x000ee20000300800 */
[----:B------:R-:W3:Y:S02]  /*1f8a0*/  LDL.LU R13, [R1+0x394] ;  /* 0x00039400010d7983 */ /* 0x000ee40000300800 */
[----:B------:R-:W3:Y:S02]  /*1f8b0*/  LDL.LU R14, [R1+0x398] ;  /* 0x00039800010e7983 */ /* 0x000ee40000300800 */
[----:B------:R-:W3:Y:S01]  /*1f8c0*/  LDL.LU R15, [R1+0x39c] ;  /* 0x00039c00010f7983 */ /* 0x000ee20000300800 */
[----:B--2---:R-:W-:Y:S01]  /*1f8d0*/  HMMA.16816.F32 R20, R4, R16, R20 ;  /* 0x000000100414723c */ /* 0x004fe20000001814 */
[----:B------:R-:W-:-:S02]  /*1f8e0*/  IMAD.MOV.U32 R2, RZ, RZ, R6 ;  /* 0x000000ffff027224 */ /* 0x000fc400078e0006 */
[----:B------:R-:W-:Y:S02]  /*1f8f0*/  IMAD.MOV.U32 R0, RZ, RZ, R7 ;  /* 0x000000ffff007224 */ /* 0x000fe400078e0007 */
[----:B------:R-:W-:Y:S02]  /*1f900*/  IMAD.MOV.U32 R28, RZ, RZ, R4 ;  /* 0x000000ffff1c7224 */ /* 0x000fe400078e0004 */
[----:B------:R-:W-:Y:S11]  /*1f910*/  IMAD.MOV.U32 R3, RZ, RZ, R5 ;  /* 0x000000ffff037224 */ /* 0x000ff600078e0005 */
[----:B------:R-:W-:Y:S05]  /*1f920*/  @!UPT UIADD3 URZ, URZ, URZ, URZ ;  /* 0x0000003f3f3ff290 */ /* 0x000fea000fffe03f */
        /* <DEDUP_REMOVED lines=12> */
[----:B------:R-:W-:Y:S02]  /*1f9f0*/  STL.64 [R1+0x5c8], R22 ;  /* 0x0005c81601007387 */ /* 0x000fe40000100a00 */
[----:B------:R-:W2:Y:S02]  /*1fa00*/  LDL.LU R16, [R1+0x370] ;  /* 0x0003700001107983 */ /* 0x000ea40000300800 */
[----:B------:R-:W2:Y:S01]  /*1fa10*/  LDL.LU R17, [R1+0x374] ;  /* 0x0003740001117983 */ /* 0x000ea20000300800 */
[----:B------:R-:W2:Y:S01]  /*1fa20*/  LDL.LU R18, [R1+0x378] ;  /* 0x0003780001127983 */ /* 0x000ea20000300800 */
[----:B------:R-:W2:Y:S02]  /*1fa30*/  LDL.LU R19, [R1+0x37c] ;  /* 0x00037c0001137983 */ /* 0x000ea40000300800 */
[----:B------:R-:W-:Y:S02]  /*1fa40*/  STL.64 [R1+0x1e30], R6 ;  /* 0x001e300601007387 */ /* 0x000fe40000100a00 */
[----:B------:R0:W-:Y:S02]  /*1fa50*/  STL.64 [R1+0x1e28], R4 ;  /* 0x001e280401007387 */ /* 0x0001e40000100a00 */
[----:B0-----:R-:W4:Y:S01]  /*1fa60*/  LDL.LU R4, [R1+0xab0] ;  /* 0x000ab00001047983 */ /* 0x001f220000300800 */
[----:B------:R-:W4:Y:S02]  /*1fa70*/  LDL.LU R5, [R1+0xab4] ;  /* 0x000ab40001057983 */ /* 0x000f240000300800 */
[----:B------:R-:W2:Y:S02]  /*1fa80*/  LDL.LU R6, [R1+0xab8] ;  /* 0x000ab80001067983 */ /* 0x000ea40000300800 */
[----:B------:R-:W2:Y:S01]  /*1fa90*/  LDL.LU R7, [R1+0xabc] ;  /* 0x000abc0001077983 */ /* 0x000ea20000300800 */
[----:B------:R-:W3:Y:S01]  /*1faa0*/  LDL.LU R20, [R1+0x330] ;  /* 0x0003300001147983 */ /* 0x000ee20000300800 */
[----:B------:R-:W3:Y:S02]  /*1fab0*/  LDL.LU R21, [R1+0x334] ;  /* 0x0003340001157983 */ /* 0x000ee40000300800 */
[----:B------:R-:W3:Y:S02]  /*1fac0*/  LDL.LU R22, [R1+0x338] ;  /* 0x0003380001167983 */ /* 0x000ee40000300800 */
[----:B------:R-:W3:Y:S01]  /*1fad0*/  LDL.LU R23, [R1+0x33c] ;  /* 0x00033c0001177983 */ /* 0x000ee20000300800 */
[----:B--2---:R-:W-:Y:S01]  /*1fae0*/  STL.64 [R1+0x1e40], R6 ;  /* 0x001e400601007387 */ /* 0x004fe20000100a00 */
[----:B----4-:R0:W-:Y:S02]  /*1faf0*/  STL.64 [R1+0x1e38], R4 ;  /* 0x001e380401007387 */ /* 0x0101e40000100a00 */
[----:B0-----:R-:W-:-:S02]  /*1fb00*/  IMAD.MOV.U32 R4, RZ, RZ, R11 ;  /* 0x000000ffff047224 */ /* 0x001fc400078e000b */
[----:B------:R-:W3:Y:S01]  /*1fb10*/  LDL.LU R11, [R1+0x1eac] ;  /* 0x001eac00010b7983 */ /* 0x000ee20000300800 */
[----:B------:R-:W2:Y:S02]  /*1fb20*/  LDL R6, [R1+0x18] ;  /* 0x0000180001067983 */ /* 0x000ea40000100800 */
[----:B------:R-:W2:Y:S02]  /*1fb30*/  LDL R7, [R1+0x1c] ;  /* 0x00001c0001077983 */ /* 0x000ea40000100800 */
[----:B------:R-:W4:Y:S01]  /*1fb40*/  LDL R5, [R1+0x14] ;  /* 0x0000140001057983 */ /* 0x000f220000100800 */
[----:B--2---:R-:W-:Y:S01]  /*1fb50*/  STL.64 [R1+0x1e60], R6 ;  /* 0x001e600601007387 */ /* 0x004fe20000100a00 */
[----:B----4-:R0:W-:Y:S02]  /*1fb60*/  STL.64 [R1+0x1e58], R4 ;  /* 0x001e580401007387 */ /* 0x0101e40000100a00 */
[----:B0-----:R-:W-:Y:S02]  /*1fb70*/  IMAD.MOV.U32 R4, RZ, RZ, R27 ;  /* 0x000000ffff047224 */ /* 0x001fe400078e001b */
[----:B------:R-:W-:Y:S01]  /*1fb80*/  IMAD.MOV.U32 R5, RZ, RZ, R29 ;  /* 0x000000ffff057224 */ /* 0x000fe200078e001d */
[----:B------:R-:W2:Y:S06]  /*1fb90*/  LDL.LU R27, [R1+0x1ea8] ;  /* 0x001ea800011b7983 */ /* 0x000eac0000300800 */
[-C--:B---3--:R-:W-:Y:S11]  /*1fba0*/  HMMA.16816.F32 R12, R8, R4.reuse, R12 ;  /* 0x00000004080c723c */ /* 0x088ff6000000180c */
        /* <DEDUP_REMOVED lines=8> */
[----:B0-----:R-:W4:Y:S01]  /*1fc30*/  LDL.LU R8, [R1+0xba0] ;  /* 0x000ba00001087983 */ /* 0x001f220000300800 */
[----:B------:R-:W4:Y:S02]  /*1fc40*/  LDL.LU R9, [R1+0xba4] ;  /* 0x000ba40001097983 */ /* 0x000f240000300800 */
[----:B------:R-:W2:Y:S02]  /*1fc50*/  LDL.LU R10, [R1+0xba8] ;  /* 0x000ba800010a7983 */ /* 0x000ea40000300800 */
[----:B------:R-:W2:Y:S01]  /*1fc60*/  LDL.LU R11, [R1+0xbac] ;  /* 0x000bac00010b7983 */ /* 0x000ea20000300800 */
[-C--:B---3--:R-:W-:Y:S01]  /*1fc70*/  HMMA.16816.F32 R16, R12, R4.reuse, R16 ;  /* 0x000000040c10723c */ /* 0x088fe20000001810 */
[----:B--2---:R-:W-:Y:S01]  /*1fc80*/  STL.64 [R1+0x1e70], R10 ;  /* 0x001e700a01007387 */ /* 0x004fe20000100a00 */
[----:B----4-:R0:W-:Y:S03]  /*1fc90*/  STL.64 [R1+0x1e68], R8 ;  /* 0x001e680801007387 */ /* 0x0101e60000100a00 */
[----:B0-----:R-:W2:Y:S01]  /*1fca0*/  LDL.LU R8, [R1+0x180] ;  /* 0x0001800001087983 */ /* 0x001ea20000300800 */
[----:B------:R-:W2:Y:S02]  /*1fcb0*/  LDL.LU R9, [R1+0x184] ;  /* 0x0001840001097983 */ /* 0x000ea40000300800 */
[----:B------:R-:W2:Y:S02]  /*1fcc0*/  LDL.LU R10, [R1+0x188] ;  /* 0x00018800010a7983 */ /* 0x000ea40000300800 */
[----:B------:R-:W2:Y:S11]  /*1fcd0*/  LDL.LU R11, [R1+0x18c] ;  /* 0x00018c00010b7983 */ /* 0x000eb60000300800 */
[----:B------:R-:W-:Y:S02]  /*1fce0*/  @!UPT UIADD3 URZ, URZ, URZ, URZ ;  /* 0x0000003f3f3ff290 */ /* 0x000fe4000fffe03f */
        /* <DEDUP_REMOVED lines=8> */
[----:B------:R-:W4:Y:S02]  /*1fd70*/  LDL.LU R14, [R1+0x2b8] ;  /* 0x0002b800010e7983 */ /* 0x000f240000300800 */
[----:B------:R-:W4:Y:S01]  /*1fd80*/  LDL.LU R15, [R1+0x2bc] ;  /* 0x0002bc00010f7983 */ /* 0x000f220000300800 */
        /* <DEDUP_REMOVED lines=10> */
[-C--:B----4-:R-:W-:Y:S08]  /*1fe30*/  HMMA.16816.F32 R12, R20, R4.reuse, R12 ;  /* 0x00000004140c723c */ /* 0x090ff0000000180c */
[----:B--2---:R-:W-:Y:S11]  /*1fe40*/  HMMA.16816.F32 R4, R24, R4, R8 ;  /* 0x000000041804723c */ /* 0x004ff60000001808 */
        /* <DEDUP_REMOVED lines=12> */
[----:B------:R-:W4:Y:S01]  /*1ff10*/  LDL.LU R23, [R1+0x9cc] ;  /* 0x0009cc0001177983 */ /* 0x000f220000300800 */
[----:B------:R-:W3:Y:S01]  /*1ff20*/  LDL.LU.64 R10, [R1+0x1e70] ;  /* 0x001e7000010a7983 */ /* 0x000ee20000300a00 */
[----:B------:R-:W3:Y:S02]  /*1ff30*/  LDL.LU.64 R8, [R1+0x1e68] ;  /* 0x001e680001087983 */ /* 0x000ee40000300a00 */
[----:B------:R-:W-:Y:S02]  /*1ff40*/  STL.64 [R1+0x5d0], R4 ;  /* 0x0005d00401007387 */ /* 0x000fe40000100a00 */
[----:B------:R0:W-:Y:S02]  /*1ff50*/  STL.64 [R1+0x5d8], R6 ;  /* 0x0005d80601007387 */ /* 0x0001e40000100a00 */
[----:B0-----:R-:W3:Y:S01]  /*1ff60*/  LDL.LU.64 R6, [R1+0x1e60] ;  /* 0x001e600001067983 */ /* 0x001ee20000300a00 */
[----:B------:R-:W3:Y:S02]  /*1ff70*/  LDL.LU.64 R4, [R1+0x1e58] ;  /* 0x001e580001047983 */ /* 0x000ee40000300a00 */
[----:B------:R-:W-:Y:S02]  /*1ff80*/  STL.64 [R1+0x1df0], R26 ;  /* 0x001df01a01007387 */ /* 0x000fe40000100a00 */
[----:B------:R-:W-:Y:S01]  /*1ff90*/  STL.64 [R1+0x1de8], R24 ;  /* 0x001de81801007387 */ /* 0x000fe20000100a00 */
[----:B---3--:R-:W-:Y:S01]  /*1ffa0*/  HMMA.16816.F32 R4, R4, R16, R8 ;  /* 0x000000100404723c */ /* 0x008fe20000001808 */
[----:B------:R-:W2:Y:S01]  /*1ffb0*/  LDL.LU.64 R10, [R1+0x1e50] ;  /* 0x001e5000010a7983 */ /* 0x000ea20000300a00 */
        /* <DEDUP_REMOVED lines=9> */
[----:B------:R-:W-:-:S07]  /*20050*/  IMAD.MOV.U32 R27, RZ, RZ, R0 ;  /* 0x000000ffff1b7224 */ /* 0x000fce00078e0000 */
[-C--:B---3--:R-:W-:Y:S01]  /*20060*/  HMMA.16816.F32 R24, R24, R16.reuse, R4 ;  /* 0x000000101818723c */ /* 0x088fe20000001804 */
[----:B------:R-:W4:Y:S01]  /*20070*/  LDL.LU.64 R6, [R1+0x1e30] ;  /* 0x001e300001067983 */ /* 0x000f220000300a00 */
[----:B------:R-:W4:Y:S11]  /*20080*/  LDL.LU.64 R4, [R1+0x1e28] ;  /* 0x001e280001047983 */ /* 0x000f360000300a00 */
[----:B------:R-:W-:Y:S10]  /*20090*/  @!UPT UIADD3 URZ, URZ, URZ, URZ ;  /* 0x0000003f3f3ff290 */ /* 0x000ff4000fffe03f */
[----:B------:R-:W-:Y:S01]  /*200a0*/  STL.64 [R1+0x4d0], R24 ;  /* 0x0004d01801007387 */ /* 0x000fe20000100a00 */
[----:B------:R-:W-:Y:S01]  /*200b0*/  STL.64 [R1+0x4d8], R26 ;  /* 0x0004d81a01007387 */ /* 0x000fe20000100a00 */
[----:B----4-:R-:W-:Y:S11]  /*200c0*/  HMMA.16816.F32 R20, R4, R16, R20 ;  /* 0x000000100414723c */ /* 0x010ff60000001814 */
[----:B------:R-:W-:Y:S11]  /*200d0*/  @!UPT UIADD3 URZ, URZ, URZ, URZ ;  /* 0x0000003f3f3ff290 */ /* 0x000ff6000fffe03f */
[----:B------:R-:W-:Y:S01]  /*200e0*/  @!UPT UIADD3 URZ, URZ, URZ, URZ ;  /* 0x0000003f3f3ff290 */ /* 0x000fe2000fffe03f */
[----:B------:R-:W-:Y:S01]  /*200f0*/  STL.64 [R1+0x520], R20 ;  /* 0x0005201401007387 */ /* 0x000fe20000100a00 */
[----:B------:R-:W-:Y:S02]  /*20100*/  STL.64 [R1+0x528], R22 ;  /* 0x0005281601007387 */ /* 0x000fe40000100a00 */
[----:B------:R0:W-:Y:S02]  /*20110*/  STL.64 [R1+0x1d90], R6 ;  /* 0x001d900601007387 */ /* 0x0001e40000100a00 */
[----:B------:R1:W-:Y:S01]  /*20120*/  STL.64 [R1+0x1d88], R4 ;  /* 0x001d880401007387 */ /* 0x0003e20000100a00 */
[----:B0-----:R-:W3:Y:S04]  /*20130*/  LDL.64 R6, [R1+0x8] ;  /* 0x0000080001067983 */ /* 0x001ee80000100a00 */
[----:B-1----:R-:W4:Y:S04]  /*20140*/  LDL.64 R4, [R1] ;  /* 0x0000000001047983 */ /* 0x002f280000100a00 */
[----:B---3--:R0:W-:Y:S01]  /*20150*/  STL.64 [R1+0x1db0], R6 ;  /* 0x001db00601007387 */ /* 0x0081e20000100a00 */
[----:B----4-:R1:W-:Y:S03]  /*20160*/  STL.64 [R1+0x1da8], R4 ;  /* 0x001da80401007387 */ /* 0x0103e60000100a00 */
[----:B0-----:R-:W3:Y:S04]  /*20170*/  LDL.64 R6, [R1+0x18] ;  /* 0x0000180001067983 */ /* 0x001ee80000100a00 */
[----:B-1----:R-:W4:Y:S01]  /*20180*/  LDL.64 R4, [R1+0x10] ;  /* 0x0000100001047983 */ /* 0x002f220000100a00 */
[----:B------:R-:W-:-:S02]  /*20190*/  IMAD.MOV.U32 R2, RZ, RZ, R16 ;  /* 0x000000ffff027224 */ /* 0x000fc400078e0010 */
[----:B------:R-:W-:Y:S01]  /*201a0*/  IMAD.MOV.U32 R0, RZ, RZ, R17 ;  /* 0x000000ffff007224 */ /* 0x000fe200078e0011 */
[----:B---3--:R-:W-:Y:S01]  /*201b0*/  STL.64 [R1+0x1dd0], R6 ;  /* 0x001dd00601007387 */ /* 0x008fe20000100a00 */
[----:B----4-:R0:W-:Y:S02]  /*201c0*/  STL.64 [R1+0x1dc8], R4 ;  /* 0x001dc80401007387 */ /* 0x0101e40000100a00 */
[----:B------:R-:W3:Y:S02]  /*201d0*/  LDL.LU R16, [R1+0x360] ;  /* 0x0003600001107983 */ /* 0x000ee40000300800 */
[----:B------:R-:W3:Y:S01]  /*201e0*/  LDL.LU R17, [R1+0x364] ;  /* 0x0003640001117983 */ /* 0x000ee20000300800 */
[----:B------:R-:W3:Y:S01]  /*201f0*/  LDL.LU R18, [R1+0x368] ;  /* 0x0003680001127983 */ /* 0x000ee20000300800 */
[----:B------:R-:W3:Y:S02]  /*20200*/  LDL.LU R19, [R1+0x36c] ;  /* 0x00036c0001137983 */ /* 0x000ee40000300800 */
[----:B------:R-:W4:Y:S02]  /*20210*/  LDL.LU R20, [R1+0x320] ;  /* 0x0003200001147983 */ /* 0x000f240000300800 */
[----:B------:R-:W4:Y:S01]  /*20220*/  LDL.LU R21, [R1+0x324] ;  /* 0x0003240001157983 */ /* 0x000f220000300800 */
[----:B------:R-:W4:Y:S01]  /*20230*/  LDL.LU R22, [R1+0x328] ;  /* 0x0003280001167983 */ /* 0x000f220000300800 */
[----:B------:R-:W4:Y:S02]  /*20240*/  LDL.LU R23, [R1+0x32c] ;  /* 0x00032c0001177983 */ /* 0x000f240000300800 */
[----:B------:R-:W3:Y:S02]  /*20250*/  LDL.LU R24, [R1+0x2a0] ;  /* 0x0002a00001187983 */ /* 0x000ee40000300800 */
[----:B------:R-:W3:Y:S01]  /*20260*/  LDL.LU R25, [R1+0x2a4] ;  /* 0x0002a40001197983 */ /* 0x000ee20000300800 */
[----:B------:R-:W3:Y:S01]  /*20270*/  LDL.LU R26, [R1+0x2a8] ;  /* 0x0002a800011a7983 */ /* 0x000ee20000300800 */
[----:B0-----:R-:W-:-:S02]  /*20280*/  IMAD.MOV.U32 R4, RZ, RZ, R2 ;  /* 0x000000ffff047224 */ /* 0x001fc400078e0002 */
[----:B------:R-:W-:Y:S02]  /*20290*/  IMAD.MOV.U32 R5, RZ, RZ, R0 ;  /* 0x000000ffff057224 */ /* 0x000fe400078e0000 */
[----:B------:R-:W3:Y:S05]  /*202a0*/  LDL.LU R27, [R1+0x2ac] ;  /* 0x0002ac00011b7983 */ /* 0x000eea0000300800 */
        /* <DEDUP_REMOVED lines=19> */
[-C--:B---3--:R-:W-:Y:S01]  /*203e0*/  HMMA.16816.F32 R16, R12, R4.reuse, R16 ;  /* 0x000000040c10723c */ /* 0x088fe20000001810 */
        /* <DEDUP_REMOVED lines=12> */
[----:B------:R-:W-:Y:S01]  /*204b0*/  STL.64 [R1+0x540], R16 ;  /* 0x0005401001007387 */ /* 0x000fe20000100a00 */
[----:B------:R0:W-:Y:S03]  /*204c0*/  STL.64 [R1+0x548], R18 ;  /* 0x0005481201007387 */ /* 0x0001e60000100a00 */
[----:B0-----:R-:W4:Y:S01]  /*204d0*/  LDL.LU.64 R18, [R1+0x1e10] ;  /* 0x001e100001127983 */ /* 0x001f220000300a00 */
[----:B------:R-:W4:Y:S02]  /*204e0*/  LDL.LU.64 R16, [R1+0x1e08] ;  /* 0x001e080001107983 */ /* 0x000f240000300a00 */
[-C--:B----4-:R-:W-:Y:S11]  /*204f0*/  HMMA.16816.F32 R20, R16, R4.reuse, R20 ;  /* 0x000000041014723c */ /* 0x090ff60000001814 */
[----:B------:R-:W-:Y:S11]  /*20500*/  @!UPT UIADD3 URZ, URZ, URZ, URZ ;  /* 0x0000003f3f3ff290 */ /* 0x000ff6000fffe03f */
[----:B------:R-:W-:Y:S01]  /*20510*/  @!UPT UIADD3 URZ, URZ, URZ, URZ ;  /* 0x0000003f3f3ff290 */ /* 0x000fe2000fffe03f */
[----:B------:R-:W-:Y:S01]  /*20520*/  STL.64 [R1+0x500], R20 ;  /* 0x0005001401007387 */ /* 0x000fe20000100a00 */
[----:B------:R0:W-:Y:S03]  /*20530*/  STL.64 [R1+0x508], R22 ;  /* 0x0005081601007387 */ /* 0x0001e60000100a00 */
[----:B0-----:R-:W3:Y:S01]  /*20540*/  LDL.LU.64 R22, [R1+0x1e00] ;  /* 0x001e000001167983 */ /* 0x001ee20000300a00 */
[----:B------:R-:W3:Y:S02]  /*20550*/  LDL.LU.64 R20, [R1+0x1df8] ;  /* 0x001df80001147983 */ /* 0x000ee40000300a00 */
[----:B------:R-:W-:Y:S02]  /*20560*/  STL [R1+0x1d74], R17 ;  /* 0x001d741101007387 */ /* 0x000fe40000100800 */
[----:B------:R-:W-:Y:S01]  /*20570*/  STL [R1+0x1d70], R18 ;  /* 0x001d701201007387 */ /* 0x000fe20000100800 */
[----:B------:R-:W-:Y:S01]  /*20580*/  STL [R1+0x1d6c], R19 ;  /* 0x001d6c1301007387 */ /* 0x000fe20000100800 */
        /* <DEDUP_REMOVED lines=13> */
[----:B--2---:R-:W-:Y:S01]  /*20660*/  HMMA.16816.F32 R4, R24, R4, R8 ;  /* 0x000000041804723c */ /* 0x004fe20000001808 */
[----:B------:R-:W2:Y:S01]  /*20670*/  LDL.LU.64 R10, [R1+0x1de0] ;  /* 0x001de000010a7983 */ /* 0x000ea20000300a00 */
[----:B------:R-:W2:Y:S11]  /*20680*/  LDL.LU.64 R8, [R1+0x1dd8] ;  /* 0x001dd80001087983 */ /* 0x000eb60000300a00 */
[----:B------:R-:W-:Y:S10]  /*20690*/  @!UPT UIADD3 URZ, URZ, URZ, URZ ;  /* 0x0000003f3f3ff290 */ /* 0x000ff4000fffe03f */
[----:B------:R-:W-:Y:S01]  /*206a0*/  STL.64 [R1+0x550], R4 ;  /* 0x0005500401007387 */ /* 0x000fe20000100a00 */
[----:B------:R0:W-:Y:S03]  /*206b0*/  STL.64 [R1+0x558], R6 ;  /* 0x0005580601007387 */ /* 0x0001e60000100a00 */
[----:B0-----:R-:W2:Y:S01]  /*206c0*/  LDL.LU.64 R6, [R1+0x1dd0] ;  /* 0x001dd00001067983 */ /* 0x001ea20000300a00 */
[----:B------:R-:W2:Y:S02]  /*206d0*/  LDL.LU.64 R4, [R1+0x1dc8] ;  /* 0x001dc80001047983 */ /* 0x000ea40000300a00 */
[----:B------:R-:W-:Y:S02]  /*206e0*/  STL.64 [R1+0x1d50], R26 ;  /* 0x001d501a01007387 */ /* 0x000fe40000100a00 */
[----:B------:R0:W-:Y:S02]  /*206f0*/  STL.64 [R1+0x1d48], R24 ;  /* 0x001d481801007387 */ /* 0x0001e40000100a00 */
[----:B0-----:R-:W2:Y:S02]  /*20700*/  LDL.LU.64 R24, [R1+0xa0] ;  /* 0x0000a00001187983 */ /* 0x001ea40000300a00 */
        /* <DEDUP_REMOVED lines=37> */
[-C--:B---3--:R-:W-:Y:S11]  /*20960*/  HMMA.16816.F32 R20, R8, R24.reuse, R20 ;  /* 0x000000180814723c */ /* 0x088ff60000001814 */
[----:B------:R-:W-:Y:S11]  /*20970*/  @!UPT UIADD3 URZ, URZ, URZ, URZ ;  /* 0x0000003f3f3ff290 */ /* 0x000ff6000fffe03f */
[----:B------:R-:W-:Y:S01]  /*20980*/  @!UPT UIADD3 URZ, URZ, URZ, URZ ;  /* 0x0000003f3f3ff290 */ /* 0x000fe2000fffe03f */
[----:B------:R0:W-:Y:S01]  /*20990*/  STL.64 [R1+0x490], R20 ;  /* 0x0004901401007387 */ /* 0x0001e20000100a00 */
[----:B------:R1:W-:Y:S03]  /*209a0*/  STL.64 [R1+0x498], R22 ;  /* 0x0004981601007387 */ /* 0x0003e60000100a00 */
[----:B0-----:R-:W3:Y:S01]  /*209b0*/  LDL.LU R20, [R1+0x310] ;  /* 0x0003100001147983 */ /* 0x001ee20000300800 */
[----:B------:R-:W3:Y:S02]  /*209c0*/  LDL.LU R21, [R1+0x314] ;  /* 0x0003140001157983 */ /* 0x000ee40000300800 */
[----:B-1----:R-:W3:Y:S02]  /*209d0*/  LDL.LU R22, [R1+0x318] ;  /* 0x0003180001167983 */ /* 0x002ee40000300800 */
[----:B------:R-:W3:Y:S01]  /*209e0*/  LDL.LU R23, [R1+0x31c] ;  /* 0x00031c0001177983 */ /* 0x000ee20000300800 */
[----:B------:R-:W-:Y:S01]  /*209f0*/  STL.64 [R1+0x1d20], R10 ;  /* 0x001d200a01007387 */ /* 0x000fe20000100a00 */
[----:B------:R2:W-:Y:S02]  /*20a00*/  STL.64 [R1+0x1d18], R8 ;  /* 0x001d180801007387 */ /* 0x0005e40000100a00 */
[----:B--2---:R-:W-:Y:S07]  /*20a10*/  HMMA.16816.F32 R8, R12, R24, R4 ;  /* 0x000000180c08723c */ /* 0x004fee0000001804 */
[----:B------:R-:W-:-:S02]  /*20a20*/  IMAD.MOV.U32 R5, RZ, RZ, R24 ;  /* 0x000000ffff057224 */ /* 0x000fc400078e0018 */
[----:B------:R-:W-:Y:S11]  /*20a30*/  IMAD.MOV.U32 R4, RZ, RZ, R25 ;  /* 0x000000ffff047224 */ /* 0x000ff600078e0019 */
[----:B------:R-:W-:Y:S03]  /*20a40*/  @!UPT UIADD3 URZ, URZ, URZ, URZ ;  /* 0x0000003f3f3ff290 */ /* 0x000fe6000fffe03f */
[----:B------:R0:W-:Y:S01]  /*20a50*/  STL.64 [R1+0x4c0], R8 ;  /* 0x0004c00801007387 */ /* 0x0001e20000100a00 */
[----:B------:R1:W-:Y:S02]  /*20a60*/  STL.64 [R1+0x4c8], R10 ;  /* 0x0004c80a01007387 */ /* 0x0003e40000100a00 */
[----:B------:R-:W2:Y:S02]  /*20a70*/  LDL.LU R24, [R1+0x290] ;  /* 0x0002900001187983 */ /* 0x000ea40000300800 */
[----:B------:R-:W2:Y:S01]  /*20a80*/  LDL.LU R25, [R1+0x294] ;  /* 0x0002940001197983 */ /* 0x000ea20000300800 */
[----:B------:R-:W2:Y:S01]  /*20a90*/  LDL.LU R26, [R1+0x298] ;  /* 0x00029800011a7983 */ /* 0x000ea20000300800 */
[----:B------:R-:W2:Y:S02]  /*20aa0*/  LDL.LU R27, [R1+0x29c] ;  /* 0x00029c00011b7983 */ /* 0x000ea40000300800 */
[----:B0-----:R-:W-:Y:S02]  /*20ab0*/  IMAD.MOV.U32 R8, RZ, RZ, R17 ;  /* 0x000000ffff087224 */ /* 0x001fe400078e0011 */
[----:B------:R-:W-:Y:S01]  /*20ac0*/  IMAD.MOV.U32 R9, RZ, RZ, R18 ;  /* 0x000000ffff097224 */ /* 0x000fe200078e0012 */
[----:B------:R-:W3:Y:S01]  /*20ad0*/  LDL.LU R17, [R1+0x1d74] ;  /* 0x001d740001117983 */ /* 0x000ee20000300800 */
[----:B------:R-:W3:Y:S02]  /*20ae0*/  LDL.LU R18, [R1+0x1d70] ;  /* 0x001d700001127983 */ /* 0x000ee40000300800 */
[----:B-1----:R-:W-:-:S02]  /*20af0*/  IMAD.MOV.U32 R10, RZ, RZ, R19 ;  /* 0x000000ffff0a7224 */ /* 0x002fc400078e0013 */
[----:B------:R-:W-:Y:S01]  /*20b00*/  IMAD.MOV.U32 R11, RZ, RZ, R28 ;  /* 0x000000ffff0b7224 */ /* 0x000fe200078e001c */
[----:B------:R-:W3:Y:S01]  /*20b10*/  LDL.LU R19, [R1+0x1d6c] ;  /* 0x001d6c0001137983 */ /* 0x000ee20000300800 */
[----:B------:R-:W4:Y:S03]  /*20b20*/  LDL.LU R28, [R1+0x1d68] ;  /* 0x001d6800011c7983 */ /* 0x000f260000300800 */
[----:B------:R-:W-:Y:S01]  /*20b30*/  STL.64 [R1+0x1d40], R10 ;  /* 0x001d400a01007387 */ /* 0x000fe20000100a00 */
[----:B------:R0:W-:Y:S02]  /*20b40*/  STL.64 [R1+0x1d38], R8 ;  /* 0x001d380801007387 */ /* 0x0001e40000100a00 */
[----:B0-----:R-:W-:Y:S02]  /*20b50*/  IMAD.MOV.U32 R9, RZ, RZ, R4 ;  /* 0x000000ffff097224 */ /* 0x001fe400078e0004 */
[----:B------:R-:W-:Y:S01]  /*20b60*/  IMAD.MOV.U32 R8, RZ, RZ, R5 ;  /* 0x000000ffff087224 */ /* 0x000fe200078e0005 */
[----:B------:R-:W2:Y:S01]  /*20b70*/  LDL.LU R4, [R1+0xbb0] ;  /* 0x000bb00001047983 */ /* 0x000ea20000300800 */
        /* <DEDUP_REMOVED lines=14> */
[----:B------:R-:W3:Y:S02]  /*20c60*/  LDL.LU R14, [R1+0x138] ;  /* 0x00013800010e7983 */ /* 0x000ee40000300800 */
[----:B------:R-:W3:Y:S03]  /*20c70*/  LDL.LU R15, [R1+0x13c] ;  /* 0x00013c00010f7983 */ /* 0x000ee60000300800 */
[----:B------:R-:W-:Y:S01]  /*20c80*/  STL.64 [R1+0x480], R20 ;  /* 0x0004801401007387 */ /* 0x000fe20000100a00 */
[----:B------:R0:W-:Y:S03]  /*20c90*/  STL.64 [R1+0x488], R22 ;  /* 0x0004881601007387 */ /* 0x0001e60000100a00 */
[----:B0-----:R-:W2:Y:S01]  /*20ca0*/  LDL.LU.64 R22, [R1+0x1d60] ;  /* 0x001d600001167983 */ /* 0x001ea20000300a00 */
[----:B------:R-:W2:Y:S02]  /*20cb0*/  LDL.LU.64 R20, [R1+0x1d58] ;  /* 0x001d580001147983 */ /* 0x000ea40000300a00 */
[----:B------:R-:W-:Y:S02]  /*20cc0*/  STL.64 [R1+0x1cf0], R18 ;  /* 0x001cf01201007387 */ /* 0x000fe40000100a00 */
[----:B------:R-:W-:Y:S01]  /*20cd0*/  STL.64 [R1+0x1ce8], R16 ;  /* 0x001ce81001007387 */ /* 0x000fe20000100a00 */
        /* <DEDUP_REMOVED lines=8> */
[----:B------:R-:W-:Y:S02]  /*20d60*/  STL.64 [R1+0x1cd8], R20 ;  /* 0x001cd81401007387 */ /* 0x000fe40000100a00 */
[----:B----4-:R-:W-:Y:S01]  /*20d70*/  LDSM.16.M88.4 R20, [R28+0x18000] ;  /* 0x018000001c14783b */ /* 0x010fe20000000200 */
[----:B---3--:R-:W-:Y:S03]  /*20d80*/  HMMA.16816.F32 R8, R24, R8, R12 ;  /* 0x000000081808723c */ /* 0x008fe6000000180c */
[----:B------:R-:W2:Y:S11]  /*20d90*/  LDL.LU R12, [R1+0x9e0] ;  /* 0x0009e000010c7983 */ /* 0x000eb60000300800 */
[----:B------:R-:W-:Y:S09]  /*20da0*/  @!UPT UIADD3 URZ, URZ, URZ, URZ ;  /* 0x0000003f3f3ff290 */ /* 0x000ff2000fffe03f */
[----:B------:R-:W-:Y:S01]  /*20db0*/  STL.64 [R1+0x8c0], R8 ;  /* 0x0008c00801007387 */ /* 0x000fe20000100a00 */
[----:B------:R-:W-:Y:S02]  /*20dc0*/  STL.64 [R1+0x8c8], R10 ;  /* 0x0008c80a01007387 */ /* 0x000fe40000100a00 */
[----:B------:R-:W0:Y:S04]  /*20dd0*/  LDSM.16.M88.4 R8, [R28+0x19000] ;  /* 0x019000001c08783b */ /* 0x000e280000000200 */
[----:B------:R-:W2:Y:S01]  /*20de0*/  LDL.LU R13, [R1+0x9e4] ;  /* 0x0009e400010d7983 */ /* 0x000ea20000300800 */
[----:B------:R-:W2:Y:S01]  /*20df0*/  LDL.LU R14, [R1+0x9e8] ;  /* 0x0009e800010e7983 */ /* 0x000ea20000300800 */
[----:B------:R-:W2:Y:S02]  /*20e00*/  LDL.LU R15, [R1+0x9ec] ;  /* 0x0009ec00010f7983 */ /* 0x000ea40000300800 */
[----:B------:R-:W-:Y:S02]  /*20e10*/  STL.64 [R1+0x1cd0], R26 ;  /* 0x001cd01a01007387 */ /* 0x000fe40000100a00 */
[----:B------:R1:W-:Y:S02]  /*20e20*/  STL.64 [R1+0x1cc8], R24 ;  /* 0x001cc81801007387 */ /* 0x0003e40000100a00 */
[----:B-1----:R-:W3:Y:S01]  /*20e30*/  LDL.LU R24, [R1+0xaf0] ;  /* 0x000af00001187983 */ /* 0x002ee20000300800 */
[----:B------:R-:W3:Y:S02]  /*20e40*/  LDL.LU R25, [R1+0xaf4] ;  /* 0x000af40001197983 */ /* 0x000ee40000300800 */
[----:B------:R-:W3:Y:S02]  /*20e50*/  LDL.LU R26, [R1+0xaf8] ;  /* 0x000af800011a7983 */ /* 0x000ee40000300800 */
[----:B------:R-:W3:Y:S01]  /*20e60*/  LDL.LU R27, [R1+0xafc] ;  /* 0x000afc00011b7983 */ /* 0x000ee20000300800 */
[----:B0-----:R-:W-:Y:S01]  /*20e70*/  STL.64 [R1+0x80], R8 ;  /* 0x0000800801007387 */ /* 0x001fe20000100a00 */
[----:B------:R-:W-:Y:S02]  /*20e80*/  STL.64 [R1+0x88], R10 ;  /* 0x0000880a01007387 */ /* 0x000fe40000100a00 */
[----:B------:R-:W0:Y:S02]  /*20e90*/  LDSM.16.M88.4 R8, [R28+0x1a000] ;  /* 0x01a000001c08783b */ /* 0x000e240000000200 */
[----:B0-----:R-:W-:Y:S02]  /*20ea0*/  STL.64 [R1+0x70], R8 ;  /* 0x0000700801007387 */ /* 0x001fe40000100a00 */
[----:B------:R-:W-:Y:S02]  /*20eb0*/  STL.64 [R1+0x78], R10 ;  /* 0x0000780a01007387 */ /* 0x000fe40000100a00 */
[----:B------:R-:W0:Y:S02]  /*20ec0*/  LDSM.16.M88.4 R8, [R28+0x1b000] ;  /* 0x01b000001c08783b */ /* 0x000e240000000200 */
[----:B0-----:R-:W-:Y:S02]  /*20ed0*/  STL.64 [R1+0x60], R8 ;  /* 0x0000600801007387 */ /* 0x001fe40000100a00 */
[----:B------:R0:W-:Y:S02]  /*20ee0*/  STL.64 [R1+0x68], R10 ;  /* 0x0000680a01007387 */ /* 0x0001e40000100a00 */
[----:B0-----:R-:W4:Y:S01]  /*20ef0*/  LDL.LU.64 R10, [R1+0x1d40] ;  /* 0x001d4000010a7983 */ /* 0x001f220000300a00 */
[----:B------:R-:W4:Y:S02]  /*20f00*/  LDL.LU.64 R8, [R1+0x1d38] ;  /* 0x001d380001087983 */ /* 0x000f240000300a00 */
[----:B------:R-:W-:Y:S02]  /*20f10*/  STL.64 [R1+0x98], R22 ;  /* 0x0000981601007387 */ /* 0x000fe40000100a00 */
[----:B------:R-:W-:Y:S02]  /*20f20*/  STL [R1+0x1b00], R28 ;  /* 0x001b001c01007387 */ /* 0x000fe40000100800 */
[----:B------:R-:W-:-:S02]  /*20f30*/  IMAD.MOV.U32 R16, RZ, RZ, R29 ;  /* 0x000000ffff107224 */ /* 0x000fc400078e001d */
[----:B------:R-:W-:Y:S02]  /*20f40*/  IMAD.MOV.U32 R17, RZ, RZ, R3 ;  /* 0x000000ffff117224 */ /* 0x000fe400078e0003 */
[----:B------:R-:W-:Y:S01]  /*20f50*/  IMAD.MOV.U32 R18, RZ, RZ, R2 ;  /* 0x000000ffff127224 */ /* 0x000fe200078e0002 */
[-C--:B----4-:R-:W-:Y:S01]  /*20f60*/  HMMA.16816.F32 R8, R8, R20.reuse, R4 ;  /* 0x000000140808723c */ /* 0x090fe20000001804 */
[----:B------:R-:W4:Y:S01]  /*20f70*/  LDL.LU.64 R6, [R1+0x1d30] ;  /* 0x001d300001067983 */ /* 0x000f220000300a00 */
[----:B------:R-:W4:Y:S02]  /*20f80*/  LDL.LU.64 R4, [R1+0x1d28] ;  /* 0x001d280001047983 */ /* 0x000f240000300a00 */
[----:B------:R-:W-:Y:S11]  /*20f90*/  IMAD.MOV.U32 R19, RZ, RZ, R0 ;  /* 0x000000ffff137224 */ /* 0x000ff600078e0000 */
[----:B------:R-:W-:Y:S08]  /*20fa0*/  @!UPT UIADD3 URZ, URZ, URZ, URZ ;  /* 0x0000003f3f3ff290 */ /* 0x000ff0000fffe03f */
[----:B------:R-:W-:Y:S01]  /*20fb0*/  STL.64 [R1+0x350], R8 ;  /* 0x0003500801007387 */ /* 0x000fe20000100a00 */
[----:B------:R0:W-:Y:S03]  /*20fc0*/  STL.64 [R1+0x358], R10 ;  /* 0x0003580a01007387 */ /* 0x0001e60000100a00 */
[----:B0-----:R-:W2:Y:S01]  /*20fd0*/  LDL.LU.64 R10, [R1+0x1d20] ;  /* 0x001d2000010a7983 */ /* 0x001ea20000300a00 */
[----:B------:R-:W2:Y:S01]  /*20fe0*/  LDL.LU.64 R8, [R1+0x1d18] ;  /* 0x001d180001087983 */ /* 0x000ea20000300a00 */
[----:B----4-:R-:W-:Y:S02]  /*20ff0*/  HMMA.16816.F32 R16, R16, R20, R4 ;  /* 0x000000141010723c */ /* 0x010fe40000001804 */
[----:B------:R-:W3:Y:S01]  /*21000*/  LDL.LU.64 R6, [R1+0x1d10] ;  /* 0x001d100001067983 */ /* 0x000ee20000300a00 */
[----:B------:R-:W3:Y:S02]  /*21010*/  LDL.LU.64 R4, [R1+0x1d08] ;  /* 0x001d080001047983 */ /* 0x000ee40000300a00 */
[----:B------:R-:W-:-:S02]  /*21020*/  IMAD.MOV.U32 R2, RZ, RZ, R20 ;  /* 0x000000ffff027224 */ /* 0x000fc400078e0014 */
[----:B------:R-:W-:Y:S11]  /*21030*/  IMAD.MOV.U32 R0, RZ, RZ, R21 ;  /* 0x000000ffff007224 */ /* 0x000ff600078e0015 */
[----:B------:R-:W-:Y:S05]  /*21040*/  @!UPT UIADD3 URZ, URZ, URZ, URZ ;  /* 0x0000003f3f3ff290 */ /* 0x000fea000fffe03f */
[----:B------:R0:W-:Y:S01]  /*21050*/  STL.64 [R1+0x340], R16 ;  /* 0x0003401001007387 */ /* 0x0001e20000100a00 */
[----:B------:R1:W-:Y:S03]  /*21060*/  STL.64 [R1+0x348], R18 ;  /* 0x0003481201007387 */ /* 0x0003e60000100a00 */
[----:B0-----:R-:W4:Y:S01]  /*21070*/  LDL.LU R16, [R1+0x430] ;  /* 0x0004300001107983 */ /* 0x001f220000300800 */
[----:B------:R-:W4:Y:S02]  /*21080*/  LDL.LU R17, [R1+0x434] ;  /* 0x0004340001117983 */ /* 0x000f240000300800 */
[----:B-1----:R-:W4:Y:S02]  /*21090*/  LDL.LU R18, [R1+0x438] ;  /* 0x0004380001127983 */ /* 0x002f240000300800 */
[----:B------:R-:W4:Y:S01]  /*210a0*/  LDL.LU R19, [R1+0x43c] ;  /* 0x00043c0001137983 */ /* 0x000f220000300800 */
[----:B---3--:R-:W-:Y:S11]  /*210b0*/  HMMA.16816.F32 R24, R4, R20, R24 ;  /* 0x000000140418723c */ /* 0x008ff60000001818 */
[----:B------:R-:W-:Y:S11]  /*210c0*/  @!UPT UIADD3 URZ, URZ, URZ, URZ ;  /* 0x0000003f3f3ff290 */ /* 0x000ff6000fffe03f */
[----:B------:R-:W-:Y:S01]  /*210d0*/  @!UPT UIADD3 URZ, URZ, URZ, URZ ;  /* 0x0000003f3f3ff290 */ /* 0x000fe2000fffe03f */
[----:B------:R0:W-:Y:S01]  /*210e0*/  STL.64 [R1+0x3d0], R24 ;  /* 0x0003d01801007387 */ /* 0x0001e20000100a00 */
[----:B------:R1:W-:Y:S02]  /*210f0*/  STL.64 [R1+0x3d8], R26 ;  /* 0x0003d81a01007387 */ /* 0x0003e40000100a00 */
[----:B------:R-:W3:Y:S02]  /*21100*/  LDL.LU R20, [R1+0x3e0] ;  /* 0x0003e00001147983 */ /* 0x000ee40000300800 */
[----:B------:R-:W3:Y:S01]  /*21110*/  LDL.LU R21, [R1+0x3e4] ;  /* 0x0003e40001157983 */ /* 0x000ee20000300800 */
[----:B------:R-:W3:Y:S01]  /*21120*/  LDL.LU R22, [R1+0x3e8] ;  /* 0x0003e80001167983 */ /* 0x000ee20000300800 */
[----:B------:R-:W3:Y:S03]  /*21130*/  LDL.LU R23, [R1+0x3ec] ;  /* 0x0003ec0001177983 */ /* 0x000ee60000300800 */
[----:B0-----:R-:W2:Y:S01]  /*21140*/  LDL.LU R24, [R1+0x3b0] ;  /* 0x0003b00001187983 */ /* 0x001ea20000300800 */
[----:B------:R-:W2:Y:S02]  /*21150*/  LDL.LU R25, [R1+0x3b4] ;  /* 0x0003b40001197983 */ /* 0x000ea40000300800 */
[----:B-1----:R-:W2:Y:S02]  /*21160*/  LDL.LU R26, [R1+0x3b8] ;  /* 0x0003b800011a7983 */ /* 0x002ea40000300800 */
[----:B------:R-:W2:Y:S01]  /*21170*/  LDL.LU R27, [R1+0x3bc] ;  /* 0x0003bc00011b7983 */ /* 0x000ea20000300800 */
[----:B------:R0:W-:Y:S01]  /*21180*/  STL.64 [R1+0x1ca0], R6 ;  /* 0x001ca00601007387 */ /* 0x0001e20000100a00 */
[----:B------:R1:W-:Y:S03]  /*21190*/  STL.64 [R1+0x1c98], R4 ;  /* 0x001c980401007387 */ /* 0x0003e60000100a00 */
[----:B0-----:R-:W2:Y:S04]  /*211a0*/  LDL.64 R6, [R1+0x8] ;  /* 0x0000080001067983 */ /* 0x001ea80000100a00 */
[----:B-1----:R-:W3:Y:S04]  /*211b0*/  LDL.64 R4, [R1] ;  /* 0x0000000001047983 */ /* 0x002ee80000100a00 */
[----:B--2---:R-:W-:Y:S01]  /*211c0*/  STL.64 [R1+0x1cb0], R6 ;  /* 0x001cb00601007387 */ /* 0x004fe20000100a00 */
[----:B---3--:R0:W-:Y:S02]  /*211d0*/  STL.64 [R1+0x1ca8], R4 ;  /* 0x001ca80401007387 */ /* 0x0081e40000100a00 */
[----:B0-----:R-:W-:-:S02]  /*211e0*/  IMAD.MOV.U32 R4, RZ, RZ, R2 ;  /* 0x000000ffff047224 */ /* 0x001fc400078e0002 */
[----:B------:R-:W-:-:S07]  /*211f0*/  IMAD.MOV.U32 R5, RZ, RZ, R0 ;  /* 0x000000ffff057224 */ /* 0x000fce00078e0000 */
[-C--:B------:R-:W-:Y:S11]  /*21200*/  HMMA.16816.F32 R12, R8, R4.reuse, R12 ;  /* 0x00000004080c723c */ /* 0x080ff6000000180c */
        /* <DEDUP_REMOVED lines=8> */
[----:B0-----:R-:W2:Y:S01]  /*21290*/  LDL.LU R8, [R1+0xb30] ;  /* 0x000b300001087983 */ /* 0x001ea20000300800 */
[----:B------:R-:W2:Y:S02]  /*212a0*/  LDL.LU R9, [R1+0xb34] ;  /* 0x000b340001097983 */ /* 0x000ea40000300800 */
[----:B------:R-:W3:Y:S02]  /*212b0*/  LDL.LU R10, [R1+0xb38] ;  /* 0x000b3800010a7983 */ /* 0x000ee40000300800 */
[----:B------:R-:W3:Y:S01]  /*212c0*/  LDL.LU R11, [R1+0xb3c] ;  /* 0x000b3c00010b7983 */ /* 0x000ee20000300800 */
[-C--:B----4-:R-:W-:Y:S01]  /*212d0*/  HMMA.16816.F32 R16, R12, R4.reuse, R16 ;  /* 0x000000040c10723c */ /* 0x090fe20000001810 */
[----:B---3--:R-:W-:Y:S01]  /*212e0*/  STL.64 [R1+0x1cc0], R10 ;  /* 0x001cc00a01007387 */ /* 0x008fe20000100a00 */
[----:B--2---:R0:W-:Y:S03]  /*212f0*/  STL.64 [R1+0x1cb8], R8 ;  /* 0x001cb80801007387 */ /* 0x0041e60000100a00 */
        /* <DEDUP_REMOVED lines=9> */
[----:B------:R0:W-:Y:S02]  /*21390*/  STL.64 [R1+0x1c80], R14 ;  /* 0x001c800e01007387 */ /* 0x0001e40000100a00 */
[----:B------:R1:W-:Y:S01]  /*213a0*/  STL.64 [R1+0x1c78], R12 ;  /* 0x001c780c01007387 */ /* 0x0003e20000100a00 */
[----:B0-----:R-:W4:Y:S04]  /*213b0*/  LDL.64 R14, [R1+0x18] ;  /* 0x00001800010e7983 */ /* 0x001f280000100a00 */
[----:B-1----:R-:W2:Y:S01]  /*213c0*/  LDL.64 R12, [R1+0x10] ;  /* 0x00001000010c7983 */ /* 0x002ea20000100a00 */
        /* <DEDUP_REMOVED lines=32> */
[----:B0-----:R-:W3:Y:S01]  /*215d0*/  LDL.LU.64 R6, [R1+0x1cb0] ;  /* 0x001cb00001067983 */ /* 0x001ee20000300a00 */
[----:B------:R-:W3:Y:S02]  /*215e0*/  LDL.LU.64 R4, [R1+0x1ca8] ;  /* 0x001ca80001047983 */ /* 0x000ee40000300a00 */
[----:B------:R-:W-:Y:S02]  /*215f0*/  STL.64 [R1+0x1c50], R26 ;  /* 0x001c501a01007387 */ /* 0x000fe40000100a00 */
[----:B------:R0:W-:Y:S02]  /*21600*/  STL.64 [R1+0x1c48], R24 ;  /* 0x001c481801007387 */ /* 0x0001e40000100a00 */
[----:B0-----:R-:W2:Y:S01]  /*21610*/  LDL.LU.64 R24, [R1+0x80] ;  /* 0x0000800001187983 */ /* 0x001ea20000300a00 */
[----:B----4-:R-:W-:Y:S01]  /*21620*/  IMAD.MOV.U32 R3, RZ, RZ, R15 ;  /* 0x000000ffff037224 */ /* 0x010fe200078e000f */
[-C--:B--2---:R-:W-:Y:S08]  /*21630*/  HMMA.16816.F32 R16, R12, R24.reuse, R16 ;  /* 0x000000180c10723c */ /* 0x084ff00000001810 */
[----:B---3--:R-:W-:Y:S11]  /*21640*/  HMMA.16816.F32 R20, R4, R24, R20 ;  /* 0x000000180414723c */ /* 0x008ff60000001814 */
[----:B------:R-:W-:Y:S04]  /*21650*/  @!UPT UIADD3 URZ, URZ, URZ, URZ ;  /* 0x0000003f3f3ff290 */ /* 0x000fe8000fffe03f */
[----:B------:R0:W-:Y:S01]  /*21660*/  STL.64 [R1+0x2f0], R16 ;  /* 0x0002f01001007387 */ /* 0x0001e20000100a00 */
[----:B------:R1:W-:Y:S02]  /*21670*/  STL.64 [R1+0x2f8], R18 ;  /* 0x0002f81201007387 */ /* 0x0003e40000100a00 */
[----:B0-----:R-:W-:Y:S02]  /*21680*/  IMAD.MOV.U32 R17, RZ, RZ, R13 ;  /* 0x000000ffff117224 */ /* 0x001fe400078e000d */
[----:B-1----:R-:W-:Y:S02]  /*21690*/  IMAD.MOV.U32 R18, RZ, RZ, R12 ;  /* 0x000000ffff127224 */ /* 0x002fe400078e000c */
[----:B------:R-:W-:Y:S01]  /*216a0*/  IMAD.MOV.U32 R16, RZ, RZ, R14 ;  /* 0x000000ffff107224 */ /* 0x000fe200078e000e */
[----:B------:R-:W2:Y:S01]  /*216b0*/  LDL.LU R12, [R1+0xa70] ;  /* 0x000a7000010c7983 */ /* 0x000ea20000300800 */
[----:B------:R-:W2:Y:S02]  /*216c0*/  LDL.LU R13, [R1+0xa74] ;  /* 0x000a7400010d7983 */ /* 0x000ea40000300800 */
[----:B------:R-:W2:Y:S02]  /*216d0*/  LDL.LU R14, [R1+0xa78] ;  /* 0x000a7800010e7983 */ /* 0x000ea40000300800 */
[----:B------:R-:W2:Y:S01]  /*216e0*/  LDL.LU R15, [R1+0xa7c] ;  /* 0x000a7c00010f7983 */ /* 0x000ea20000300800 */
[----:B------:R0:W-:Y:S01]  /*216f0*/  STL.64 [R1+0x2e0], R20 ;  /* 0x0002e01401007387 */ /* 0x0001e20000100a00 */
[----:B------:R1:W-:Y:S02]  /*21700*/  STL.64 [R1+0x2e8], R22 ;  /* 0x0002e81601007387 */ /* 0x0003e40000100a00 */
[----:B------:R-:W-:-:S02]  /*21710*/  IMAD.MOV.U32 R19, RZ, RZ, R7 ;  /* 0x000000ffff137224 */ /* 0x000fc400078e0007 */
[----:B0-----:R-:W-:Y:S02]  /*21720*/  IMAD.MOV.U32 R20, RZ, RZ, R6 ;  /* 0x000000ffff147224 */ /* 0x001fe400078e0006 */
[----:B-1----:R-:W-:Y:S02]  /*21730*/  IMAD.MOV.U32 R22, RZ, RZ, R4 ;  /* 0x000000ffff167224 */ /* 0x002fe400078e0004 */
[----:B------:R-:W-:Y:S01]  /*21740*/  IMAD.MOV.U32 R21, RZ, RZ, R5 ;  /* 0x000000ffff157224 */ /* 0x000fe200078e0005 */
[----:B------:R-:W3:Y:S01]  /*21750*/  LDL.LU.64 R6, [R1+0x1ca0] ;  /* 0x001ca00001067983 */ /* 0x000ee20000300a00 */
[----:B------:R-:W3:Y:S02]  /*21760*/  LDL.LU.64 R4, [R1+0x1c98] ;  /* 0x001c980001047983 */ /* 0x000ee40000300a00 */
        /* <DEDUP_REMOVED lines=8> */
[----:B------:R1:W-:Y:S02]  /*217f0*/  STL.64 [R1+0x1be8], R4 ;  /* 0x001be80401007387 */ /* 0x0003e40000100a00 */
[----:B------:R-:W-:-:S02]  /*21800*/  IMAD.MOV.U32 R2, RZ, RZ, R24 ;  /* 0x000000ffff027224 */ /* 0x000fc400078e0018 */
[----:B------:R-:W-:Y:S02]  /*21810*/  IMAD.MOV.U32 R0, RZ, RZ, R25 ;  /* 0x000000ffff007224 */ /* 0x000fe400078e0019 */
[----:B0-----:R-:W-:Y:S02]  /*21820*/  IMAD.MOV.U32 R6, RZ, RZ, R20 ;  /* 0x000000ffff067224 */ /* 0x001fe400078e0014 */
[----:B------:R-:W-:Y:S02]  /*21830*/  IMAD.MOV.U32 R7, RZ, RZ, R19 ;  /* 0x000000ffff077224 */ /* 0x000fe400078e0013 */
[----:B-1----:R-:W-:Y:S02]  /*21840*/  IMAD.MOV.U32 R4, RZ, RZ, R22 ;  /* 0x000000ffff047224 */ /* 0x002fe400078e0016 */
[----:B------:R-:W-:Y:S01]  /*21850*/  IMAD.MOV.U32 R5, RZ, RZ, R21 ;  /* 0x000000ffff057224 */ /* 0x000fe200078e0015 */
[----:B------:R0:W-:Y:S04]  /*21860*/  STL.64 [R1+0x1c10], R6 ;  /* 0x001c100601007387 */ /* 0x0001e80000100a00 */
[----:B------:R1:W-:Y:S02]  /*21870*/  STL.64 [R1+0x1c08], R4 ;  /* 0x001c080401007387 */ /* 0x0003e40000100a00 */
[----:B------:R-:W3:Y:S02]  /*21880*/  LDL.LU R24, [R1+0x410] ;  /* 0x0004100001187983 */ /* 0x000ee40000300800 */
[----:B------:R-:W3:Y:S01]  /*21890*/  LDL.LU R25, [R1+0x414] ;  /* 0x0004140001197983 */ /* 0x000ee20000300800 */
[----:B------:R-:W3:Y:S01]  /*218a0*/  LDL.LU R26, [R1+0x418] ;  /* 0x00041800011a7983 */ /* 0x000ee20000300800 */
[----:B------:R-:W3:Y:S02]  /*218b0*/  LDL.LU R27, [R1+0x41c] ;  /* 0x00041c00011b7983 */ /* 0x000ee40000300800 */
[----:B0-----:R-:W-:-:S02]  /*218c0*/  IMAD.MOV.U32 R6, RZ, RZ, R16 ;  /* 0x000000ffff067224 */ /* 0x001fc400078e0010 */
[----:B-1----:R-:W-:Y:S01]  /*218d0*/  IMAD.MOV.U32 R5, RZ, RZ, R17 ;  /* 0x000000ffff057224 */ /* 0x002fe200078e0011 */
[----:B------:R-:W4:Y:S01]  /*218e0*/  LDL.LU R16, [R1+0x980] ;  /* 0x0009800001107983 */ /* 0x000f220000300800 */
[----:B------:R-:W-:Y:S02]  /*218f0*/  IMAD.MOV.U32 R4, RZ, RZ, R18 ;  /* 0x000000ffff047224 */ /* 0x000fe400078e0012 */
[----:B------:R-:W4:Y:S02]  /*21900*/  LDL.LU R17, [R1+0x984] ;  /* 0x0009840001117983 */ /* 0x000f240000300800 */
[----:B------:R-:W4:Y:S02]  /*21910*/  LDL.LU R18, [R1+0x988] ;  /* 0x0009880001127983 */ /* 0x000f240000300800 */
[----:B------:R-:W-:Y:S01]  /*21920*/  IMAD.MOV.U32 R7, RZ, RZ, R3 ;  /* 0x000000ffff077224 */ /* 0x000fe200078e0003 */
[----:B------:R-:W4:Y:S01]  /*21930*/  LDL.LU R19, [R1+0x98c] ;  /* 0x00098c0001137983 */ /* 0x000f220000300800 */
[----:B------:R-:W3:Y:S02]  /*21940*/  LDL.LU R20, [R1+0x420] ;  /* 0x0004200001147983 */ /* 0x000ee40000300800 */
[----:B------:R-:W3:Y:S02]  /*21950*/  LDL.LU R21, [R1+0x424] ;  /* 0x0004240001157983 */ /* 0x000ee40000300800 */
[----:B------:R-:W3:Y:S01]  /*21960*/  LDL.LU R22, [R1+0x428] ;  /* 0x0004280001167983 */ /* 0x000ee20000300800 */
[----:B------:R-:W3:Y:S01]  /*21970*/  LDL.LU R23, [R1+0x42c] ;  /* 0x00042c0001177983 */ /* 0x000ee20000300800 */
[----:B------:R-:W-:Y:S02]  /*21980*/  STL.64 [R1+0x1c30], R6 ;  /* 0x001c300601007387 */ /* 0x000fe40000100a00 */
[----:B------:R0:W-:Y:S02]  /*21990*/  STL.64 [R1+0x1c28], R4 ;  /* 0x001c280401007387 */ /* 0x0001e40000100a00 */
[----:B0-----:R-:W-:-:S02]  /*219a0*/  IMAD.MOV.U32 R4, RZ, RZ, R2 ;  /* 0x000000ffff047224 */ /* 0x001fc400078e0002 */
[----:B------:R-:W-:-:S07]  /*219b0*/  IMAD.MOV.U32 R5, RZ, RZ, R0 ;  /* 0x000000ffff057224 */ /* 0x000fce00078e0000 */
[-C--:B--2---:R-:W-:Y:S11]  /*219c0*/  HMMA.16816.F32 R12, R8, R4.reuse, R12 ;  /* 0x00000004080c723c */ /* 0x084ff6000000180c */
        /* <DEDUP_REMOVED lines=18> */
[-C--:B----4-:R-:W-:Y:S01]  /*21af0*/  HMMA.16816.F32 R16, R12, R4.reuse, R16 ;  /* 0x000000040c10723c */ /* 0x090fe20000001810 */
[----:B--2---:R-:W-:Y:S01]  /*21b00*/  STL.64 [R1+0x1c20], R10 ;  /* 0x001c200a01007387 */ /* 0x004fe20000100a00 */
[----:B------:R0:W-:Y:S03]  /*21b10*/  STL.64 [R1+0x1c18], R8 ;  /* 0x001c180801007387 */ /* 0x0001e60000100a00 */
        /* <DEDUP_REMOVED lines=45> */
[-C--:B--2---:R-:W-:Y:S02]  /*21df0*/  HMMA.16816.F32 R4, R4, R24.reuse, R8 ;  /* 0x000000180404723c */ /* 0x084fe40000001808 */
[----:B------:R-:W2:Y:S01]  /*21e00*/  LDL.LU.64 R10, [R1+0x1c20] ;  /* 0x001c2000010a7983 */ /* 0x000ea20000300a00 */
[----:B------:R-:W2:Y:S11]  /*21e10*/  LDL.LU.64 R8, [R1+0x1c18] ;  /* 0x001c180001087983 */ /* 0x000eb60000300a00 */
[----:B------:R-:W-:Y:S09]  /*21e20*/  @!UPT UIADD3 URZ, URZ, URZ, URZ ;  /* 0x0000003f3f3ff290 */ /* 0x000ff2000fffe03f */
        /* <DEDUP_REMOVED lines=25> */
[----:B--2---:R-:W-:Y:S11]  /*21fc0*/  HMMA.16816.F32 R4, R8, R24, R4 ;  /* 0x000000180804723c */ /* 0x004ff60000001804 */
[----:B------:R-:W-:Y:S11]  /*21fd0*/  @!UPT UIADD3 URZ, URZ, URZ, URZ ;  /* 0x0000003f3f3ff290 */ /* 0x000ff6000fffe03f */
[----:B------:R-:W-:Y:S01]  /*21fe0*/  @!UPT UIADD3 URZ, URZ, URZ, URZ ;  /* 0x0000003f3f3ff290 */ /* 0x000fe2000fffe03f */
[----:B------:R-:W-:Y:S01]  /*21ff0*/  STL.64 [R1+0x310], R4 ;  /* 0x0003100401007387 */ /* 0x000fe20000100a00 */
[----:B------:R-:W-:Y:S02]  /*22000*/  STL.64 [R1+0x318], R6 ;  /* 0x0003180601007387 */ /* 0x000fe40000100a00 */
[----:B------:R-:W-:Y:S02]  /*22010*/  STL.64 [R1+0x1b48], R10 ;  /* 0x001b480a01007387 */ /* 0x000fe40000100a00 */
[----:B------:R0:W-:Y:S02]  /*22020*/  STL.64 [R1+0x1b40], R8 ;  /* 0x001b400801007387 */ /* 0x0001e40000100a00 */
[----:B0-----:R-:W2:Y:S01]  /*22030*/  LDL.LU.64 R8, [R1+0x60] ;  /* 0x0000600001087983 */ /* 0x001ea20000300a00 */
[----:B------:R-:W-:Y:S02]  /*22040*/  IMAD.MOV.U32 R2, RZ, RZ, R24 ;  /* 0x000000ffff027224 */ /* 0x000fe400078e0018 */
[----:B------:R-:W-:Y:S01]  /*22050*/  IMAD.MOV.U32 R0, RZ, RZ, R25 ;  /* 0x000000ffff007224 */ /* 0x000fe200078e0019 */
[----:B--2---:R0:W-:Y:S02]  /*22060*/  STL.64 [R1+0x1ba0], R8 ;  /* 0x001ba00801007387 */ /* 0x0041e40000100a00 */
[----:B0-----:R-:W-:-:S02]  /*22070*/  IMAD.MOV.U32 R8, RZ, RZ, R2 ;  /* 0x000000ffff087224 */ /* 0x001fc400078e0002 */
[----:B------:R-:W-:-:S07]  /*22080*/  IMAD.MOV.U32 R9, RZ, RZ, R0 ;  /* 0x000000ffff097224 */ /* 0x000fce00078e0000 */
[-C--:B---3--:R-:W-:Y:S01]  /*22090*/  HMMA.16816.F32 R4, R12, R8.reuse, R20 ;  /* 0x000000080c04723c */ /* 0x088fe20000001814 */
[----:B------:R-:W2:Y:S11]  /*220a0*/  LDL.LU R20, [R1+0x920] ;  /* 0x0009200001147983 */ /* 0x000eb60000300800 */
[----:B------:R-:W-:Y:S11]  /*220b0*/  @!UPT UIADD3 URZ, URZ, URZ, URZ ;  /* 0x0000003f3f3ff290 */ /* 0x000ff6000fffe03f */
[----:B------:R0:W-:Y:S01]  /*220c0*/  STL.64 [R1+0x3b0], R4 ;  /* 0x0003b00401007387 */ /* 0x0001e20000100a00 */
[----:B------:R1:W-:Y:S02]  /*220d0*/  STL.64 [R1+0x3b8], R6 ;  /* 0x0003b80601007387 */ /* 0x0003e40000100a00 */
[----:B------:R-:W2:Y:S02]  /*220e0*/  LDL.LU R21, [R1+0x924] ;  /* 0x0009240001157983 */ /* 0x000ea40000300800 */
[----:B------:R-:W2:Y:S01]  /*220f0*/  LDL.LU R22, [R1+0x928] ;  /* 0x0009280001167983 */ /* 0x000ea20000300800 */
[----:B------:R-:W2:Y:S04]  /*22100*/  LDL.LU R23, [R1+0x92c] ;  /* 0x00092c0001177983 */ /* 0x000ea80000300800 */
[----:B0-----:R-:W3:Y:S04]  /*22110*/  LDL.64 R4, [R1] ;  /* 0x0000000001047983 */ /* 0x001ee80000100a00 */
[----:B-1----:R-:W4:Y:S04]  /*22120*/  LDL.64 R6, [R1+0x8] ;  /* 0x0000080001067983 */ /* 0x002f280000100a00 */
[----:B----4-:R-:W-:Y:S01]  /*22130*/  STL.64 [R1+0x1b88], R6 ;  /* 0x001b880601007387 */ /* 0x010fe20000100a00 */
[----:B---3--:R0:W-:Y:S03]  /*22140*/  STL.64 [R1+0x1b80], R4 ;  /* 0x001b800401007387 */ /* 0x0081e60000100a00 */
[----:B0-----:R-:W3:Y:S01]  /*22150*/  LDL.LU.64 R4, [R1+0x10] ;  /* 0x0000100001047983 */ /* 0x001ee20000300a00 */
[----:B------:R-:W4:Y:S03]  /*22160*/  LDL.LU.64 R6, [R1+0x18] ;  /* 0x0000180001067983 */ /* 0x000f260000300a00 */
[----:B----4-:R-:W-:Y:S01]  /*22170*/  STL.64 [R1+0x1bb0], R6 ;  /* 0x001bb00601007387 */ /* 0x010fe20000100a00 */
[----:B---3--:R-:W-:Y:S02]  /*22180*/  STL.64 [R1+0x1ba8], R4 ;  /* 0x001ba80401007387 */ /* 0x008fe40000100a00 */
[----:B------:R-:W-:Y:S02]  /*22190*/  STL.64 [R1+0x1b30], R14 ;  /* 0x001b300e01007387 */ /* 0x000fe40000100a00 */
[----:B------:R0:W-:Y:S02]  /*221a0*/  STL.64 [R1+0x1b28], R12 ;  /* 0x001b280c01007387 */ /* 0x0001e40000100a00 */
[----:B0-----:R-:W3:Y:S01]  /*221b0*/  LDL.LU R12, [R1+0xb10] ;  /* 0x000b1000010c7983 */ /* 0x001ee20000300800 */
[----:B------:R-:W3:Y:S02]  /*221c0*/  LDL.LU R13, [R1+0xb14] ;  /* 0x000b1400010d7983 */ /* 0x000ee40000300800 */
[----:B------:R-:W4:Y:S02]  /*221d0*/  LDL.LU R14, [R1+0xb18] ;  /* 0x000b1800010e7983 */ /* 0x000f240000300800 */
[----:B------:R-:W4:Y:S01]  /*221e0*/  LDL.LU R15, [R1+0xb1c] ;  /* 0x000b1c00010f7983 */ /* 0x000f220000300800 */
[----:B------:R-:W2:Y:S01]  /*221f0*/  LDL.LU R24, [R1+0x600] ;  /* 0x0006000001187983 */ /* 0x000ea20000300800 */
[----:B------:R-:W2:Y:S02]  /*22200*/  LDL.LU R25, [R1+0x604] ;  /* 0x0006040001197983 */ /* 0x000ea40000300800 */
[----:B------:R-:W2:Y:S02]  /*22210*/  LDL.LU R26, [R1+0x608] ;  /* 0x00060800011a7983 */ /* 0x000ea40000300800 */
[----:B------:R-:W2:Y:S01]  /*22220*/  LDL.LU R27, [R1+0x60c] ;  /* 0x00060c00011b7983 */ /* 0x000ea20000300800 */
[----:B------:R-:W2:Y:S01]  /*22230*/  LDL.LU R4, [R1+0x400] ;  /* 0x0004000001047983 */ /* 0x000ea20000300800 */
[----:B------:R-:W2:Y:S02]  /*22240*/  LDL.LU R5, [R1+0x404] ;  /* 0x0004040001057983 */ /* 0x000ea40000300800 */
[----:B------:R-:W2:Y:S02]  /*22250*/  LDL.LU R6, [R1+0x408] ;  /* 0x0004080001067983 */ /* 0x000ea40000300800 */
[----:B------:R-:W2:Y:S01]  /*22260*/  LDL.LU R7, [R1+0x40c] ;  /* 0x00040c0001077983 */ /* 0x000ea20000300800 */
[----:B----4-:R-:W-:Y:S01]  /*22270*/  STL.64 [R1+0x1b58], R14 ;  /* 0x001b580e01007387 */ /* 0x010fe20000100a00 */
[----:B---3--:R0:W-:Y:S03]  /*22280*/  STL.64 [R1+0x1b50], R12 ;  /* 0x001b500c01007387 */ /* 0x0081e60000100a00 */
[----:B0-----:R-:W3:Y:S01]  /*22290*/  LDL.LU R12, [R1+0xbc0] ;  /* 0x000bc000010c7983 */ /* 0x001ee20000300800 */
[----:B------:R-:W3:Y:S02]  /*222a0*/  LDL.LU R13, [R1+0xbc4] ;  /* 0x000bc400010d7983 */ /* 0x000ee40000300800 */
[----:B------:R-:W4:Y:S02]  /*222b0*/  LDL.LU R14, [R1+0xbc8] ;  /* 0x000bc800010e7983 */ /* 0x000f240000300800 */
[----:B------:R-:W4:Y:S01]  /*222c0*/  LDL.LU R15, [R1+0xbcc] ;  /* 0x000bcc00010f7983 */ /* 0x000f220000300800 */
[-C--:B--2---:R-:W-:Y:S01]  /*222d0*/  HMMA.16816.F32 R20, R16, R8.reuse, R20 ;  /* 0x000000081014723c */ /* 0x084fe20000001814 */
[----:B----4-:R-:W-:Y:S01]  /*222e0*/  STL.64 [R1+0x1b78], R14 ;  /* 0x001b780e01007387 */ /* 0x010fe20000100a00 */
[----:B---3--:R0:W-:Y:S03]  /*222f0*/  STL.64 [R1+0x1b70], R12 ;  /* 0x001b700c01007387 */ /* 0x0081e60000100a00 */
        /* <DEDUP_REMOVED lines=14> */
[----:B------:R-:W-:Y:S02]  /*223e0*/  STL.64 [R1+0x1b20], R18 ;  /* 0x001b201201007387 */ /* 0x000fe40000100a00 */
[----:B------:R0:W-:Y:S02]  /*223f0*/  STL.64 [R1+0x1b18], R16 ;  /* 0x001b181001007387 */ /* 0x0001e40000100a00 */
[----:B0-----:R-:W4:Y:S04]  /*22400*/  LDL.LU R16, [R1+0xa40] ;  /* 0x000a400001107983 */ /* 0x001f280000300800 */
[----:B----4-:R-:W-:Y:S01]  /*22410*/  STL [R1+0x1b38], R16 ;  /* 0x001b381001007387 */ /* 0x010fe20000100800 */
[----:B------:R-:W4:Y:S01]  /*22420*/  LDL.LU R17, [R1+0xa44] ;  /* 0x000a440001117983 */ /* 0x000f220000300800 */
[-C--:B---3--:R-:W-:Y:S02]  /*22430*/  HMMA.16816.F32 R24, R20, R8.reuse, R24 ;  /* 0x000000081418723c */ /* 0x088fe40000001818 */
[----:B----4-:R-:W-:Y:S01]  /*22440*/  STL [R1+0x1b3c], R17 ;  /* 0x001b3c1101007387 */ /* 0x010fe20000100800 */
[----:B------:R-:W3:Y:S02]  /*22450*/  LDL.LU R18, [R1+0xa48] ;  /* 0x000a480001127983 */ /* 0x000ee40000300800 */
[----:B------:R-:W3:Y:S11]  /*22460*/  LDL.LU R19, [R1+0xa4c] ;  /* 0x000a4c0001137983 */ /* 0x000ef60000300800 */
[----:B------:R-:W-:Y:S07]  /*22470*/  @!UPT UIADD3 URZ, URZ, URZ, URZ ;  /* 0x0000003f3f3ff290 */ /* 0x000fee000fffe03f */
[----:B------:R-:W-:Y:S01]  /*22480*/  STL.64 [R1+0x410], R24 ;  /* 0x0004101801007387 */ /* 0x000fe20000100a00 */
[----:B------:R0:W-:Y:S04]  /*22490*/  STL.64 [R1+0x418], R26 ;  /* 0x0004181a01007387 */ /* 0x0001e80000100a00 */
[----:B0-----:R-:W4:Y:S01]  /*224a0*/  LDL.LU.64 R26, [R1+0x1bc0] ;  /* 0x001bc000011a7983 */ /* 0x001f220000300a00 */
[----:B------:R-:W4:Y:S02]  /*224b0*/  LDL.LU.64 R24, [R1+0x1bb8] ;  /* 0x001bb80001187983 */ /* 0x000f240000300a00 */
[----:B------:R-:W-:Y:S02]  /*224c0*/  STL.64 [R1+0x1b10], R22 ;  /* 0x001b101601007387 */ /* 0x000fe40000100a00 */
[----:B------:R0:W-:Y:S02]  /*224d0*/  STL.64 [R1+0x1b08], R20 ;  /* 0x001b081401007387 */ /* 0x0001e40000100a00 */
[----:B0-----:R-:W2:Y:S01]  /*224e0*/  LDL.LU R20, [R1+0x960] ;  /* 0x0009600001147983 */ /* 0x001ea20000300800 */
[----:B------:R-:W2:Y:S02]  /*224f0*/  LDL.LU R21, [R1+0x964] ;  /* 0x0009640001157983 */ /* 0x000ea40000300800 */
[----:B------:R-:W2:Y:S02]  /*22500*/  LDL.LU R22, [R1+0x968] ;  /* 0x0009680001167983 */ /* 0x000ea40000300800 */
[----:B------:R-:W2:Y:S01]  /*22510*/  LDL.LU R23, [R1+0x96c] ;  /* 0x00096c0001177983 */ /* 0x000ea20000300800 */
[----:B----4-:R-:W-:Y:S01]  /*22520*/  HMMA.16816.F32 R8, R24, R8, R4 ;  /* 0x000000081808723c */ /* 0x010fe20000001804 */
[----:B------:R-:W4:Y:S01]  /*22530*/  LDL.LU.64 R6, [R1+0x1bb0] ;  /* 0x001bb00001067983 */ /* 0x000f220000300a00 */
[----:B------:R-:W2:Y:S11]  /*22540*/  LDL.LU.64 R4, [R1+0x1ba8] ;  /* 0x001ba80001047983 */ /* 0x000eb60000300a00 */
[----:B------:R-:W-:Y:S10]  /*22550*/  @!UPT UIADD3 URZ, URZ, URZ, URZ ;  /* 0x0000003f3f3ff290 */ /* 0x000ff4000fffe03f */
[----:B------:R0:W-:Y:S01]  /*22560*/  STL.64 [R1+0x8f0], R8 ;  /* 0x0008f00801007387 */ /* 0x0001e20000100a00 */
[----:B------:R-:W-:Y:S03]  /*22570*/  STL.64 [R1+0x8f8], R10 ;  /* 0x0008f80a01007387 */ /* 0x000fe60000100a00 */
[----:B0-----:R-:W3:Y:S01]  /*22580*/  LDL.LU.64 R8, [R1+0x1ba0] ;  /* 0x001ba00001087983 */ /* 0x001ee20000300a00 */
[----:B----4-:R-:W-:Y:S02]  /*22590*/  IMAD.MOV.U32 R2, RZ, RZ, R6 ;  /* 0x000000ffff027224 */ /* 0x010fe400078e0006 */
[----:B------:R-:W-:Y:S02]  /*225a0*/  IMAD.MOV.U32 R0, RZ, RZ, R7 ;  /* 0x000000ffff007224 */ /* 0x000fe400078e0007 */
[----:B--2---:R-:W-:Y:S02]  /*225b0*/  IMAD.MOV.U32 R29, RZ, RZ, R4 ;  /* 0x000000ffff1d7224 */ /* 0x004fe400078e0004 */
[----:B------:R-:W-:Y:S01]  /*225c0*/  IMAD.MOV.U32 R3, RZ, RZ, R5 ;  /* 0x000000ffff037224 */ /* 0x000fe200078e0005 */
[-C--:B---3--:R-:W-:Y:S11]  /*225d0*/  HMMA.16816.F32 R12, R4, R8.reuse, R12 ;  /* 0x00000008040c723c */ /* 0x088ff6000000180c */
[----:B------:R-:W-:Y:S11]  /*225e0*/  @!UPT UIADD3 URZ, URZ, URZ, URZ ;  /* 0x0000003f3f3ff290 */ /* 0x000ff6000fffe03f */
[----:B------:R-:W-:Y:S01]  /*225f0*/  @!UPT UIADD3 URZ, URZ, URZ, URZ ;  /* 0x0000003f3f3ff290 */ /* 0x000fe2000fffe03f */
[----:B------:R-:W-:Y:S01]  /*22600*/  STL.64 [R1+0x2c0], R12 ;  /* 0x0002c00c01007387 */ /* 0x000fe20000100a00 */
[----:B------:R0:W-:Y:S03]  /*22610*/  STL.64 [R1+0x2c8], R14 ;  /* 0x0002c80e01007387 */ /* 0x0001e60000100a00 */
[----:B0-----:R-:W2:Y:S01]  /*22620*/  LDL.LU.64 R14, [R1+0x1b98] ;  /* 0x001b9800010e7983 */ /* 0x001ea20000300a00 */
[----:B------:R-:W2:Y:S02]  /*22630*/  LDL.LU.64 R12, [R1+0x1b90] ;  /* 0x001b9000010c7983 */ /* 0x000ea40000300a00 */
[----:B------:R-:W2:Y:S02]  /*22640*/  LDL.LU.64 R6, [R1+0x1b88] ;  /* 0x001b880001067983 */ /* 0x000ea40000300a00 */
[----:B------:R-:W2:Y:S02]  /*22650*/  LDL.LU.64 R4, [R1+0x1b80] ;  /* 0x001b800001047983 */ /* 0x000ea40000300a00 */
[----:B--2---:R-:W-:Y:S01]  /*22660*/  HMMA.16816.F32 R12, R4, R8, R12 ;  /* 0x00000008040c723c */ /* 0x004fe2000000180c */
[----:B------:R-:W-:Y:S11]  /*22670*/  IMAD.MOV.U32 R28, RZ, RZ, R7 ;  /* 0x000000ffff1c7224 */ /* 0x000ff600078e0007 */
[----:B------:R-:W-:Y:S11]  /*22680*/  @!UPT UIADD3 URZ, URZ, URZ, URZ ;  /* 0x0000003f3f3ff290 */ /* 0x000ff6000fffe03f */
        /* <DEDUP_REMOVED lines=20> */
[----:B------:R-:W-:Y:S01]  /*227d0*/  IMAD.MOV.U32 R5, RZ, RZ, R16 ;  /* 0x000000ffff057224 */ /* 0x000fe200078e0010 */
[----:B------:R-:W3:Y:S01]  /*227e0*/  LDL.LU R17, [R1+0x1b3c] ;  /* 0x001b3c0001117983 */ /* 0x000ee20000300800 */
        /* <DEDUP_REMOVED lines=36> */
[----:B0-----:R-:W3:Y:S01]  /*22a30*/  LDL.LU R16, [R1+0xc10] ;  /* 0x000c100001107983 */ /* 0x001ee20000300800 */
[----:B------:R-:W3:Y:S02]  /*22a40*/  LDL.LU R17, [R1+0xc14] ;  /* 0x000c140001117983 */ /* 0x000ee40000300800 */
[----:B------:R-:W2:Y:S02]  /*22a50*/  LDL.LU R18, [R1+0xc18] ;  /* 0x000c180001127983 */ /* 0x000ea40000300800 */
[----:B------:R-:W2:Y:S01]  /*22a60*/  LDL.LU R19, [R1+0xc1c] ;  /* 0x000c1c0001137983 */ /* 0x000ea20000300800 */
[-C--:B----4-:R-:W-:Y:S01]  /*22a70*/  HMMA.16816.F32 R12, R20, R4.reuse, R12 ;  /* 0x00000004140c723c */ /* 0x090fe2000000180c */
[----:B--2---:R-:W-:Y:S01]  /*22a80*/  STL.64 [R1+0x1a10], R18 ;  /* 0x001a101201007387 */ /* 0x004fe20000100a00 */
[----:B---3--:R0:W-:Y:S03]  /*22a90*/  STL.64 [R1+0x1a08], R16 ;  /* 0x001a081001007387 */ /* 0x0081e60000100a00 */
[----:B0-----:R-:W2:Y:S11]  /*22aa0*/  LDL.LU R16, [R1+0xc50] ;  /* 0x000c500001107983 */ /* 0x001eb60000300800 */
[----:B------:R-:W-:Y:S07]  /*22ab0*/  @!UPT UIADD3 URZ, URZ, URZ, URZ ;  /* 0x0000003f3f3ff290 */ /* 0x000fee000fffe03f */
[----:B------:R-:W-:Y:S02]  /*22ac0*/  STL.64 [R1+0x400], R12 ;  /* 0x0004000c01007387 */ /* 0x000fe40000100a00 */
[----:B------:R-:W-:Y:S02]  /*22ad0*/  STL.64 [R1+0x408], R14 ;  /* 0x0004080e01007387 */ /* 0x000fe40000100a00 */
[----:B------:R-:W2:Y:S01]  /*22ae0*/  LDL.LU R17, [R1+0xc54] ;  /* 0x000c540001117983 */ /* 0x000ea20000300800 */
[----:B------:R-:W3:Y:S01]  /*22af0*/  LDL.LU R18, [R1+0xc58] ;  /* 0x000c580001127983 */ /* 0x000ee20000300800 */
[----:B------:R-:W3:Y:S01]  /*22b00*/  LDL.LU R19, [R1+0xc5c] ;  /* 0x000c5c0001137983 */ /* 0x000ee20000300800 */
[----:B------:R-:W-:Y:S02]  /*22b10*/  HMMA.16816.F32 R4, R24, R4, R8 ;  /* 0x000000041804723c */ /* 0x000fe40000001808 */
[----:B---3--:R-:W-:Y:S01]  /*22b20*/  STL.64 [R1+0x1a20], R18 ;  /* 0x001a201201007387 */ /* 0x008fe20000100a00 */
[----:B--2---:R-:W-:Y:S02]  /*22b30*/  STL.64 [R1+0x1a18], R16 ;  /* 0x001a181001007387 */ /* 0x004fe40000100a00 */
[----:B------:R-:W-:Y:S02]  /*22b40*/  STL.64 [R1+0x1960], R22 ;  /* 0x0019601601007387 */ /* 0x000fe40000100a00 */
[----:B------:R-:W-:Y:S01]  /*22b50*/  STL.64 [R1+0x1958], R20 ;  /* 0x0019581401007387 */ /* 0x000fe20000100a00 */
[----:B------:R-:W-:Y:S01]  /*22b60*/  STL.64 [R1+0x1920], R26 ;  /* 0x0019201a01007387 */ /* 0x000fe20000100a00 */
[----:B------:R0:W-:Y:S11]  /*22b70*/  STL.64 [R1+0x1918], R24 ;  /* 0x0019181801007387 */ /* 0x0001f60000100a00 */
[----:B------:R-:W-:Y:S03]  /*22b80*/  @!UPT UIADD3 URZ, URZ, URZ, URZ ;  /* 0x0000003f3f3ff290 */ /* 0x000fe6000fffe03f */
[----:B------:R1:W-:Y:S02]  /*22b90*/  STL.64 [R1+0x900], R4 ;  /* 0x0009000401007387 */ /* 0x0003e40000100a00 */
[----:B------:R2:W-:Y:S01]  /*22ba0*/  STL.64 [R1+0x908], R6 ;  /* 0x0009080601007387 */ /* 0x0005e20000100a00 */
[----:B0-----:R-:W3:Y:S01]  /*22bb0*/  LDL.LU R24, [R1+0xc20] ;  /* 0x000c200001187983 */ /* 0x001ee20000300800 */
[----:B------:R-:W3:Y:S02]  /*22bc0*/  LDL.LU R25, [R1+0xc24] ;  /* 0x000c240001197983 */ /* 0x000ee40000300800 */
[----:B------:R-:W4:Y:S02]  /*22bd0*/  LDL.LU R26, [R1+0xc28] ;  /* 0x000c2800011a7983 */ /* 0x000f240000300800 */
[----:B------:R-:W4:Y:S01]  /*22be0*/  LDL.LU R27, [R1+0xc2c] ;  /* 0x000c2c00011b7983 */ /* 0x000f220000300800 */
[----:B-1----:R-:W3:Y:S01]  /*22bf0*/  LDL.LU R4, [R1] ;  /* 0x0000000001047983 */ /* 0x002ee20000300800 */
[----:B------:R-:W3:Y:S02]  /*22c00*/  LDL.LU R5, [R1+0x4] ;  /* 0x0000040001057983 */ /* 0x000ee40000300800 */
[----:B--2---:R-:W2:Y:S02]  /*22c10*/  LDL.LU R6, [R1+0x8] ;  /* 0x0000080001067983 */ /* 0x004ea40000300800 */
[----:B------:R-:W-:-:S02]  /*22c20*/  IMAD.MOV.U32 R7, RZ, RZ, R28 ;  /* 0x000000ffff077224 */ /* 0x000fc400078e001c */
[----:B------:R-:W4:Y:S04]  /*22c30*/  LDL.LU R28, [R1+0x1b00] ;  /* 0x001b0000011c7983 */ /* 0x000f280000300800 */
[----:B--2---:R-:W-:Y:S01]  /*22c40*/  STL.64 [R1+0x1ab0], R6 ;  /* 0x001ab00601007387 */ /* 0x004fe20000100a00 */
[----:B---3--:R-:W-:Y:S02]  /*22c50*/  STL.64 [R1+0x1aa8], R4 ;  /* 0x001aa80401007387 */ /* 0x008fe40000100a00 */
[----:B----4-:R-:W-:Y:S01]  /*22c60*/  STL.64 [R1+0x1a30], R26 ;  /* 0x001a301a01007387 */ /* 0x010fe20000100a00 */
[----:B------:R0:W-:Y:S04]  /*22c70*/  STL.64 [R1+0x1a28], R24 ;  /* 0x001a281801007387 */ /* 0x0001e80000100a00 */
[----:B------:R-:W1:Y:S04]  /*22c80*/  LDSM.16.M88.4 R20, [R28+0x1c000] ;  /* 0x01c000001c14783b */ /* 0x000e680000000200 */
[----:B------:R-:W2:Y:S04]  /*22c90*/  LDSM.16.M88.4 R12, [R28+0x1d000] ;  /* 0x01d000001c0c783b */ /* 0x000ea80000000200 */
[----:B------:R-:W3:Y:S04]  /*22ca0*/  LDSM.16.M88.4 R16, [R28+0x1e000] ;  /* 0x01e000001c10783b */ /* 0x000ee80000000200 */
[----:B------:R-:W4:Y:S04]  /*22cb0*/  LDSM.16.M88.4 R8, [R28+0x1f000] ;  /* 0x01f000001c08783b */ /* 0x000f280000000200 */
        /* <DEDUP_REMOVED lines=16> */
[----:B------:R-:W-:-:S02]  /*22dc0*/  IMAD.MOV.U32 R4, RZ, RZ, R29 ;  /* 0x000000ffff047224 */ /* 0x000fc400078e001d */
        /* <DEDUP_REMOVED lines=50> */
[----:B------:R-:W2:Y:S02]  /*230f0*/  LDL.LU R27, [R1+0xd4c] ;  /* 0x000d4c00011b7983 */ /* 0x000ea40000300800 */
[----:B------:R-:W-:Y:S01]  /*23100*/  IMAD.MOV.U32 R7, RZ, RZ, R0 ;  /* 0x000000ffff077224 */ /* 0x000fe200078e0000 */
[----:B-1----:R-:W-:Y:S01]  /*23110*/  STL.64 [R1+0x50], R20 ;  /* 0x0000501401007387 */ /* 0x002fe20000100a00 */
[----:B------:R-:W-:Y:S02]  /*23120*/  STL.64 [R1+0x58], R22 ;  /* 0x0000581601007387 */ /* 0x000fe40000100a00 */
[----:B------:R-:W-:Y:S02]  /*23130*/  STL.64 [R1+0x40], R12 ;  /* 0x0000400c01007387 */ /* 0x000fe40000100a00 */
[----:B------:R-:W-:Y:S01]  /*23140*/  STL.64 [R1+0x48], R14 ;  /* 0x0000480e01007387 */ /* 0x000fe20000100a00 */
[----:B------:R-:W3:Y:S01]  /*23150*/  LDL.LU R28, [R1+0x1af8] ;  /* 0x001af800011c7983 */ /* 0x000ee20000300800 */
[C---:B--2---:R-:W-:Y:S11]  /*23160*/  HMMA.16816.F32 R24, R4.reuse, R20, R24 ;  /* 0x000000140418723c */ /* 0x044ff60000001818 */
[----:B------:R-:W-:Y:S11]  /*23170*/  @!UPT UIADD3 URZ, URZ, URZ, URZ ;  /* 0x0000003f3f3ff290 */ /* 0x000ff6000fffe03f */
[----:B------:R-:W-:Y:S01]  /*23180*/  @!UPT UIADD3 URZ, URZ, URZ, URZ ;  /* 0x0000003f3f3ff290 */ /* 0x000fe2000fffe03f */
[----:B------:R-:W-:Y:S01]  /*23190*/  STL.64 [R1+0x2b0], R24 ;  /* 0x0002b01801007387 */ /* 0x000fe20000100a00 */
[----:B------:R0:W-:Y:S03]  /*231a0*/  STL.64 [R1+0x2b8], R26 ;  /* 0x0002b81a01007387 */ /* 0x0001e60000100a00 */
[----:B0-----:R-:W2:Y:S01]  /*231b0*/  LDL.LU.64 R26, [R1+0x1af0] ;  /* 0x001af000011a7983 */ /* 0x001ea20000300a00 */
        /* <DEDUP_REMOVED lines=8> */
[----:B---3--:R-:W-:Y:S02]  /*23240*/  STL.64 [R1+0x30], R16 ;  /* 0x0000301001007387 */ /* 0x008fe40000100a00 */
[----:B------:R-:W-:Y:S01]  /*23250*/  STL.64 [R1+0x38], R18 ;  /* 0x0000381201007387 */ /* 0x000fe20000100a00 */
[C---:B--2---:R-:W-:Y:S11]  /*23260*/  HMMA.16816.F32 R24, R4.reuse, R16, R24 ;  /* 0x000000100418723c */ /* 0x044ff60000001818 */
[----:B------:R-:W-:Y:S11]  /*23270*/  @!UPT UIADD3 URZ, URZ, URZ, URZ ;  /* 0x0000003f3f3ff290 */ /* 0x000ff6000fffe03f */
[----:B------:R-:W-:Y:S01]  /*23280*/  @!UPT UIADD3 URZ, URZ, URZ, URZ ;  /* 0x0000003f3f3ff290 */ /* 0x000fe2000fffe03f */
[----:B------:R-:W-:Y:S01]  /*23290*/  STL.64 [R1+0x290], R24 ;  /* 0x0002901801007387 */ /* 0x000fe20000100a00 */
[----:B------:R0:W-:Y:S03]  /*232a0*/  STL.64 [R1+0x298], R26 ;  /* 0x0002981a01007387 */ /* 0x0001e60000100a00 */
[----:B0-----:R-:W2:Y:S01]  /*232b0*/  LDL.LU.64 R26, [R1+0x1ad0] ;  /* 0x001ad000011a7983 */ /* 0x001ea20000300a00 */
[----:B------:R-:W2:Y:S02]  /*232c0*/  LDL.LU.64 R24, [R1+0x1ac8] ;  /* 0x001ac80001187983 */ /* 0x000ea40000300a00 */
[----:B----4-:R-:W-:Y:S01]  /*232d0*/  STL.64 [R1+0x28], R10 ;  /* 0x0000280a01007387 */ /* 0x010fe20000100a00 */
        /* <DEDUP_REMOVED lines=51> */
[C---:B--2---:R-:W-:Y:S01]  /*23610*/  HMMA.16816.F32 R16, R4.reuse, R16, R24 ;  /* 0x000000100410723c */ /* 0x044fe20000001818 */
        /* <DEDUP_REMOVED lines=9> */
[----:B------:R-:W-:Y:S01]  /*236b0*/  IMAD.MOV.U32 R3, RZ, RZ, R9 ;  /* 0x000000ffff037224 */ /* 0x000fe200078e0009 */
[----:B---3--:R-:W-:Y:S01]  /*236c0*/  HMMA.16816.F32 R4, R4, R8, R16 ;  /* 0x000000080404723c */ /* 0x008fe20000001810 */
[----:B------:R-:W3:Y:S01]  /*236d0*/  LDL.LU.64 R18, [R1+0x1a10] ;  /* 0x001a100001127983 */ /* 0x000ee20000300a00 */
[----:B------:R-:W3:Y:S11]  /*236e0*/  LDL.LU.64 R16, [R1+0x1a08] ;  /* 0x001a080001107983 */ /* 0x000ef60000300a00 */
[----:B------:R-:W-:Y:S10]  /*236f0*/  @!UPT UIADD3 URZ, URZ, URZ, URZ ;  /* 0x0000003f3f3ff290 */ /* 0x000ff4000fffe03f */
[----:B------:R0:W-:Y:S01]  /*23700*/  STL.64 [R1+0x190], R4 ;  /* 0x0001900401007387 */ /* 0x0001e20000100a00 */
[----:B------:R-:W-:Y:S02]  /*23710*/  STL.64 [R1+0x198], R6 ;  /* 0x0001980601007387 */ /* 0x000fe40000100a00 */
[----:B------:R-:W2:Y:S02]  /*23720*/  LDL.LU.64 R10, [R1+0x1a00] ;  /* 0x001a0000010a7983 */ /* 0x000ea40000300a00 */
[----:B------:R-:W2:Y:S02]  /*23730*/  LDL.LU.64 R8, [R1+0x19f8] ;  /* 0x0019f80001087983 */ /* 0x000ea40000300a00 */
[----:B0-----:R-:W-:Y:S02]  /*23740*/  IMAD.MOV.U32 R4, RZ, RZ, R14 ;  /* 0x000000ffff047224 */ /* 0x001fe400078e000e */
[----:B------:R-:W-:-:S05]  /*23750*/  IMAD.MOV.U32 R5, RZ, RZ, R3 ;  /* 0x000000ffff057224 */ /* 0x000fca00078e0003 */
[----:B------:R3:W-:Y:S01]  /*23760*/  STL.64 [R1+0x19f0], R4 ;  /* 0x0019f00401007387 */ /* 0x0007e20000100a00 */
[C---:B--2---:R-:W-:Y:S08]  /*23770*/  HMMA.16816.F32 R20, R8.reuse, R20, R24 ;  /* 0x000000140814723c */ /* 0x044ff00000001818 */
[C---:B---3--:R-:W-:Y:S01]  /*23780*/  HMMA.16816.F32 R4, R8.reuse, R12, R16 ;  /* 0x0000000c0804723c */ /* 0x048fe20000001810 */
[----:B------:R-:W2:Y:S11]  /*23790*/  LDL.LU R24, [R1+0xa10] ;  /* 0x000a100001187983 */ /* 0x000eb60000300800 */
[----:B------:R-:W-:Y:S03]  /*237a0*/  @!UPT UIADD3 URZ, URZ, URZ, URZ ;  /* 0x0000003f3f3ff290 */ /* 0x000fe6000fffe03f */
[----:B------:R-:W-:Y:S01]  /*237b0*/  STL.64 [R1+0x180], R20 ;  /* 0x0001801401007387 */ /* 0x000fe20000100a00 */
[----:B------:R-:W-:Y:S07]  /*237c0*/  STL.64 [R1+0x188], R22 ;  /* 0x0001881601007387 */ /* 0x000fee0000100a00 */
[----:B------:R-:W-:Y:S02]  /*237d0*/  STL.64 [R1+0x170], R4 ;  /* 0x0001700401007387 */ /* 0x000fe40000100a00 */
[----:B------:R-:W-:Y:S01]  /*237e0*/  STL.64 [R1+0x178], R6 ;  /* 0x0001780601007387 */ /* 0x000fe20000100a00 */
[----:B------:R-:W2:Y:S01]  /*237f0*/  LDL.LU R25, [R1+0xa14] ;  /* 0x000a140001197983 */ /* 0x000ea20000300800 */
[----:B------:R-:W3:Y:S02]  /*23800*/  LDL.LU R26, [R1+0xa18] ;  /* 0x000a1800011a7983 */ /* 0x000ee40000300800 */
[----:B------:R-:W3:Y:S02]  /*23810*/  LDL.LU R27, [R1+0xa1c] ;  /* 0x000a1c00011b7983 */ /* 0x000ee40000300800 */
[----:B------:R-:W-:Y:S01]  /*23820*/  IMAD.MOV.U32 R0, RZ, RZ, R15 ;  /* 0x000000ffff007224 */ /* 0x000fe200078e000f */
[----:B---3--:R-:W-:Y:S01]  /*23830*/  STL.64 [R1+0x1930], R26 ;  /* 0x0019301a01007387 */ /* 0x008fe20000100a00 */
[----:B--2---:R0:W-:Y:S03]  /*23840*/  STL.64 [R1+0x1928], R24 ;  /* 0x0019281801007387 */ /* 0x0041e60000100a00 */
        /* <DEDUP_REMOVED lines=16> */
[----:B------:R-:W2:Y:S01]  /*23950*/  LDL.LU R16, [R1+0xb50] ;  /* 0x000b500001107983 */ /* 0x000ea20000300800 */
        /* <DEDUP_REMOVED lines=23> */
[----:B0-----:R-:W2:Y:S01]  /*23ad0*/  LDL.64 R20, [R1+0x30] ;  /* 0x0000300001147983 */ /* 0x001ea20000100a00 */
[----:B---3--:R-:W-:Y:S02]  /*23ae0*/  STL.64 [R1+0x1940], R26 ;  /* 0x0019401a01007387 */ /* 0x008fe40000100a00 */
[----:B------:R0:W-:Y:S02]  /*23af0*/  STL.64 [R1+0x1938], R24 ;  /* 0x0019381801007387 */ /* 0x0001e40000100a00 */
[----:B0-----:R-:W3:Y:S01]  /*23b00*/  LDL.LU.64 R24, [R1+0x50] ;  /* 0x0000500001187983 */ /* 0x001ee20000300a00 */
[C---:B--2---:R-:W-:Y:S11]  /*23b10*/  HMMA.16816.F32 R4, R8.reuse, R20, R4 ;  /* 0x000000140804723c */ /* 0x044ff60000001804 */
[----:B------:R-:W-:Y:S11]  /*23b20*/  @!UPT UIADD3 URZ, URZ, URZ, URZ ;  /* 0x0000003f3f3ff290 */ /* 0x000ff6000fffe03f */
[----:B------:R-:W-:Y:S01]  /*23b30*/  @!UPT UIADD3 URZ, URZ, URZ, URZ ;  /* 0x0000003f3f3ff290 */ /* 0x000fe2000fffe03f */
[----:B------:R0:W-:Y:S01]  /*23b40*/  STL.64 [R1+0x160], R4 ;  /* 0x0001600401007387 */ /* 0x0001e20000100a00 */
[----:B------:R-:W-:Y:S03]  /*23b50*/  STL.64 [R1+0x168], R6 ;  /* 0x0001680601007387 */ /* 0x000fe60000100a00 */
[----:B0-----:R-:W4:Y:S02]  /*23b60*/  LDL.LU.64 R4, [R1+0x19f0] ;  /* 0x0019f00001047983 */ /* 0x001f240000300a00 */
[----:B----4-:R-:W-:Y:S02]  /*23b70*/  HMMA.16816.F32 R8, R8, R4, R12 ;  /* 0x000000040808723c */ /* 0x010fe4000000180c */
[----:B------:R-:W3:Y:S01]  /*23b80*/  LDL.LU.64 R14, [R1+0x19e8] ;  /* 0x0019e800010e7983 */ /* 0x000ee20000300a00 */
[----:B------:R-:W3:Y:S11]  /*23b90*/  LDL.LU.64 R12, [R1+0x19e0] ;  /* 0x0019e000010c7983 */ /* 0x000ef60000300a00 */
[----:B------:R-:W-:Y:S09]  /*23ba0*/  @!UPT UIADD3 URZ, URZ, URZ, URZ ;  /* 0x0000003f3f3ff290 */ /* 0x000ff2000fffe03f */
[----:B------:R0:W-:Y:S01]  /*23bb0*/  STL.64 [R1], R8 ;  /* 0x0000000801007387 */ /* 0x0001e20000100a00 */
[----:B------:R1:W-:Y:S03]  /*23bc0*/  STL.64 [R1+0x8], R10 ;  /* 0x0000080a01007387 */ /* 0x0003e60000100a00 */
[----:B0-----:R-:W2:Y:S01]  /*23bd0*/  LDL.LU R8, [R1+0xa00] ;  /* 0x000a000001087983 */ /* 0x001ea20000300800 */
[----:B------:R-:W2:Y:S02]  /*23be0*/  LDL.LU R9, [R1+0xa04] ;  /* 0x000a040001097983 */ /* 0x000ea40000300800 */
[----:B-1----:R-:W4:Y:S02]  /*23bf0*/  LDL.LU R10, [R1+0xa08] ;  /* 0x000a0800010a7983 */ /* 0x002f240000300800 */
[----:B------:R-:W4:Y:S02]  /*23c00*/  LDL.LU R11, [R1+0xa0c] ;  /* 0x000a0c00010b7983 */ /* 0x000f240000300800 */
[----:B----4-:R-:W-:Y:S01]  /*23c10*/  STL.64 [R1+0x1950], R10 ;  /* 0x0019500a01007387 */ /* 0x010fe20000100a00 */
[----:B--2---:R0:W-:Y:S03]  /*23c20*/  STL.64 [R1+0x1948], R8 ;  /* 0x0019480801007387 */ /* 0x0041e60000100a00 */
[----:B0-----:R-:W2:Y:S01]  /*23c30*/  LDL.LU R8, [R1+0xa30] ;  /* 0x000a300001087983 */ /* 0x001ea20000300800 */
[----:B------:R-:W2:Y:S02]  /*23c40*/  LDL.LU R9, [R1+0xa34] ;  /* 0x000a340001097983 */ /* 0x000ea40000300800 */
[----:B------:R-:W4:Y:S02]  /*23c50*/  LDL.LU R10, [R1+0xa38] ;  /* 0x000a3800010a7983 */ /* 0x000f240000300800 */
[----:B------:R-:W4:Y:S01]  /*23c60*/  LDL.LU R11, [R1+0xa3c] ;  /* 0x000a3c00010b7983 */ /* 0x000f220000300800 */
[C---:B---3--:R-:W-:Y:S01]  /*23c70*/  HMMA.16816.F32 R16, R12.reuse, R24, R16 ;  /* 0x000000180c10723c */ /* 0x048fe20000001810 */
[----:B----4-:R-:W-:Y:S01]  /*23c80*/  STL.64 [R1+0x1988], R10 ;  /* 0x0019880a01007387 */ /* 0x010fe20000100a00 */
[----:B--2---:R0:W-:Y:S03]  /*23c90*/  STL.64 [R1+0x1980], R8 ;  /* 0x0019800801007387 */ /* 0x0041e60000100a00 */
[----:B0-----:R-:W2:Y:S11]  /*23ca0*/  LDL.LU.64 R8, [R1+0x40] ;  /* 0x0000400001087983 */ /* 0x001eb60000300a00 */
[----:B------:R-:W-:Y:S07]  /*23cb0*/  @!UPT UIADD3 URZ, URZ, URZ, URZ ;  /* 0x0000003f3f3ff290 */ /* 0x000fee000fffe03f */
[----:B------:R-:W-:Y:S02]  /*23cc0*/  STL.64 [R1+0x230], R16 ;  /* 0x0002301001007387 */ /* 0x000fe40000100a00 */
[----:B------:R0:W-:Y:S02]  /*23cd0*/  STL.64 [R1+0x238], R18 ;  /* 0x0002381201007387 */ /* 0x0001e40000100a00 */
        /* <DEDUP_REMOVED lines=10> */
[----:B0-----:R-:W3:Y:S01]  /*23d80*/  LDL.LU R8, [R1+0xae0] ;  /* 0x000ae00001087983 */ /* 0x001ee20000300800 */
[----:B------:R-:W3:Y:S02]  /*23d90*/  LDL.LU R9, [R1+0xae4] ;  /* 0x000ae40001097983 */ /* 0x000ee40000300800 */
[----:B------:R-:W3:Y:S02]  /*23da0*/  LDL.LU R10, [R1+0xae8] ;  /* 0x000ae800010a7983 */ /* 0x000ee40000300800 */
        /* <DEDUP_REMOVED lines=9> */
[----:B0-----:R-:W4:Y:S01]  /*23e40*/  LDL.LU R20, [R1+0xad0] ;  /* 0x000ad00001147983 */ /* 0x001f220000300800 */
[----:B------:R-:W4:Y:S02]  /*23e50*/  LDL.LU R21, [R1+0xad4] ;  /* 0x000ad40001157983 */ /* 0x000f240000300800 */
[----:B------:R-:W4:Y:S02]  /*23e60*/  LDL.LU R22, [R1+0xad8] ;  /* 0x000ad80001167983 */ /* 0x000f240000300800 */
[----:B------:R-:W4:Y:S01]  /*23e70*/  LDL.LU R23, [R1+0xadc] ;  /* 0x000adc0001177983 */ /* 0x000f220000300800 */
[----:B--2---:R-:W-:Y:S01]  /*23e80*/  HMMA.16816.F32 R12, R12, R4, R16 ;  /* 0x000000040c0c723c */ /* 0x004fe20000001810 */
[----:B------:R-:W3:Y:S01]  /*23e90*/  LDL.LU.64 R18, [R1+0x19a8] ;  /* 0x0019a80001127983 */ /* 0x000ee20000300a00 */
[----:B------:R-:W3:Y:S11]  /*23ea0*/  LDL.LU.64 R16, [R1+0x19a0] ;  /* 0x0019a00001107983 */ /* 0x000ef60000300a00 */
[----:B------:R-:W-:Y:S10]  /*23eb0*/  @!UPT UIADD3 URZ, URZ, URZ, URZ ;  /* 0x0000003f3f3ff290 */ /* 0x000ff4000fffe03f */
[----:B------:R0:W-:Y:S01]  /*23ec0*/  STL.64 [R1+0x150], R12 ;  /* 0x0001500c01007387 */ /* 0x0001e20000100a00 */
[----:B------:R1:W-:Y:S03]  /*23ed0*/  STL.64 [R1+0x158], R14 ;  /* 0x0001580e01007387 */ /* 0x0003e60000100a00 */
[----:B0-----:R-:W2:Y:S01]  /*23ee0*/  LDL.LU R12, [R1+0xac0] ;  /* 0x000ac000010c7983 */ /* 0x001ea20000300800 */
[----:B------:R-:W2:Y:S02]  /*23ef0*/  LDL.LU R13, [R1+0xac4] ;  /* 0x000ac400010d7983 */ /* 0x000ea40000300800 */
[----:B-1----:R-:W2:Y:S02]  /*23f00*/  LDL.LU R14, [R1+0xac8] ;  /* 0x000ac800010e7983 */ /* 0x002ea40000300800 */
[----:B------:R-:W2:Y:S01]  /*23f10*/  LDL.LU R15, [R1+0xacc] ;  /* 0x000acc00010f7983 */ /* 0x000ea20000300800 */
[C---:B---3--:R-:W-:Y:S11]  /*23f20*/  HMMA.16816.F32 R8, R16.reuse, R24, R8 ;  /* 0x000000181008723c */ /* 0x048ff60000001808 */
[----:B------:R-:W-:Y:S11]  /*23f30*/  @!UPT UIADD3 URZ, URZ, URZ, URZ ;  /* 0x0000003f3f3ff290 */ /* 0x000ff6000fffe03f */
[----:B------:R-:W-:Y:S01]  /*23f40*/  @!UPT UIADD3 URZ, URZ, URZ, URZ ;  /* 0x0000003f3f3ff290 */ /* 0x000fe2000fffe03f */
[----:B------:R0:W-:Y:S01]  /*23f50*/  STL.64 [R1+0x140], R8 ;  /* 0x0001400801007387 */ /* 0x0001e20000100a00 */
[----:B------:R-:W-:Y:S03]  /*23f60*/  STL.64 [R1+0x148], R10 ;  /* 0x0001480a01007387 */ /* 0x000fe60000100a00 */
[----:B0-----:R-:W4:Y:S02]  /*23f70*/  LDL.LU.64 R8, [R1+0x1998] ;  /* 0x0019980001087983 */ /* 0x001f240000300a00 */
[C---:B----4-:R-:W-:Y:S11]  /*23f80*/  HMMA.16816.F32 R20, R16.reuse, R8, R20 ;  /* 0x000000081014723c */ /* 0x050ff60000001814 */
[----:B------:R-:W-:Y:S11]  /*23f90*/  @!UPT UIADD3 URZ, URZ, URZ, URZ ;  /* 0x0000003f3f3ff290 */ /* 0x000ff6000fffe03f */
[----:B------:R-:W-:Y:S01]  /*23fa0*/  @!UPT UIADD3 URZ, URZ, URZ, URZ ;  /* 0x0000003f3f3ff290 */ /* 0x000fe2000fffe03f */
[----:B------:R0:W-:Y:S01]  /*23fb0*/  STL.64 [R1+0x130], R20 ;  /* 0x0001301401007387 */ /* 0x0001e20000100a00 */
[----:B------:R1:W-:Y:S03]  /*23fc0*/  STL.64 [R1+0x138], R22 ;  /* 0x0001381601007387 */ /* 0x0003e60000100a00 */
[----:B0-----:R-:W2:Y:S01]  /*23fd0*/  LDL.LU.64 R20, [R1+0x1990] ;  /* 0x0019900001147983 */ /* 0x001ea20000300a00 */
[----:B------:R-:W-:Y:S02]  /*23fe0*/  IMAD.MOV.U32 R26, RZ, RZ, R8 ;  /* 0x000000ffff1a7224 */ /* 0x000fe400078e0008 */
[----:B------:R-:W-:Y:S02]  /*23ff0*/  IMAD.MOV.U32 R7, RZ, RZ, R9 ;  /* 0x000000ffff077224 */ /* 0x000fe400078e0009 */
[----:B------:R-:W3:Y:S01]  /*24000*/  LDL.LU.64 R10, [R1+0x1988] ;  /* 0x00198800010a7983 */ /* 0x000ee20000300a00 */
[----:B------:R-:W3:Y:S01]  /*24010*/  LDL.LU.64 R8, [R1+0x1980] ;  /* 0x0019800001087983 */ /* 0x000ee20000300a00 */
[----:B-1----:R-:W4:Y:S01]  /*24020*/  LDL.LU.64 R22, [R1+0x1978] ;  /* 0x0019780001167983 */ /* 0x002f220000300a00 */
[----:B--2---:R-:W-:Y:S01]  /*24030*/  HMMA.16816.F32 R12, R16, R20, R12 ;  /* 0x00000014100c723c */ /* 0x004fe2000000180c */
[----:B------:R-:W-:-:S02]  /*24040*/  IMAD.MOV.U32 R6, RZ, RZ, R20 ;  /* 0x000000ffff067224 */ /* 0x000fc400078e0014 */
[----:B------:R-:W-:Y:S02]  /*24050*/  IMAD.MOV.U32 R3, RZ, RZ, R21 ;  /* 0x000000ffff037224 */ /* 0x000fe400078e0015 */
[----:B------:R-:W4:Y:S11]  /*24060*/  LDL.LU.64 R20, [R1+0x1970] ;  /* 0x0019700001147983 */ /* 0x000f360000300a00 */
[----:B------:R-:W-:Y:S07]  /*24070*/  @!UPT UIADD3 URZ, URZ, URZ, URZ ;  /* 0x0000003f3f3ff290 */ /* 0x000fee000fffe03f */
[----:B------:R0:W-:Y:S01]  /*24080*/  STL.64 [R1+0x1268], R14 ;  /* 0x0012680e01007387 */ /* 0x0001e20000100a00 */
[----:B------:R1:W-:Y:S02]  /*24090*/  STL.64 [R1+0x1260], R12 ;  /* 0x0012600c01007387 */ /* 0x0003e40000100a00 */
[----:B0-----:R-:W-:Y:S02]  /*240a0*/  IMAD.MOV.U32 R14, RZ, RZ, R2 ;  /* 0x000000ffff0e7224 */ /* 0x001fe400078e0002 */
[----:B------:R-:W-:Y:S01]  /*240b0*/  IMAD.MOV.U32 R15, RZ, RZ, R0 ;  /* 0x000000ffff0f7224 */ /* 0x000fe200078e0000 */
[----:B------:R-:W2:Y:S01]  /*240c0*/  LDL.LU R2, [R1+0x196c] ;  /* 0x00196c0001027983 */ /* 0x000ea20000300800 */
[----:B------:R-:W2:Y:S01]  /*240d0*/  LDL.LU R0, [R1+0x1968] ;  /* 0x0019680001007983 */ /* 0x000ea20000300800 */
[----:B----4-:R-:W-:Y:S02]  /*240e0*/  HMMA.16816.F32 R16, R16, R4, R20 ;  /* 0x000000041010723c */ /* 0x010fe40000001814 */
[----:B------:R-:W3:Y:S01]  /*240f0*/  LDL.LU.64 R22, [R1+0x1960] ;  /* 0x0019600001167983 */ /* 0x000ee20000300a00 */
[----:B------:R-:W3:Y:S02]  /*24100*/  LDL.LU.64 R20, [R1+0x1958] ;  /* 0x0019580001147983 */ /* 0x000ee40000300a00 */
[----:B-1----:R-:W-:Y:S11]  /*24110*/  IMAD.MOV.U32 R12, RZ, RZ, R26 ;  /* 0x000000ffff0c7224 */ /* 0x002ff600078e001a */
[----:B------:R-:W-:Y:S07]  /*24120*/  @!UPT UIADD3 URZ, URZ, URZ, URZ ;  /* 0x0000003f3f3ff290 */ /* 0x000fee000fffe03f */
[----:B------:R-:W-:Y:S01]  /*24130*/  STL.64 [R1+0x1278], R18 ;  /* 0x0012781201007387 */ /* 0x000fe20000100a00 */
[----:B------:R0:W-:Y:S02]  /*24140*/  STL.64 [R1+0x1270], R16 ;  /* 0x0012701001007387 */ /* 0x0001e40000100a00 */
[----:B0-----:R-:W-:Y:S02]  /*24150*/  IMAD.MOV.U32 R16, RZ, RZ, R6 ;  /* 0x000000ffff107224 */ /* 0x001fe400078e0006 */
[----:B------:R-:W-:Y:S02]  /*24160*/  IMAD.MOV.U32 R17, RZ, RZ, R3 ;  /* 0x000000ffff117224 */ /* 0x000fe400078e0003 */
[----:B------:R-:W-:Y:S02]  /*24170*/  IMAD.MOV.U32 R6, RZ, RZ, R24 ;  /* 0x000000ffff067224 */ /* 0x000fe400078e0018 */
[----:B------:R-:W-:Y:S01]  /*24180*/  IMAD.MOV.U32 R3, RZ, RZ, R25 ;  /* 0x000000ffff037224 */ /* 0x000fe200078e0019 */
[----:B---3--:R-:W-:Y:S11]  /*24190*/  HMMA.16816.F32 R8, R20, R24, R8 ;  /* 0x000000181408723c */ /* 0x008ff60000001808 */
[----:B------:R-:W-:Y:S11]  /*241a0*/  @!UPT UIADD3 URZ, URZ, URZ, URZ ;  /* 0x0000003f3f3ff290 */ /* 0x000ff6000fffe03f */
[----:B------:R-:W-:Y:S01]  /*241b0*/  @!UPT UIADD3 URZ, URZ, URZ, URZ ;  /* 0x0000003f3f3ff290 */ /* 0x000fe2000fffe03f */
[----:B------:R-:W-:Y:S01]  /*241c0*/  STL.64 [R1+0x200], R8 ;  /* 0x0002000801007387 */ /* 0x000fe20000100a00 */
[----:B------:R0:W-:Y:S03]  /*241d0*/  STL.64 [R1+0x208], R10 ;  /* 0x0002080a01007387 */ /* 0x0001e60000100a00 */
[----:B0-----:R-:W3:Y:S01]  /*241e0*/  LDL.LU.64 R10, [R1+0x1950] ;  /* 0x00195000010a7983 */ /* 0x001ee20000300a00 */
[----:B------:R-:W3:Y:S02]  /*241f0*/  LDL.LU.64 R8, [R1+0x1948] ;  /* 0x0019480001087983 */ /* 0x000ee40000300a00 */
[----:B------:R-:W4:Y:S02]  /*24200*/  LDL.LU.64 R26, [R1+0x1940] ;  /* 0x00194000011a7983 */ /* 0x000f240000300a00 */
[----:B------:R-:W4:Y:S02]  /*24210*/  LDL.LU.64 R24, [R1+0x1938] ;  /* 0x0019380001187983 */ /* 0x000f240000300a00 */
[----:B------:R-:W-:-:S07]  /*24220*/  IMAD.MOV.U32 R13, RZ, RZ, R7 ;  /* 0x000000ffff0d7224 */ /* 0x000fce00078e0007 */
[C---:B----4-:R-:W-:Y:S11]  /*24230*/  HMMA.16816.F32 R24, R20.reuse, R12, R24 ;  /* 0x0000000c1418723c */ /* 0x050ff60000001818 */
        /* <DEDUP_REMOVED lines=8> */
[----:B0-----:R-:W-:Y:S01]  /*242c0*/  IMAD.MOV.U32 R13, RZ, RZ, R3 ;  /* 0x000000ffff0d7224 */ /* 0x001fe200078e0003 */
[C---:B----4-:R-:W-:Y:S01]  /*242d0*/  HMMA.16816.F32 R16, R20.reuse, R16, R24 ;  /* 0x000000101410723c */ /* 0x050fe20000001818 */
[----:B------:R-:W4:Y:S01]  /*242e0*/  LDL.LU.64 R26, [R1+0x1920] ;  /* 0x00192000011a7983 */ /* 0x000f220000300a00 */
[----:B------:R-:W4:Y:S06]  /*242f0*/  LDL.LU.64 R24, [R1+0x1918] ;  /* 0x0019180001187983 */ /* 0x000f2c0000300a00 */
[----:B---3--:R-:W-:Y:S07]  /*24300*/  HMMA.16816.F32 R20, R20, R4, R8 ;  /* 0x000000041414723c */ /* 0x008fee0000001808 */
[----:B--2---:R-:W-:-:S02]  /*24310*/  IMAD.MOV.U32 R8, RZ, RZ, R0 ;  /* 0x000000ffff087224 */ /* 0x004fc400078e0000 */
[----:B------:R-:W-:Y:S02]  /*24320*/  IMAD.MOV.U32 R10, RZ, RZ, R28 ;  /* 0x000000ffff0a7224 */ /* 0x000fe400078e001c */
[----:B------:R-:W-:Y:S02]  /*24330*/  IMAD.MOV.U32 R11, RZ, RZ, R29 ;  /* 0x000000ffff0b7224 */ /* 0x000fe400078e001d */
[----:B------:R-:W-:-:S03]  /*24340*/  IMAD.MOV.U32 R9, RZ, RZ, R2 ;  /* 0x000000ffff097224 */ /* 0x000fc600078e0002 */
[----:B------:R-:W-:Y:S01]  /*24350*/  IMAD.MOV.U32 R3, RZ, RZ, R18 ;  /* 0x000000ffff037224 */ /* 0x000fe200078e0012 */
[----:B------:R-:W-:Y:S01]  /*24360*/  STL.64 [R1+0x1e0], R16 ;  /* 0x0001e01001007387 */ /* 0x000fe20000100a00 */
[----:B------:R0:W-:Y:S03]  /*24370*/  STL [R1+0x1ec], R19 ;  /* 0x0001ec1301007387 */ /* 0x0001e60000100800 */
[----:B------:R-:W-:Y:S01]  /*24380*/  STL [R1+0x1158], R3 ;  /* 0x0011580301007387 */ /* 0x000fe20000100800 */
[----:B------:R-:W-:Y:S02]  /*24390*/  STL.64 [R1+0x18e0], R4 ;  /* 0x0018e00401007387 */ /* 0x000fe40000100a00 */
[----:B------:R-:W2:Y:S01]  /*243a0*/  LDL R18, [R1+0x88] ;  /* 0x0000880001127983 */ /* 0x000ea20000100800 */
[----:B0-----:R-:W2:Y:S01]  /*243b0*/  LDL R19, [R1+0x8c] ;  /* 0x00008c0001137983 */ /* 0x001ea20000100800 */
[----:B------:R-:W3:Y:S02]  /*243c0*/  LDL.LU R0, [R1+0x1914] ;  /* 0x0019140001007983 */ /* 0x000ee40000300800 */
[----:B------:R-:W3:Y:S02]  /*243d0*/  LDL.LU R2, [R1+0x1910] ;  /* 0x0019100001027983 */ /* 0x000ee40000300800 */
[----:B------:R-:W3:Y:S01]  /*243e0*/  LDL.LU R28, [R1+0x190c] ;  /* 0x00190c00011c7983 */ /* 0x000ee20000300800 */
[----:B------:R-:W3:Y:S01]  /*243f0*/  LDL.LU R29, [R1+0x1908] ;  /* 0x00190800011d7983 */ /* 0x000ee20000300800 */
[----:B------:R-:W-:Y:S02]  /*24400*/  STL.64 [R1+0x1900], R10 ;  /* 0x0019000a01007387 */ /* 0x000fe40000100a00 */
[----:B------:R0:W-:Y:S02]  /*24410*/  STL.64 [R1+0x18f8], R8 ;  /* 0x0018f80801007387 */ /* 0x0001e40000100a00 */
[----:B0-----:R-:W4:Y:S01]  /*24420*/  LDL.LU R8, [R1+0x8b0] ;  /* 0x0008b00001087983 */ /* 0x001f220000300800 */
[----:B------:R-:W4:Y:S02]  /*24430*/  LDL.LU R9, [R1+0x8b4] ;  /* 0x0008b40001097983 */ /* 0x000f240000300800 */
[----:B------:R-:W4:Y:S02]  /*24440*/  LDL.LU R10, [R1+0x8b8] ;  /* 0x0008b800010a7983 */ /* 0x000f240000300800 */
[----:B------:R-:W4:Y:S02]  /*24450*/  LDL.LU R11, [R1+0x8bc] ;  /* 0x0008bc00010b7983 */ /* 0x000f240000300800 */
[----:B------:R-:W-:Y:S01]  /*24460*/  IMAD.MOV.U32 R12, RZ, RZ, R6 ;  /* 0x000000ffff0c7224 */ /* 0x000fe200078e0006 */
[----:B------:R-:W3:Y:S01]  /*24470*/  LDL.LU R4, [R1+0x880] ;  /* 0x0008800001047983 */ /* 0x000ee20000300800 */
[----:B------:R-:W3:Y:S02]  /*24480*/  LDL.LU R5, [R1+0x884] ;  /* 0x0008840001057983 */ /* 0x000ee40000300800 */
[----:B------:R-:W3:Y:S02]  /*24490*/  LDL.LU R6, [R1+0x888] ;  /* 0x0008880001067983 */ /* 0x000ee40000300800 */
[----:B------:R-:W3:Y:S01]  /*244a0*/  LDL.LU R7, [R1+0x88c] ;  /* 0x00088c0001077983 */ /* 0x000ee20000300800 */
[----:B--2---:R-:W-:Y:S01]  /*244b0*/  STL.64 [R1+0x1878], R18 ;  /* 0x0018781201007387 */ /* 0x004fe20000100a00 */
[----:B------:R-:W-:Y:S02]  /*244c0*/  STL.64 [R1+0x1138], R22 ;  /* 0x0011381601007387 */ /* 0x000fe40000100a00 */
[----:B------:R0:W-:Y:S02]  /*244d0*/  STL.64 [R1+0x1130], R20 ;  /* 0x0011301401007387 */ /* 0x0001e40000100a00 */
[----:B0-----:R-:W2:Y:S01]  /*244e0*/  LDL.LU.64 R20, [R1+0x30] ;  /* 0x0000300001147983 */ /* 0x001ea20000300a00 */
[----:B------:R-:W2:Y:S01]  /*244f0*/  LDL.LU.64 R22, [R1+0x38] ;  /* 0x0000380001167983 */ /* 0x000ea20000300a00 */
[----:B----4-:R-:W-:Y:S02]  /*24500*/  HMMA.16816.F32 R12, R24, R12, R8 ;  /* 0x0000000c180c723c */ /* 0x010fe40000001808 */
[----:B------:R-:W4:Y:S01]  /*24510*/  LDL.LU.64 R10, [R1+0x1900] ;  /* 0x00190000010a7983 */ /* 0x000f220000300a00 */
[----:B------:R-:W4:Y:S11]  /*24520*/  LDL.LU.64 R8, [R1+0x18f8] ;  /* 0x0018f80001087983 */ /* 0x000f360000300a00 */
[----:B------:R-:W-:Y:S09]  /*24530*/  @!UPT UIADD3 URZ, URZ, URZ, URZ ;  /* 0x0000003f3f3ff290 */ /* 0x000ff2000fffe03f */
[----:B------:R-:W-:Y:S01]  /*24540*/  STL.64 [R1+0x4f0], R12 ;  /* 0x0004f00c01007387 */ /* 0x000fe20000100a00 */
[----:B------:R0:W-:Y:S03]  /*24550*/  STL.64 [R1+0x4f8], R14 ;  /* 0x0004f80e01007387 */ /* 0x0001e60000100a00 */
[----:B0-----:R-:W2:Y:S01]  /*24560*/  LDL.LU.64 R14, [R1+0x18f0] ;  /* 0x0018f000010e7983 */ /* 0x001ea20000300a00 */
[----:B------:R-:W4:Y:S02]  /*24570*/  LDL.LU.64 R12, [R1+0x18e8] ;  /* 0x0018e800010c7983 */ /* 0x000f240000300a00 */
[----:B---3--:R-:W-:Y:S02]  /*24580*/  IMAD.MOV.U32 R16, RZ, RZ, R29 ;  /* 0x000000ffff107224 */ /* 0x008fe400078e001d */
[----:B------:R-:W-:Y:S02]  /*24590*/  IMAD.MOV.U32 R17, RZ, RZ, R28 ;  /* 0x000000ffff117224 */ /* 0x000fe400078e001c */
[----:B------:R-:W-:-:S02]  /*245a0*/  IMAD.MOV.U32 R18, RZ, RZ, R2 ;  /* 0x000000ffff127224 */ /* 0x000fc400078e0002 */
[----:B------:R-:W-:Y:S01]  /*245b0*/  IMAD.MOV.U32 R19, RZ, RZ, R0 ;  /* 0x000000ffff137224 */ /* 0x000fe200078e0000 */
[----:B--2---:R0:W-:Y:S06]  /*245c0*/  STL.64 [R1+0x18c0], R14 ;  /* 0x0018c00e01007387 */ /* 0x0041ec0000100a00 */
[C---:B----4-:R-:W-:Y:S01]  /*245d0*/  HMMA.16816.F32 R16, R24.reuse, R12, R16 ;  /* 0x0000000c1810723c */ /* 0x050fe20000001810 */
[----:B------:R-:W2:Y:S02]  /*245e0*/  LDL.LU R12, [R1+0x7f0] ;  /* 0x0007f000010c7983 */ /* 0x000ea40000300800 */
[----:B------:R-:W2:Y:S01]  /*245f0*/  LDL.LU R13, [R1+0x7f4] ;  /* 0x0007f400010d7983 */ /* 0x000ea20000300800 */
[----:B0-----:R-:W3:Y:S01]  /*24600*/  LDL.LU R14, [R1+0x7f8] ;  /* 0x0007f800010e7983 */ /* 0x001ee20000300800 */
[----:B------:R-:W3:Y:S11]  /*24610*/  LDL.LU R15, [R1+0x7fc] ;  /* 0x0007fc00010f7983 */ /* 0x000ef60000300800 */
[----:B------:R-:W-:Y:S08]  /*24620*/  @!UPT UIADD3 URZ, URZ, URZ, URZ ;  /* 0x0000003f3f3ff290 */ /* 0x000ff0000fffe03f */
[----:B------:R-:W-:Y:S02]  /*24630*/  IMAD.MOV.U32 R0, RZ, RZ, R18 ;  /* 0x000000ffff007224 */ /* 0x000fe400078e0012 */
[----:B------:R-:W-:Y:S01]  /*24640*/  IMAD.MOV.U32 R2, RZ, RZ, R19 ;  /* 0x000000ffff027224 */ /* 0x000fe200078e0013 */
[----:B---3--:R0:W-:Y:S01]  /*24650*/  STL.64 [R1+0x18d0], R14 ;  /* 0x0018d00e01007387 */ /* 0x0081e20000100a00 */
[----:B--2---:R-:W-:Y:S02]  /*24660*/  STL.64 [R1+0x18c8], R12 ;  /* 0x0018c80c01007387 */ /* 0x004fe40000100a00 */
[----:B------:R-:W2:Y:S01]  /*24670*/  LDL.64 R18, [R1+0xf8] ;  /* 0x0000f80001127983 */ /* 0x000ea20000100a00 */
[C---:B------:R-:W-:Y:S01]  /*24680*/  HMMA.16816.F32 R4, R24.reuse, R20, R4 ;  /* 0x000000141804723c */ /* 0x040fe20000001804 */
[----:B------:R-:W-:Y:S02]  /*24690*/  IMAD.MOV.U32 R28, RZ, RZ, R16 ;  /* 0x000000ffff1c7224 */ /* 0x000fe400078e0010 */
[----:B------:R-:W-:Y:S01]  /*246a0*/  IMAD.MOV.U32 R29, RZ, RZ, R17 ;  /* 0x000000ffff1d7224 */ /* 0x000fe200078e0011 */
[----:B0-----:R-:W3:Y:S04]  /*246b0*/  LDL R14, [R1+0x118] ;  /* 0x00011800010e7983 */ /* 0x001ee80000100800 */
[----:B------:R-:W3:Y:S04]  /*246c0*/  LDL R15, [R1+0x11c] ;  /* 0x00011c00010f7983 */ /* 0x000ee80000100800 */
[----:B--2---:R0:W-:Y:S01]  /*246d0*/  STL.64 [R1+0x18d8], R18 ;  /* 0x0018d81201007387 */ /* 0x0041e20000100a00 */
[----:B------:R-:W3:Y:S02]  /*246e0*/  LDL.LU R16, [R1+0x870] ;  /* 0x0008700001107983 */ /* 0x000ee40000300800 */
[----:B------:R-:W3:Y:S01]  /*246f0*/  LDL.LU R17, [R1+0x874] ;  /* 0x0008740001117983 */ /* 0x000ee20000300800 */
[----:B0-----:R-:W3:Y:S01]  /*24700*/  LDL.LU R18, [R1+0x878] ;  /* 0x0008780001127983 */ /* 0x001ee20000300800 */
[----:B------:R-:W3:Y:S02]  /*24710*/  LDL.LU R19, [R1+0x87c] ;  /* 0x00087c0001137983 */ /* 0x000ee40000300800 */
[----:B------:R-:W-:Y:S02]  /*24720*/  STL [R1+0x1028], R2 ;  /* 0x0010280201007387 */ /* 0x000fe40000100800 */
[----:B------:R-:W-:Y:S01]  /*24730*/  STL [R1+0x1024], R0 ;  /* 0x0010240001007387 */ /* 0x000fe20000100800 */
[----:B------:R0:W-:Y:S04]  /*24740*/  STL [R1+0x1020], R29 ;  /* 0x0010201d01007387 */ /* 0x0001e80000100800 */
[----:B0-----:R-:W2:Y:S01]  /*24750*/  LDL R29, [R1+0x128] ;  /* 0x00012800011d7983 */ /* 0x001ea20000100800 */
[----:B------:R-:W-:Y:S02]  /*24760*/  STL [R1+0xfe0], R28 ;  /* 0x000fe01c01007387 */ /* 0x000fe40000100800 */
[----:B------:R0:W-:Y:S02]  /*24770*/  STL.64 [R1+0x6e0], R4 ;  /* 0x0006e00401007387 */ /* 0x0001e40000100a00 */
[----:B------:R-:W-:Y:S01]  /*24780*/  STL.64 [R1+0x6e8], R6 ;  /* 0x0006e80601007387 */ /* 0x000fe20000100a00 */
[----:B0-----:R-:W4:Y:S02]  /*24790*/  LDL.LU.64 R4, [R1+0x18e0] ;  /* 0x0018e00001047983 */ /* 0x001f240000300a00 */
[----:B----4-:R-:W-:Y:S02]  /*247a0*/  HMMA.16816.F32 R24, R24, R4, R8 ;  /* 0x000000041818723c */ /* 0x010fe40000001808 */
[----:B--2---:R-:W3:Y:S04]  /*247b0*/  LDSM.16.MT88.4 R4, [R29+0xc000] ;  /* 0x00c000001d04783b */ /* 0x004ee80000004200 */
[----:B------:R-:W0:Y:S11]  /*247c0*/  LDSM.16.MT88.4 R8, [R29+0xc080] ;  /* 0x00c080001d08783b */ /* 0x000e360000004200 */
[----:B------:R-:W-:Y:S06]  /*247d0*/  @!UPT UIADD3 URZ, URZ, URZ, URZ ;  /* 0x0000003f3f3ff290 */ /* 0x000fec000fffe03f */
[----:B------:R1:W-:Y:S01]  /*247e0*/  STL.64 [R1+0xfa0], R26 ;  /* 0x000fa01a01007387 */ /* 0x0003e20000100a00 */
[----:B------:R2:W-:Y:S03]  /*247f0*/  STL.64 [R1+0xf98], R24 ;  /* 0x000f981801007387 */ /* 0x0005e60000100a00 */
[----:B-1----:R-:W4:Y:S01]  /*24800*/  LDL.LU R26, [R1+0x58] ;  /* 0x00005800011a7983 */ /* 0x002f220000300800 */
[----:B------:R-:W4:Y:S01]  /*24810*/  LDL.LU R27, [R1+0x5c] ;  /* 0x00005c00011b7983 */ /* 0x000f220000300800 */
[C---:B---3--:R-:W-:Y:S02]  /*24820*/  HMMA.16816.F32 R12, R4.reuse, R14, R16 ;  /* 0x0000000e040c723c */ /* 0x048fe40000001810 */
[----:B----4-:R1:W-:Y:S01]  /*24830*/  STL.64 [R1+0x18b8], R26 ;  /* 0x0018b81a01007387 */ /* 0x0103e20000100a00 */
[----:B--2---:R-:W2:Y:S02]  /*24840*/  LDL.LU R24, [R1+0x730] ;  /* 0x0007300001187983 */ /* 0x004ea40000300800 */
[----:B------:R-:W2:Y:S01]  /*24850*/  LDL.LU R25, [R1+0x734] ;  /* 0x0007340001197983 */ /* 0x000ea20000300800 */
[----:B-1----:R-:W2:Y:S01]  /*24860*/  LDL.LU R26, [R1+0x738] ;  /* 0x00073800011a7983 */ /* 0x002ea20000300800 */
[----:B------:R-:W2:Y:S02]  /*24870*/  LDL.LU R27, [R1+0x73c] ;  /* 0x00073c00011b7983 */ /* 0x000ea40000300800 */
[----:B0-----:R0:W-:Y:S02]  /*24880*/  STL.64 [R1+0x17e8], R10 ;  /* 0x0017e80a01007387 */ /* 0x0011e40000100a00 */
[----:B------:R-:W-:Y:S01]  /*24890*/  STL.64 [R1+0x17e0], R8 ;  /* 0x0017e00801007387 */ /* 0x000fe20000100a00 */
[----:B0-----:R-:W3:Y:S01]  /*248a0*/  LDL.64 R10, [R1+0x108] ;  /* 0x00010800010a7983 */ /* 0x001ee20000100a00 */
[----:B------:R-:W-:Y:S02]  /*248b0*/  STL [R1+0x17b0], R29 ;  /* 0x0017b01d01007387 */ /* 0x000fe40000100800 */
[----:B------:R-:W2:Y:S08]  /*248c0*/  LDL.LU.64 R18, [R1+0x18d8] ;  /* 0x0018d80001127983 */ /* 0x000eb00000300a00 */
[----:B------:R-:W-:Y:S01]  /*248d0*/  STL.64 [R1+0x870], R12 ;  /* 0x0008700c01007387 */ /* 0x000fe20000100a00 */
[----:B------:R0:W-:Y:S04]  /*248e0*/  STL.64 [R1+0x878], R14 ;  /* 0x0008780e01007387 */ /* 0x0001e80000100a00 */
[----:B0-----:R-:W3:Y:S01]  /*248f0*/  LDL.LU.64 R14, [R1+0x18d0] ;  /* 0x0018d000010e7983 */ /* 0x001ee20000300a00 */
[----:B------:R-:W3:Y:S02]  /*24900*/  LDL.LU.64 R12, [R1+0x18c8] ;  /* 0x0018c800010c7983 */ /* 0x000ee40000300a00 */
[C---:B---3--:R-:W-:Y:S11]  /*24910*/  HMMA.16816.F32 R12, R4.reuse, R10, R12 ;  /* 0x0000000a040c723c */ /* 0x048ff6000000180c */
[----:B------:R-:W-:Y:S11]  /*24920*/  @!UPT UIADD3 URZ, URZ, URZ, URZ ;  /* 0x0000003f3f3ff290 */ /* 0x000ff6000fffe03f */
[----:B------:R-:W-:Y:S01]  /*24930*/  @!UPT UIADD3 URZ, URZ, URZ, URZ ;  /* 0x0000003f3f3ff290 */ /* 0x000fe2000fffe03f */
[----:B------:R-:W-:Y:S01]  /*24940*/  STL.64 [R1+0x8b0], R12 ;  /* 0x0008b00c01007387 */ /* 0x000fe20000100a00 */
[----:B------:R0:W-:Y:S03]  /*24950*/  STL.64 [R1+0x8b8], R14 ;  /* 0x0008b80e01007387 */ /* 0x0001e60000100a00 */
[----:B0-----:R-:W3:Y:S01]  /*24960*/  LDL.LU.64 R14, [R1+0x18c0] ;  /* 0x0018c000010e7983 */ /* 0x001ee20000300a00 */
[----:B------:R-:W-:Y:S02]  /*24970*/  IMAD.MOV.U32 R13, RZ, RZ, R10 ;  /* 0x000000ffff0d7224 */ /* 0x000fe400078e000a */
[----:B------:R-:W-:Y:S01]  /*24980*/  IMAD.MOV.U32 R12, RZ, RZ, R11 ;  /* 0x000000ffff0c7224 */ /* 0x000fe200078e000b */
[----:B---3--:R-:W-:Y:S04]  /*24990*/  STL.64 [R1+0x1818], R14 ;  /* 0x0018180e01007387 */ /* 0x008fe80000100a00 */
[----:B------:R0:W-:Y:S02]  /*249a0*/  STL.64 [R1+0x1810], R12 ;  /* 0x0018100c01007387 */ /* 0x0001e40000100a00 */
[----:B0-----:R-:W3:Y:S01]  /*249b0*/  LDL.LU R12, [R1+0x2f0] ;  /* 0x0002f000010c7983 */ /* 0x001ee20000300800 */
[----:B------:R-:W3:Y:S02]  /*249c0*/  LDL.LU R13, [R1+0x2f4] ;  /* 0x0002f400010d7983 */ /* 0x000ee40000300800 */
[----:B------:R-:W4:Y:S02]  /*249d0*/  LDL.LU R14, [R1+0x2f8] ;  /* 0x0002f800010e7983 */ /* 0x000f240000300800 */
[----:B------:R-:W4:Y:S02]  /*249e0*/  LDL.LU R15, [R1+0x2fc] ;  /* 0x0002fc00010f7983 */ /* 0x000f240000300800 */
[----:B----4-:R0:W-:Y:S01]  /*249f0*/  STL.64 [R1+0x1848], R14 ;  /* 0x0018480e01007387 */ /* 0x0101e20000100a00 */
[----:B---3--:R-:W-:Y:S03]  /*24a00*/  STL.64 [R1+0x1840], R12 ;  /* 0x0018400c01007387 */ /* 0x008fe60000100a00 */
[----:B0-----:R-:W3:Y:S04]  /*24a10*/  LDL R14, [R1+0x98] ;  /* 0x00009800010e7983 */ /* 0x001ee80000100800 */
[----:B------:R-:W3:Y:S01]  /*24a20*/  LDL R15, [R1+0x9c] ;  /* 0x00009c00010f7983 */ /* 0x000ee20000100800 */
[----:B--2---:R-:W-:Y:S03]  /*24a30*/  HMMA.16816.F32 R8, R4, R18, R24 ;  /* 0x000000120408723c */ /* 0x004fe60000001818 */
[----:B---3--:R0:W-:Y:S04]  /*24a40*/  STL.64 [R1+0x1858], R14 ;  /* 0x0018580e01007387 */ /* 0x0081e80000100a00 */
[----:B0-----:R-:W2:Y:S04]  /*24a50*/  LDL R14, [R1+0xa8] ;  /* 0x0000a800010e7983 */ /* 0x001ea80000100800 */
[----:B------:R-:W2:Y:S01]  /*24a60*/  LDL R15, [R1+0xac] ;  /* 0x0000ac00010f7983 */ /* 0x000ea20000100800 */
[----:B------:R-:W-:-:S02]  /*24a70*/  IMAD.MOV.U32 R21, RZ, RZ, R18 ;  /* 0x000000ffff157224 */ /* 0x000fc400078e0012 */
[----:B------:R-:W-:Y:S01]  /*24a80*/  IMAD.MOV.U32 R20, RZ, RZ, R19 ;  /* 0x000000ffff147224 */ /* 0x000fe200078e0013 */
[----:B--2---:R-:W-:Y:S08]  /*24a90*/  STL.64 [R1+0x1870], R14 ;  /* 0x0018700e01007387 */ /* 0x004ff00000100a00 */
[----:B------:R-:W-:Y:S02]  /*24aa0*/  STL.64 [R1+0x940], R8 ;  /* 0x0009400801007387 */ /* 0x000fe40000100a00 */
[----:B------:R-:W-:Y:S02]  /*24ab0*/  STL.64 [R1+0x948], R10 ;  /* 0x0009480a01007387 */ /* 0x000fe40000100a00 */
[----:B------:R-:W2:Y:S01]  /*24ac0*/  LDL.LU R16, [R1+0x4e0] ;  /* 0x0004e00001107983 */ /* 0x000ea20000300800 */
[----:B------:R-:W2:Y:S01]  /*24ad0*/  LDL.LU R17, [R1+0x4e4] ;  /* 0x0004e40001117983 */ /* 0x000ea20000300800 */
[----:B------:R-:W3:Y:S02]  /*24ae0*/  LDL.LU R18, [R1+0x4e8] ;  /* 0x0004e80001127983 */ /* 0x000ee40000300800 */
[----:B------:R-:W3:Y:S02]  /*24af0*/  LDL.LU R19, [R1+0x4ec] ;  /* 0x0004ec0001137983 */ /* 0x000ee40000300800 */
[----:B------:R-:W4:Y:S01]  /*24b00*/  LDL.LU R24, [R1+0x6a0] ;  /* 0x0006a00001187983 */ /* 0x000f220000300800 */
[----:B------:R-:W4:Y:S01]  /*24b10*/  LDL.LU R25, [R1+0x6a4] ;  /* 0x0006a40001197983 */ /* 0x000f220000300800 */
[----:B------:R-:W4:Y:S02]  /*24b20*/  LDL.LU R26, [R1+0x6a8] ;  /* 0x0006a800011a7983 */ /* 0x000f240000300800 */
[----:B------:R-:W4:Y:S01]  /*24b30*/  LDL.LU R27, [R1+0x6ac] ;  /* 0x0006ac00011b7983 */ /* 0x000f220000300800 */
[----:B---3--:R0:W-:Y:S01]  /*24b40*/  STL.64 [R1+0x1888], R18 ;  /* 0x0018881201007387 */ /* 0x0081e20000100a00 */
[----:B--2---:R-:W-:Y:S03]  /*24b50*/  STL.64 [R1+0x1880], R16 ;  /* 0x0018801001007387 */ /* 0x004fe60000100a00 */
[----:B0-----:R-:W2:Y:S04]  /*24b60*/  LDL.64 R18, [R1+0xc8] ;  /* 0x0000c80001127983 */ /* 0x001ea80000100a00 */
[----:B--2---:R0:W-:Y:S04]  /*24b70*/  STL.64 [R1+0x1898], R18 ;  /* 0x0018981201007387 */ /* 0x0041e80000100a00 */
[----:B0-----:R-:W2:Y:S04]  /*24b80*/  LDL.64 R18, [R1+0xd8] ;  /* 0x0000d80001127983 */ /* 0x001ea80000100a00 */
[----:B--2---:R0:W-:Y:S01]  /*24b90*/  STL.64 [R1+0x18b0], R18 ;  /* 0x0018b01201007387 */ /* 0x0041e20000100a00 */
[----:B------:R-:W2:Y:S03]  /*24ba0*/  LDL.64 R14, [R1+0xb8] ;  /* 0x0000b800010e7983 */ /* 0x000ea60000100a00 */
[----:B0-----:R-:W4:Y:S04]  /*24bb0*/  LDL.64 R18, [R1+0xe8] ;  /* 0x0000e80001127983 */ /* 0x001f280000100a00 */
[----:B--2---:R0:W-:Y:S01]  /*24bc0*/  STL.64 [R1+0x1890], R14 ;  /* 0x0018900e01007387 */ /* 0x0041e20000100a00 */
        /* <DEDUP_REMOVED lines=8> */
[----:B------:R-:W2:Y:S02]  /*24c50*/  LDL.LU R14, [R1+0x5f8] ;  /* 0x0005f800010e7983 */ /* 0x000ea40000300800 */
[----:B------:R-:W2:Y:S01]  /*24c60*/  LDL.LU R15, [R1+0x5fc] ;  /* 0x0005fc00010f7983 */ /* 0x000ea20000300800 */
[----:B------:R-:W3:Y:S01]  /*24c70*/  LDL.64 R10, [R1+0x78] ;  /* 0x00007800010a7983 */ /* 0x000ee20000100a00 */
[C---:B----4-:R-:W-:Y:S03]  /*24c80*/  HMMA.16816.F32 R24, R4.reuse, R18, R24 ;  /* 0x000000120418723c */ /* 0x050fe60000001818 */
[----:B---3--:R0:W-:Y:S01]  /*24c90*/  STL.64 [R1+0x1850], R10 ;  /* 0x0018500a01007387 */ /* 0x0081e20000100a00 */
[----:B------:R-:W3:Y:S02]  /*24ca0*/  LDL.LU R8, [R1+0x350] ;  /* 0x0003500001087983 */ /* 0x000ee40000300800 */
[----:B------:R-:W3:Y:S01]  /*24cb0*/  LDL.LU R9, [R1+0x354] ;  /* 0x0003540001097983 */ /* 0x000ee20000300800 */
[----:B0-----:R-:W4:Y:S01]  /*24cc0*/  LDL.LU R10, [R1+0x358] ;  /* 0x00035800010a7983 */ /* 0x001f220000300800 */
        /* <DEDUP_REMOVED lines=11> */
[----:B------:R-:W4:Y:S02]  /*24d80*/  LDL.LU R21, [R1+0x2d4] ;  /* 0x0002d40001157983 */ /* 0x000f240000300800 */
[----:B------:R-:W4:Y:S02]  /*24d90*/  LDL.LU R22, [R1+0x2d8] ;  /* 0x0002d80001167983 */ /* 0x000f240000300800 */
[----:B------:R-:W4:Y:S01]  /*24da0*/  LDL.LU R23, [R1+0x2dc] ;  /* 0x0002dc0001177983 */ /* 0x000f220000300800 */
[----:B------:R0:W-:Y:S01]  /*24db0*/  STL.64 [R1+0x9d0], R24 ;  /* 0x0009d01801007387 */ /* 0x0001e20000100a00 */
[----:B------:R1:W-:Y:S02]  /*24dc0*/  STL.64 [R1+0x9d8], R26 ;  /* 0x0009d81a01007387 */ /* 0x0003e40000100a00 */
[----:B0-----:R-:W-:Y:S01]  /*24dd0*/  IMAD.MOV.U32 R24, RZ, RZ, R18 ;  /* 0x000000ffff187224 */ /* 0x001fe200078e0012 */
[----:B-1----:R-:W2:Y:S01]  /*24de0*/  LDL.LU.64 R26, [R1+0x18b8] ;  /* 0x0018b800011a7983 */ /* 0x002ea20000300a00 */
[----:B------:R-:W2:Y:S03]  /*24df0*/  LDL.LU.64 R18, [R1+0x18b0] ;  /* 0x0018b00001127983 */ /* 0x000ea60000300a00 */
[----:B------:R-:W-:Y:S01]  /*24e00*/  STL [R1+0x17b4], R24 ;  /* 0x0017b41801007387 */ /* 0x000fe20000100800 */
        /* <DEDUP_REMOVED lines=18> */
[----:B------:R0:W-:Y:S01]  /*24f30*/  STL.64 [R1+0x1828], R26 ;  /* 0x0018281a01007387 */ /* 0x0001e20000100a00 */
[----:B------:R-:W-:Y:S04]  /*24f40*/  STL.64 [R1+0x1820], R24 ;  /* 0x0018201801007387 */ /* 0x000fe80000100a00 */
[----:B0-----:R-:W3:Y:S01]  /*24f50*/  LDL.64 R26, [R1+0x68] ;  /* 0x00006800011a7983 */ /* 0x001ee20000100a00 */
        /* <DEDUP_REMOVED lines=17> */
[----:B------:R-:W4:Y:S11]  /*25070*/  LDL.LU.64 R10, [R1+0x1850] ;  /* 0x00185000010a7983 */ /* 0x000f360000300a00 */
        /* <DEDUP_REMOVED lines=14> */
[----:B----4-:R-:W-:Y:S01]  /*25160*/  HMMA.16816.F32 R20, R4, R10, R20 ;  /* 0x0000000a0414723c */ /* 0x010fe20000001814 */
[----:B------:R-:W-:-:S02]  /*25170*/  IMAD.MOV.U32 R2, RZ, RZ, R10 ;  /* 0x000000ffff027224 */ /* 0x000fc400078e000a */
[----:B------:R-:W-:Y:S01]  /*25180*/  IMAD.MOV.U32 R0, RZ, RZ, R11 ;  /* 0x000000ffff007224 */ /* 0x000fe200078e000b */
[----:B---3--:R-:W-:Y:S01]  /*25190*/  STL.64 [R1+0x1838], R14 ;  /* 0x0018380e01007387 */ /* 0x008fe20000100a00 */
[----:B--2---:R0:W-:Y:S03]  /*251a0*/  STL.64 [R1+0x1830], R12 ;  /* 0x0018300c01007387 */ /* 0x0041e60000100a00 */
[----:B0-----:R-:W2:Y:S01]  /*251b0*/  LDL.LU R12, [R1+0x2c0] ;  /* 0x0002c000010c7983 */ /* 0x001ea20000300800 */
[----:B------:R-:W2:Y:S02]  /*251c0*/  LDL.LU R13, [R1+0x2c4] ;  /* 0x0002c400010d7983 */ /* 0x000ea40000300800 */
[----:B------:R-:W2:Y:S02]  /*251d0*/  LDL.LU R14, [R1+0x2c8] ;  /* 0x0002c800010e7983 */ /* 0x000ea40000300800 */
[----:B------:R-:W2:Y:S01]  /*251e0*/  LDL.LU R15, [R1+0x2cc] ;  /* 0x0002cc00010f7983 */ /* 0x000ea20000300800 */
[----:B------:R-:W-:Y:S09]  /*251f0*/  STL.64 [R1+0x1728], R18 ;  /* 0x0017281201007387 */ /* 0x000ff20000100a00 */
[----:B------:R0:W-:Y:S02]  /*25200*/  STL.64 [R1+0xb80], R20 ;  /* 0x000b801401007387 */ /* 0x0001e40000100a00 */
[----:B------:R1:W-:Y:S01]  /*25210*/  STL.64 [R1+0xb88], R22 ;  /* 0x000b881601007387 */ /* 0x0003e20000100a00 */
[----:B0-----:R-:W3:Y:S01]  /*25220*/  LDL.LU R20, [R1+0x2a0] ;  /* 0x0002a00001147983 */ /* 0x001ee20000300800 */
[----:B------:R-:W3:Y:S02]  /*25230*/  LDL.LU R21, [R1+0x2a4] ;  /* 0x0002a40001157983 */ /* 0x000ee40000300800 */
[----:B-1----:R-:W3:Y:S02]  /*25240*/  LDL.LU R22, [R1+0x2a8] ;  /* 0x0002a80001167983 */ /* 0x002ee40000300800 */
[----:B------:R-:W3:Y:S01]  /*25250*/  LDL.LU R23, [R1+0x2ac] ;  /* 0x0002ac0001177983 */ /* 0x000ee20000300800 */
[----:B------:R-:W4:Y:S01]  /*25260*/  LDL.64 R10, [R1+0x28] ;  /* 0x00002800010a7983 */ /* 0x000f220000100a00 */
[----:B------:R-:W-:-:S02]  /*25270*/  IMAD.MOV.U32 R19, RZ, RZ, R26 ;  /* 0x000000ffff137224 */ /* 0x000fc400078e001a */
[----:B------:R-:W-:Y:S01]  /*25280*/  IMAD.MOV.U32 R18, RZ, RZ, R27 ;  /* 0x000000ffff127224 */ /* 0x000fe200078e001b */
[C---:B--2---:R-:W-:Y:S01]  /*25290*/  HMMA.16816.F32 R12, R4.reuse, R26, R12 ;  /* 0x0000001a040c723c */ /* 0x044fe2000000180c */
[----:B----4-:R0:W-:Y:S01]  /*252a0*/  STL.64 [R1+0x17f8], R10 ;  /* 0x0017f80a01007387 */ /* 0x0101e20000100a00 */
[----:B------:R-:W2:Y:S02]  /*252b0*/  LDL.LU R8, [R1+0x290] ;  /* 0x0002900001087983 */ /* 0x000ea40000300800 */
[----:B------:R-:W2:Y:S01]  /*252c0*/  LDL.LU R9, [R1+0x294] ;  /* 0x0002940001097983 */ /* 0x000ea20000300800 */
[----:B0-----:R-:W2:Y:S01]  /*252d0*/  LDL.LU R10, [R1+0x298] ;  /* 0x00029800010a7983 */ /* 0x001ea20000300800 */
[----:B------:R-:W2:Y:S11]  /*252e0*/  LDL.LU R11, [R1+0x29c] ;  /* 0x00029c00010b7983 */ /* 0x000eb60000300800 */
[----:B------:R-:W-:Y:S06]  /*252f0*/  @!UPT UIADD3 URZ, URZ, URZ, URZ ;  /* 0x0000003f3f3ff290 */ /* 0x000fec000fffe03f */
[----:B------:R-:W-:Y:S02]  /*25300*/  STL.64 [R1+0xbd0], R12 ;  /* 0x000bd00c01007387 */ /* 0x000fe40000100a00 */
[----:B------:R0:W-:Y:S02]  /*25310*/  STL.64 [R1+0xbd8], R14 ;  /* 0x000bd80e01007387 */ /* 0x0001e40000100a00 */
[----:B0-----:R-:W4:Y:S01]  /*25320*/  LDL.LU.64 R14, [R1+0x1838] ;  /* 0x00183800010e7983 */ /* 0x001f220000300a00 */
[----:B------:R-:W4:Y:S02]  /*25330*/  LDL.LU.64 R12, [R1+0x1830] ;  /* 0x00183000010c7983 */ /* 0x000f240000300a00 */
[----:B------:R-:W4:Y:S02]  /*25340*/  LDL.LU.64 R26, [R1+0x1828] ;  /* 0x00182800011a7983 */ /* 0x000f240000300a00 */
[----:B------:R-:W2:Y:S01]  /*25350*/  LDL.LU.64 R24, [R1+0x1820] ;  /* 0x0018200001187983 */ /* 0x000ea20000300a00 */
[----:B------:R-:W-:Y:S01]  /*25360*/  STL.64 [R1+0x17c0], R18 ;  /* 0x0017c01201007387 */ /* 0x000fe20000100a00 */
[----:B------:R0:W-:Y:S03]  /*25370*/  STL.64 [R1+0x17b8], R16 ;  /* 0x0017b81001007387 */ /* 0x0001e60000100a00 */
[----:B0-----:R-:W2:Y:S01]  /*25380*/  LDL.LU R16, [R1+0x7a0] ;  /* 0x0007a00001107983 */ /* 0x001ea20000300800 */
[----:B------:R-:W2:Y:S02]  /*25390*/  LDL.LU R17, [R1+0x7a4] ;  /* 0x0007a40001117983 */ /* 0x000ea40000300800 */
[----:B------:R-:W2:Y:S02]  /*253a0*/  LDL.LU R18, [R1+0x7a8] ;  /* 0x0007a80001127983 */ /* 0x000ea40000300800 */
[----:B------:R-:W2:Y:S02]  /*253b0*/  LDL.LU R19, [R1+0x7ac] ;  /* 0x0007ac0001137983 */ /* 0x000ea40000300800 */
[----:B--2---:R0:W-:Y:S01]  /*253c0*/  STL.64 [R1+0x17d0], R18 ;  /* 0x0017d01201007387 */ /* 0x0041e20000100a00 */
[----:B------:R1:W-:Y:S03]  /*253d0*/  STL.64 [R1+0x17c8], R16 ;  /* 0x0017c81001007387 */ /* 0x0003e60000100a00 */
[----:B0-----:R-:W2:Y:S04]  /*253e0*/  LDL R18, [R1+0x118] ;  /* 0x0001180001127983 */ /* 0x001ea80000100800 */
[----:B------:R-:W2:Y:S01]  /*253f0*/  LDL R19, [R1+0x11c] ;  /* 0x00011c0001137983 */ /* 0x000ea20000100800 */
[C---:B----4-:R-:W-:Y:S03]  /*25400*/  HMMA.16816.F32 R12, R4.reuse, R26, R12 ;  /* 0x0000001a040c723c */ /* 0x050fe6000000180c */
[----:B--2---:R0:W-:Y:S01]  /*25410*/  STL.64 [R1+0x17f0], R18 ;  /* 0x0017f01201007387 */ /* 0x0041e20000100a00 */
[----:B-1----:R-:W2:Y:S02]  /*25420*/  LDL.LU R16, [R1+0x1d0] ;  /* 0x0001d00001107983 */ /* 0x002ea40000300800 */
[----:B------:R-:W2:Y:S01]  /*25430*/  LDL.LU R17, [R1+0x1d4] ;  /* 0x0001d40001117983 */ /* 0x000ea20000300800 */
[----:B0-----:R-:W2:Y:S01]  /*25440*/  LDL.LU R18, [R1+0x1d8] ;  /* 0x0001d80001127983 */ /* 0x001ea20000300800 */
[----:B------:R-:W2:Y:S11]  /*25450*/  LDL.LU R19, [R1+0x1dc] ;  /* 0x0001dc0001137983 */ /* 0x000eb60000300800 */
[----:B------:R-:W-:Y:S04]  /*25460*/  @!UPT UIADD3 URZ, URZ, URZ, URZ ;  /* 0x0000003f3f3ff290 */ /* 0x000fe8000fffe03f */
[----:B------:R-:W-:Y:S02]  /*25470*/  STL.64 [R1+0xc10], R12 ;  /* 0x000c100c01007387 */ /* 0x000fe40000100a00 */
[----:B------:R0:W-:Y:S02]  /*25480*/  STL.64 [R1+0xc18], R14 ;  /* 0x000c180e01007387 */ /* 0x0001e40000100a00 */
[----:B0-----:R-:W3:Y:S01]  /*25490*/  LDL.LU.64 R14, [R1+0x1818] ;  /* 0x00181800010e7983 */ /* 0x001ee20000300a00 */
[----:B------:R-:W4:Y:S02]  /*254a0*/  LDL.LU.64 R12, [R1+0x1810] ;  /* 0x00181000010c7983 */ /* 0x000f240000300a00 */
[----:B------:R-:W-:Y:S02]  /*254b0*/  STL.64 [R1+0x16f0], R26 ;  /* 0x0016f01a01007387 */ /* 0x000fe40000100a00 */
[----:B------:R0:W-:Y:S02]  /*254c0*/  STL.64 [R1+0x17d8], R24 ;  /* 0x0017d81801007387 */ /* 0x0001e40000100a00 */
[----:B0-----:R-:W2:Y:S01]  /*254d0*/  LDL.LU R24, [R1+0x830] ;  /* 0x0008300001187983 */ /* 0x001ea20000300800 */
[----:B------:R-:W2:Y:S02]  /*254e0*/  LDL.LU R25, [R1+0x834] ;  /* 0x0008340001197983 */ /* 0x000ea40000300800 */
[----:B------:R-:W2:Y:S02]  /*254f0*/  LDL.LU R26, [R1+0x838] ;  /* 0x00083800011a7983 */ /* 0x000ea40000300800 */
[----:B------:R-:W2:Y:S01]  /*25500*/  LDL.LU R27, [R1+0x83c] ;  /* 0x00083c00011b7983 */ /* 0x000ea20000300800 */
[C---:B---3--:R-:W-:Y:S11]  /*25510*/  HMMA.16816.F32 R20, R4.reuse, R14, R20 ;  /* 0x0000000e0414723c */ /* 0x048ff60000001814 */
[----:B------:R-:W-:Y:S11]  /*25520*/  @!UPT UIADD3 URZ, URZ, URZ, URZ ;  /* 0x0000003f3f3ff290 */ /* 0x000ff6000fffe03f */
[----:B------:R-:W-:Y:S01]  /*25530*/  @!UPT UIADD3 URZ, URZ, URZ, URZ ;  /* 0x0000003f3f3ff290 */ /* 0x000fe2000fffe03f */
[----:B------:R-:W-:Y:S01]  /*25540*/  STL.64 [R1+0xc00], R20 ;  /* 0x000c001401007387 */ /* 0x000fe20000100a00 */
[----:B------:R0:W-:Y:S03]  /*25550*/  STL.64 [R1+0xc08], R22 ;  /* 0x000c081601007387 */ /* 0x0001e60000100a00 */
[----:B0-----:R-:W3:Y:S01]  /*25560*/  LDL.LU.64 R22, [R1+0x1808] ;  /* 0x0018080001167983 */ /* 0x001ee20000300a00 */
[----:B------:R-:W2:Y:S02]  /*25570*/  LDL.LU.64 R20, [R1+0x1800] ;  /* 0x0018000001147983 */ /* 0x000ea40000300a00 */
[----:B------:R-:W-:Y:S01]  /*25580*/  STL.64 [R1+0x16e8], R14 ;  /* 0x0016e80e01007387 */ /* 0x000fe20000100a00 */
[C---:B---3--:R-:W-:Y:S11]  /*25590*/  HMMA.16816.F32 R8, R4.reuse, R22, R8 ;  /* 0x000000160408723c */ /* 0x048ff60000001808 */
[----:B------:R-:W-:Y:S11]  /*255a0*/  @!UPT UIADD3 URZ, URZ, URZ, URZ ;  /* 0x0000003f3f3ff290 */ /* 0x000ff6000fffe03f */
[----:B------:R-:W-:Y:S01]  /*255b0*/  @!UPT UIADD3 URZ, URZ, URZ, URZ ;  /* 0x0000003f3f3ff290 */ /* 0x000fe2000fffe03f */
[----:B------:R-:W-:Y:S01]  /*255c0*/  STL.64 [R1+0xbf0], R8 ;  /* 0x000bf00801007387 */ /* 0x000fe20000100a00 */
[----:B------:R0:W-:Y:S03]  /*255d0*/  STL.64 [R1+0xbf8], R10 ;  /* 0x000bf80a01007387 */ /* 0x0001e60000100a00 */
[----:B0-----:R-:W3:Y:S01]  /*255e0*/  LDL.LU.64 R10, [R1+0x17f8] ;  /* 0x0017f800010a7983 */ /* 0x001ee20000300a00 */
[----:B--2---:R-:W-:Y:S02]  /*255f0*/  IMAD.MOV.U32 R15, RZ, RZ, R20 ;  /* 0x000000ffff0f7224 */ /* 0x004fe400078e0014 */
[----:B------:R0:W-:Y:S02]  /*25600*/  STL.64 [R1+0x1730], R22 ;  /* 0x0017301601007387 */ /* 0x0001e40000100a00 */
[----:B------:R-:W-:Y:S01]  /*25610*/  IMAD.MOV.U32 R14, RZ, RZ, R21 ;  /* 0x000000ffff0e7224 */ /* 0x000fe200078e0015 */
[----:B------:R-:W2:Y:S01]  /*25620*/  LDL.LU R20, [R1+0x720] ;  /* 0x0007200001147983 */ /* 0x000ea20000300800 */
[----:B------:R-:W2:Y:S03]  /*25630*/  LDL.LU R21, [R1+0x724] ;  /* 0x0007240001157983 */ /* 0x000ea60000300800 */
[----:B0-----:R-:W2:Y:S01]  /*25640*/  LDL.LU R22, [R1+0x728] ;  /* 0x0007280001167983 */ /* 0x001ea20000300800 */
[----:B------:R-:W2:Y:S01]  /*25650*/  LDL.LU R23, [R1+0x72c] ;  /* 0x00072c0001177983 */ /* 0x000ea20000300800 */
[----:B---3--:R-:W-:Y:S02]  /*25660*/  HMMA.16816.F32 R4, R4, R10, R16 ;  /* 0x0000000a0404723c */ /* 0x008fe40000001810 */
[----:B------:R-:W3:Y:S05]  /*25670*/  LDL.LU.64 R18, [R1+0x17f0] ;  /* 0x0017f00001127983 */ /* 0x000eea0000300a00 */
[----:B------:R-:W-:-:S02]  /*25680*/  IMAD.MOV.U32 R17, RZ, RZ, R10 ;  /* 0x000000ffff117224 */ /* 0x000fc400078e000a */
[----:B------:R-:W-:Y:S11]  /*25690*/  IMAD.MOV.U32 R16, RZ, RZ, R11 ;  /* 0x000000ffff107224 */ /* 0x000ff600078e000b */
[----:B------:R-:W-:Y:S03]  /*256a0*/  @!UPT UIADD3 URZ, URZ, URZ, URZ ;  /* 0x0000003f3f3ff290 */ /* 0x000fe6000fffe03f */
[----:B------:R-:W-:Y:S01]  /*256b0*/  STL.64 [R1+0xbe0], R4 ;  /* 0x000be00401007387 */ /* 0x000fe20000100a00 */
[----:B------:R0:W-:Y:S02]  /*256c0*/  STL.64 [R1+0xbe8], R6 ;  /* 0x000be80601007387 */ /* 0x0001e40000100a00 */
[----:B------:R-:W3:Y:S02]  /*256d0*/  LDL.LU.64 R10, [R1+0x17e8] ;  /* 0x0017e800010a7983 */ /* 0x000ee40000300a00 */
[----:B------:R-:W3:Y:S02]  /*256e0*/  LDL.LU.64 R8, [R1+0x17e0] ;  /* 0x0017e00001087983 */ /* 0x000ee40000300a00 */
[----:B0-----:R-:W-:Y:S02]  /*256f0*/  IMAD.MOV.U32 R6, RZ, RZ, R17 ;  /* 0x000000ffff067224 */ /* 0x001fe400078e0011 */
[----:B------:R-:W-:-:S05]  /*25700*/  IMAD.MOV.U32 R7, RZ, RZ, R16 ;  /* 0x000000ffff077224 */ /* 0x000fca00078e0010 */
[----:B------:R-:W-:Y:S01]  /*25710*/  STL.64 [R1+0x16d0], R6 ;  /* 0x0016d00601007387 */ /* 0x000fe20000100a00 */
[C---:B---3--:R-:W-:Y:S03]  /*25720*/  HMMA.16816.F32 R16, R8.reuse, R18, R24 ;  /* 0x000000120810723c */ /* 0x048fe60000001818 */
[----:B------:R-:W3:Y:S11]  /*25730*/  LDL.LU.64 R24, [R1+0x17d8] ;  /* 0x0017d80001187983 */ /* 0x000ef60000300a00 */
[----:B------:R-:W-:Y:S09]  /*25740*/  @!UPT UIADD3 URZ, URZ, URZ, URZ ;  /* 0x0000003f3f3ff290 */ /* 0x000ff2000fffe03f */
[----:B------:R-:W-:Y:S01]  /*25750*/  STL.64 [R1+0x570], R16 ;  /* 0x0005701001007387 */ /* 0x000fe20000100a00 */
[----:B------:R0:W-:Y:S03]  /*25760*/  STL.64 [R1+0x578], R18 ;  /* 0x0005781201007387 */ /* 0x0001e60000100a00 */
[----:B0-----:R-:W3:Y:S01]  /*25770*/  LDL.LU.64 R18, [R1+0x17d0] ;  /* 0x0017d00001127983 */ /* 0x001ee20000300a00 */
[----:B------:R-:W3:Y:S02]  /*25780*/  LDL.LU.64 R16, [R1+0x17c8] ;  /* 0x0017c80001107983 */ /* 0x000ee40000300a00 */
[----:B----4-:R-:W-:Y:S02]  /*25790*/  IMAD.MOV.U32 R6, RZ, RZ, R13 ;  /* 0x000000ffff067224 */ /* 0x010fe400078e000d */
[----:B------:R-:W-:Y:S02]  /*257a0*/  IMAD.MOV.U32 R7, RZ, RZ, R12 ;  /* 0x000000ffff077224 */ /* 0x000fe400078e000c */
[C---:B--2---:R-:W-:Y:S08]  /*257b0*/  HMMA.16816.F32 R12, R8.reuse, R14, R20 ;  /* 0x0000000e080c723c */ /* 0x044ff00000001814 */
[----:B---3--:R-:W-:Y:S01]  /*257c0*/  HMMA.16816.F32 R4, R8, R6, R16 ;  /* 0x000000060804723c */ /* 0x008fe20000001810 */
[----:B------:R-:W2:Y:S01]  /*257d0*/  LDL.LU.64 R18, [R1+0x17c0] ;  /* 0x0017c00001127983 */ /* 0x000ea20000300a00 */
[----:B------:R-:W3:Y:S11]  /*257e0*/  LDL.LU.64 R16, [R1+0x17b8] ;  /* 0x0017b80001107983 */ /* 0x000ef60000300a00 */
[----:B------:R-:W-:Y:S10]  /*257f0*/  @!UPT UIADD3 URZ, URZ, URZ, URZ ;  /* 0x0000003f3f3ff290 */ /* 0x000ff4000fffe03f */
[----:B------:R0:W-:Y:S01]  /*25800*/  STL.64 [R1+0x730], R4 ;  /* 0x0007300401007387 */ /* 0x0001e20000100a00 */
[----:B------:R1:W-:Y:S03]  /*25810*/  STL.64 [R1+0x738], R6 ;  /* 0x0007380601007387 */ /* 0x0003e60000100a00 */
[----:B0-----:R-:W4:Y:S01]  /*25820*/  LDL.LU R4, [R1+0x1a0] ;  /* 0x0001a00001047983 */ /* 0x001f220000300800 */
[----:B------:R0:W-:Y:S02]  /*25830*/  STL.64 [R1+0x720], R12 ;  /* 0x0007200c01007387 */ /* 0x0001e40000100a00 */
[----:B------:R0:W-:Y:S02]  /*25840*/  STL.64 [R1+0x728], R14 ;  /* 0x0007280e01007387 */ /* 0x0001e40000100a00 */
[----:B------:R-:W4:Y:S01]  /*25850*/  LDL.LU R5, [R1+0x1a4] ;  /* 0x0001a40001057983 */ /* 0x000f220000300800 */
[----:B-1----:R-:W2:Y:S01]  /*25860*/  LDL.LU R6, [R1+0x1a8] ;  /* 0x0001a80001067983 */ /* 0x002ea20000300800 */
[----:B------:R-:W2:Y:S03]  /*25870*/  LDL.LU R7, [R1+0x1ac] ;  /* 0x0001ac0001077983 */ /* 0x000ea60000300800 */
[----:B0-----:R-:W2:Y:S01]  /*25880*/  LDL.LU R12, [R1+0x1c0] ;  /* 0x0001c000010c7983 */ /* 0x001ea20000300800 */
[----:B------:R-:W2:Y:S02]  /*25890*/  LDL.LU R13, [R1+0x1c4] ;  /* 0x0001c400010d7983 */ /* 0x000ea40000300800 */
[----:B------:R-:W2:Y:S02]  /*258a0*/  LDL.LU R14, [R1+0x1c8] ;  /* 0x0001c800010e7983 */ /* 0x000ea40000300800 */
[----:B------:R-:W2:Y:S02]  /*258b0*/  LDL.LU R15, [R1+0x1cc] ;  /* 0x0001cc00010f7983 */ /* 0x000ea40000300800 */
[----:B--2---:R-:W-:Y:S01]  /*258c0*/  STL.64 [R1+0x1700], R14 ;  /* 0x0017000e01007387 */ /* 0x004fe20000100a00 */
[----:B------:R-:W-:Y:S02]  /*258d0*/  STL.64 [R1+0x16f8], R12 ;  /* 0x0016f80c01007387 */ /* 0x000fe40000100a00 */
[----:B------:R-:W2:Y:S02]  /*258e0*/  LDL.LU R20, [R1+0x340] ;  /* 0x0003400001147983 */ /* 0x000ea40000300800 */
[----:B------:R-:W2:Y:S01]  /*258f0*/  LDL.LU R21, [R1+0x344] ;  /* 0x0003440001157983 */ /* 0x000ea20000300800 */
[----:B------:R-:W2:Y:S01]  /*25900*/  LDL.LU R22, [R1+0x348] ;  /* 0x0003480001167983 */ /* 0x000ea20000300800 */
[----:B------:R-:W2:Y:S03]  /*25910*/  LDL.LU R23, [R1+0x34c] ;  /* 0x00034c0001177983 */ /* 0x000ea60000300800 */
[----:B--2---:R0:W-:Y:S01]  /*25920*/  STL.64 [R1+0x1740], R22 ;  /* 0x0017401601007387 */ /* 0x0041e20000100a00 */
[----:B------:R-:W-:Y:S03]  /*25930*/  STL.64 [R1+0x1738], R20 ;  /* 0x0017381401007387 */ /* 0x000fe60000100a00 */
[----:B0-----:R-:W2:Y:S01]  /*25940*/  LDL.64 R22, [R1+0xa8] ;  /* 0x0000a80001167983 */ /* 0x001ea20000100a00 */
[----:B------:R-:W-:-:S02]  /*25950*/  IMAD.MOV.U32 R26, RZ, RZ, R19 ;  /* 0x000000ffff1a7224 */ /* 0x000fc400078e0013 */
[----:B------:R-:W-:Y:S01]  /*25960*/  IMAD.MOV.U32 R27, RZ, RZ, R18 ;  /* 0x000000ffff1b7224 */ /* 0x000fe200078e0012 */
[----:B--2---:R3:W-:Y:S02]  /*25970*/  STL.64 [R1+0x1750], R22 ;  /* 0x0017501601007387 */ /* 0x0047e40000100a00 */
[----:B---3--:R-:W-:Y:S02]  /*25980*/  IMAD.MOV.U32 R22, RZ, RZ, R17 ;  /* 0x000000ffff167224 */ /* 0x008fe400078e0011 */
[----:B------:R-:W-:-:S05]  /*25990*/  IMAD.MOV.U32 R23, RZ, RZ, R16 ;  /* 0x000000ffff177224 */ /* 0x000fca00078e0010 */
[----:B------:R-:W-:Y:S01]  /*259a0*/  STL.64 [R1+0x1768], R22 ;  /* 0x0017681601007387 */ /* 0x000fe20000100a00 */
[----:B------:R-:W2:Y:S03]  /*259b0*/  LDL.64 R18, [R1+0x98] ;  /* 0x0000980001127983 */ /* 0x000ea60000100a00 */
[----:B--2---:R0:W-:Y:S01]  /*259c0*/  STL.64 [R1+0x1748], R18 ;  /* 0x0017481201007387 */ /* 0x0041e20000100a00 */
[----:B------:R-:W2:Y:S02]  /*259d0*/  LDL.LU R16, [R1+0x460] ;  /* 0x0004600001107983 */ /* 0x000ea40000300800 */
[----:B------:R-:W2:Y:S01]  /*259e0*/  LDL.LU R17, [R1+0x464] ;  /* 0x0004640001117983 */ /* 0x000ea20000300800 */
[----:B0-----:R-:W3:Y:S01]  /*259f0*/  LDL.LU R18, [R1+0x468] ;  /* 0x0004680001127983 */ /* 0x001ee20000300800 */
[----:B------:R-:W3:Y:S02]  /*25a00*/  LDL.LU R19, [R1+0x46c] ;  /* 0x00046c0001137983 */ /* 0x000ee40000300800 */
[----:B------:R-:W-:-:S02]  /*25a10*/  IMAD.MOV.U32 R22, RZ, RZ, R24 ;  /* 0x000000ffff167224 */ /* 0x000fc400078e0018 */
[----:B------:R-:W-:Y:S01]  /*25a20*/  IMAD.MOV.U32 R23, RZ, RZ, R29 ;  /* 0x000000ffff177224 */ /* 0x000fe200078e001d */
[----:B------:R-:W4:Y:S01]  /*25a30*/  LDL.LU R24, [R1+0x17b4] ;  /* 0x0017b40001187983 */ /* 0x000f220000300800 */
[----:B------:R-:W4:Y:S03]  /*25a40*/  LDL.LU R29, [R1+0x17b0] ;  /* 0x0017b000011d7983 */ /* 0x000f260000300800 */
[----:B------:R-:W-:Y:S04]  /*25a50*/  STL.64 [R1+0x1780], R22 ;  /* 0x0017801601007387 */ /* 0x000fe80000100a00 */
[----:B---3--:R-:W-:Y:S01]  /*25a60*/  STL.64 [R1+0x1760], R18 ;  /* 0x0017601201007387 */ /* 0x008fe20000100a00 */
[----:B--2---:R0:W-:Y:S03]  /*25a70*/  STL.64 [R1+0x1758], R16 ;  /* 0x0017581001007387 */ /* 0x0041e60000100a00 */
[----:B0-----:R-:W2:Y:S01]  /*25a80*/  LDL.LU R16, [R1+0x4d0] ;  /* 0x0004d00001107983 */ /* 0x001ea20000300800 */
[----:B------:R-:W2:Y:S02]  /*25a90*/  LDL.LU R17, [R1+0x4d4] ;  /* 0x0004d40001117983 */ /* 0x000ea40000300800 */
[----:B------:R-:W3:Y:S02]  /*25aa0*/  LDL.LU R18, [R1+0x4d8] ;  /* 0x0004d80001127983 */ /* 0x000ee40000300800 */
[----:B------:R-:W3:Y:S02]  /*25ab0*/  LDL.LU R19, [R1+0x4dc] ;  /* 0x0004dc0001137983 */ /* 0x000ee40000300800 */
[----:B------:R-:W-:-:S02]  /*25ac0*/  IMAD.MOV.U32 R22, RZ, RZ, R28 ;  /* 0x000000ffff167224 */ /* 0x000fc400078e001c */
[----:B------:R-:W-:-:S05]  /*25ad0*/  IMAD.MOV.U32 R23, RZ, RZ, R25 ;  /* 0x000000ffff177224 */ /* 0x000fca00078e0019 */
[----:B------:R-:W-:Y:S04]  /*25ae0*/  STL.64 [R1+0x1798], R22 ;  /* 0x0017981601007387 */ /* 0x000fe80000100a00 */
        /* <DEDUP_REMOVED lines=10> */
[----:B------:R-:W3:Y:S02]  /*25b90*/  LDL.LU R18, [R1+0x5e8] ;  /* 0x0005e80001127983 */ /* 0x000ee40000300800 */
[----:B------:R-:W3:Y:S02]  /*25ba0*/  LDL.LU R19, [R1+0x5ec] ;  /* 0x0005ec0001137983 */ /* 0x000ee40000300800 */
        /* <DEDUP_REMOVED lines=9> */
[----:B------:R-:W3:Y:S02]  /*25c40*/  LDL.LU R13, [R1+0x274] ;  /* 0x00027400010d7983 */ /* 0x000ee40000300800 */
[----:B------:R-:W4:Y:S01]  /*25c50*/  LDL.LU R14, [R1+0x278] ;  /* 0x00027800010e7983 */ /* 0x000f220000300800 */
[----:B------:R-:W4:Y:S01]  /*25c60*/  LDL.LU R15, [R1+0x27c] ;  /* 0x00027c00010f7983 */ /* 0x000f220000300800 */
[----:B------:R-:W-:-:S02]  /*25c70*/  IMAD.MOV.U32 R23, RZ, RZ, R3 ;  /* 0x000000ffff177224 */ /* 0x000fc400078e0003 */
[----:B0-----:R-:W-:Y:S02]  /*25c80*/  IMAD.MOV.U32 R26, RZ, RZ, R2 ;  /* 0x000000ffff1a7224 */ /* 0x001fe400078e0002 */
[----:B------:R-:W-:-:S03]  /*25c90*/  IMAD.MOV.U32 R27, RZ, RZ, R0 ;  /* 0x000000ffff1b7224 */ /* 0x000fc600078e0000 */
[C---:B--2---:R-:W-:Y:S01]  /*25ca0*/  HMMA.16816.F32 R20, R8.reuse, R22, R16 ;  /* 0x000000160814723c */ /* 0x044fe20000001810 */
[----:B----4-:R-:W-:Y:S01]  /*25cb0*/  STL.64 [R1+0x1718], R14 ;  /* 0x0017180e01007387 */ /* 0x010fe20000100a00 */
[----:B---3--:R-:W-:Y:S02]  /*25cc0*/  STL.64 [R1+0x1710], R12 ;  /* 0x0017100c01007387 */ /* 0x008fe40000100a00 */
[----:B------:R0:W-:Y:S02]  /*25cd0*/  STL.64 [R1+0x1720], R26 ;  /* 0x0017201a01007387 */ /* 0x0001e40000100a00 */
[----:B------:R-:W2:Y:S01]  /*25ce0*/  LDL.LU R24, [R1+0x2e0] ;  /* 0x0002e00001187983 */ /* 0x000ea20000300800 */
[----:B------:R-:W2:Y:S04]  /*25cf0*/  LDL.LU R25, [R1+0x2e4] ;  /* 0x0002e40001197983 */ /* 0x000ea80000300800 */
[----:B0-----:R-:W2:Y:S01]  /*25d00*/  LDL.LU R26, [R1+0x2e8] ;  /* 0x0002e800011a7983 */ /* 0x001ea20000300800 */
[----:B------:R-:W2:Y:S02]  /*25d10*/  LDL.LU R27, [R1+0x2ec] ;  /* 0x0002ec00011b7983 */ /* 0x000ea40000300800 */
[----:B------:R-:W3:Y:S02]  /*25d20*/  LDL.LU R12, [R1+0x280] ;  /* 0x00028000010c7983 */ /* 0x000ee40000300800 */
[----:B------:R-:W3:Y:S01]  /*25d30*/  LDL.LU R13, [R1+0x284] ;  /* 0x00028400010d7983 */ /* 0x000ee20000300800 */
[----:B------:R-:W3:Y:S01]  /*25d40*/  LDL.LU R14, [R1+0x288] ;  /* 0x00028800010e7983 */ /* 0x000ee20000300800 */
[----:B------:R-:W3:Y:S02]  /*25d50*/  LDL.LU R15, [R1+0x28c] ;  /* 0x00028c00010f7983 */ /* 0x000ee40000300800 */
[----:B------:R-:W-:Y:S02]  /*25d60*/  STL.64 [R1+0x16e0], R6 ;  /* 0x0016e00601007387 */ /* 0x000fe40000100a00 */
[----:B------:R0:W-:Y:S02]  /*25d70*/  STL.64 [R1+0x16d8], R4 ;  /* 0x0016d80401007387 */ /* 0x0001e40000100a00 */
[----:B0-----:R-:W4:Y:S01]  /*25d80*/  LDL.LU R4, [R1+0x1b0] ;  /* 0x0001b00001047983 */ /* 0x001f220000300800 */
[----:B------:R-:W4:Y:S02]  /*25d90*/  LDL.LU R5, [R1+0x1b4] ;  /* 0x0001b40001057983 */ /* 0x000f240000300800 */
[----:B------:R-:W4:Y:S02]  /*25da0*/  LDL.LU R6, [R1+0x1b8] ;  /* 0x0001b80001067983 */ /* 0x000f240000300800 */
[----:B------:R-:W4:Y:S01]  /*25db0*/  LDL.LU R7, [R1+0x1bc] ;  /* 0x0001bc0001077983 */ /* 0x000f220000300800 */
[----:B------:R-:W2:Y:S01]  /*25dc0*/  LDL.LU.64 R18, [R1+0x17a8] ;  /* 0x0017a80001127983 */ /* 0x000ea20000300a00 */
[----:B------:R-:W2:Y:S02]  /*25dd0*/  LDL.LU.64 R16, [R1+0x17a0] ;  /* 0x0017a00001107983 */ /* 0x000ea40000300a00 */
[----:B------:R-:W-:Y:S02]  /*25de0*/  STL.64 [R1+0x690], R20 ;  /* 0x0006901401007387 */ /* 0x000fe40000100a00 */
[----:B------:R0:W-:Y:S02]  /*25df0*/  STL.64 [R1+0x698], R22 ;  /* 0x0006981601007387 */ /* 0x0001e40000100a00 */
        /* <DEDUP_REMOVED lines=22> */
[C---:B--2---:R-:W-:Y:S01]  /*25f60*/  HMMA.16816.F32 R16, R8.reuse, R22, R16 ;  /* 0x000000160810723c */ /* 0x044fe20000001810 */
        /* <DEDUP_REMOVED lines=8> */
[C---:B--2---:R-:W-:Y:S01]  /*25ff0*/  HMMA.16816.F32 R20, R8.reuse, R18, R20 ;  /* 0x000000120814723c */ /* 0x044fe20000001814 */
[----:B------:R-:W-:Y:S11]  /*26000*/  IMAD.MOV.U32 R3, RZ, RZ, R19 ;  /* 0x000000ffff037224 */ /* 0x000ff600078e0013 */
[----:B------:R-:W-:Y:S11]  /*26010*/  @!UPT UIADD3 URZ, URZ, URZ, URZ ;  /* 0x0000003f3f3ff290 */ /* 0x000ff6000fffe03f */
[----:B------:R0:W-:Y:S01]  /*26020*/  STL.64 [R1+0xa80], R20 ;  /* 0x000a801401007387 */ /* 0x0001e20000100a00 */
[----:B------:R1:W-:Y:S02]  /*26030*/  STL.64 [R1+0xa88], R22 ;  /* 0x000a881601007387 */ /* 0x0003e40000100a00 */
[----:B0-----:R-:W-:Y:S01]  /*26040*/  IMAD.MOV.U32 R21, RZ, RZ, R18 ;  /* 0x000000ffff157224 */ /* 0x001fe200078e0012 */
[----:B-1----:R-:W2:Y:S01]  /*26050*/  LDL.LU.64 R22, [R1+0x1730] ;  /* 0x0017300001167983 */ /* 0x002ea20000300a00 */
        /* <DEDUP_REMOVED lines=11> */
[----:B------:R-:W2:Y:S03]  /*26110*/  LDL.LU R19, [R1+0x7ec] ;  /* 0x0007ec0001137983 */ /* 0x000ea60000300800 */
[----:B--2---:R0:W-:Y:S01]  /*26120*/  STL.64 [R1+0x16c0], R18 ;  /* 0x0016c01201007387 */ /* 0x0041e20000100a00 */
[----:B------:R1:W-:Y:S03]  /*26130*/  STL.64 [R1+0x16b8], R16 ;  /* 0x0016b81001007387 */ /* 0x0003e60000100a00 */
[----:B0-----:R-:W2:Y:S01]  /*26140*/  LDL.64 R18, [R1+0x118] ;  /* 0x0001180001127983 */ /* 0x001ea20000100a00 */
[C---:B---3--:R-:W-:Y:S03]  /*26150*/  HMMA.16816.F32 R24, R8.reuse, R26, R12 ;  /* 0x0000001a0818723c */ /* 0x048fe6000000180c */
[----:B--2---:R0:W-:Y:S01]  /*26160*/  STL.64 [R1+0x16c8], R18 ;  /* 0x0016c81201007387 */ /* 0x0041e20000100a00 */
[----:B-1----:R-:W2:Y:S02]  /*26170*/  LDL.LU R16, [R1+0x10] ;  /* 0x0000100001107983 */ /* 0x002ea40000300800 */
[----:B------:R-:W2:Y:S01]  /*26180*/  LDL.LU R17, [R1+0x14] ;  /* 0x0000140001117983 */ /* 0x000ea20000300800 */
[----:B0-----:R-:W2:Y:S01]  /*26190*/  LDL.LU R18, [R1+0x18] ;  /* 0x0000180001127983 */ /* 0x001ea20000300800 */
[----:B------:R-:W2:Y:S02]  /*261a0*/  LDL.LU R19, [R1+0x1c] ;  /* 0x00001c0001137983 */ /* 0x000ea40000300800 */
[----:B------:R-:W3:Y:S02]  /*261b0*/  LDL.LU.64 R14, [R1+0x1718] ;  /* 0x00171800010e7983 */ /* 0x000ee40000300a00 */
[----:B------:R-:W3:Y:S11]  /*261c0*/  LDL.LU.64 R12, [R1+0x1710] ;  /* 0x00171000010c7983 */ /* 0x000ef60000300a00 */
        /* <DEDUP_REMOVED lines=15> */
[----:B0-----:R-:W4:Y:S01]  /*262c0*/  LDL.LU.64 R14, [R1+0x16e8] ;  /* 0x0016e800010e7983 */ /* 0x001f220000300a00 */
[----:B------:R0:W-:Y:S03]  /*262d0*/  STL.64 [R1+0x15e0], R26 ;  /* 0x0015e01a01007387 */ /* 0x0001e60000100a00 */
[----:B0-----:R-:W3:Y:S01]  /*262e0*/  LDL.64 R26, [R1+0x108] ;  /* 0x00010800011a7983 */ /* 0x001ee20000100a00 */
[C---:B----4-:R-:W-:Y:S11]  /*262f0*/  HMMA.16816.F32 R4, R8.reuse, R14, R4 ;  /* 0x0000000e0804723c */ /* 0x050ff60000001804 */
[----:B------:R-:W-:Y:S11]  /*26300*/  @!UPT UIADD3 URZ, URZ, URZ, URZ ;  /* 0x0000003f3f3ff290 */ /* 0x000ff6000fffe03f */
[----:B------:R-:W-:Y:S01]  /*26310*/  @!UPT UIADD3 URZ, URZ, URZ, URZ ;  /* 0x0000003f3f3ff290 */ /* 0x000fe2000fffe03f */
[----:B------:R-:W-:Y:S01]  /*26320*/  STL.64 [R1+0xbb0], R4 ;  /* 0x000bb00401007387 */ /* 0x000fe20000100a00 */
[----:B------:R0:W-:Y:S03]  /*26330*/  STL.64 [R1+0xbb8], R6 ;  /* 0x000bb80601007387 */ /* 0x0001e60000100a00 */
[----:B0-----:R-:W4:Y:S01]  /*26340*/  LDL.LU.64 R6, [R1+0x16e0] ;  /* 0x0016e00001067983 */ /* 0x001f220000300a00 */
[----:B------:R-:W4:Y:S02]  /*26350*/  LDL.LU.64 R4, [R1+0x16d8] ;  /* 0x0016d80001047983 */ /* 0x000f240000300a00 */
[C---:B----4-:R-:W-:Y:S11]  /*26360*/  HMMA.16816.F32 R4, R8.reuse, R22, R4 ;  /* 0x000000160804723c */ /* 0x050ff60000001804 */
[----:B------:R-:W-:Y:S11]  /*26370*/  @!UPT UIADD3 URZ, URZ, URZ, URZ ;  /* 0x0000003f3f3ff290 */ /* 0x000ff6000fffe03f */
[----:B------:R-:W-:Y:S01]  /*26380*/  @!UPT UIADD3 URZ, URZ, URZ, URZ ;  /* 0x0000003f3f3ff290 */ /* 0x000fe2000fffe03f */
[----:B------:R-:W-:Y:S01]  /*26390*/  STL.64 [R1+0xba0], R4 ;  /* 0x000ba00401007387 */ /* 0x000fe20000100a00 */
[----:B------:R0:W-:Y:S03]  /*263a0*/  STL.64 [R1+0xba8], R6 ;  /* 0x000ba80601007387 */ /* 0x0001e60000100a00 */
[----:B0-----:R-:W2:Y:S01]  /*263b0*/  LDL.LU.64 R6, [R1+0x16d0] ;  /* 0x0016d00001067983 */ /* 0x001ea20000300a00 */
[----:B------:R-:W-:Y:S01]  /*263c0*/  STL.64 [R1+0x15d0], R22 ;  /* 0x0015d01601007387 */ /* 0x000fe20000100a00 */
[----:B--2---:R-:W-:Y:S02]  /*263d0*/  HMMA.16816.F32 R8, R8, R6, R16 ;  /* 0x000000060808723c */ /* 0x004fe40000001810 */
[----:B------:R-:W2:Y:S04]  /*263e0*/  LDL.LU.64 R18, [R1+0x16c8] ;  /* 0x0016c80001127983 */ /* 0x000ea80000300a00 */
[----:B------:R-:W-:Y:S11]  /*263f0*/  LDSM.16.MT88.4 R4, [R29+0xc100] ;  /* 0x00c100001d04783b */ /* 0x000ff60000004200 */
[----:B------:R-:W-:Y:S06]  /*26400*/  @!UPT UIADD3 URZ, URZ, URZ, URZ ;  /* 0x0000003f3f3ff290 */ /* 0x000fec000fffe03f */
[----:B------:R-:W-:Y:S01]  /*26410*/  STL.64 [R1+0xb90], R8 ;  /* 0x000b900801007387 */ /* 0x000fe20000100a00 */
[----:B------:R-:W-:Y:S02]  /*26420*/  STL.64 [R1+0xb98], R10 ;  /* 0x000b980a01007387 */ /* 0x000fe40000100a00 */
[----:B------:R-:W0:Y:S02]  /*26430*/  LDSM.16.MT88.4 R8, [R29+0xc180] ;  /* 0x00c180001d08783b */ /* 0x000e240000004200 */
[----:B0-----:R-:W-:Y:S02]  /*26440*/  STL.64 [R1+0x15b0], R10 ;  /* 0x0015b00a01007387 */ /* 0x001fe40000100a00 */
[----:B------:R0:W-:Y:S02]  /*26450*/  STL.64 [R1+0x15a8], R8 ;  /* 0x0015a80801007387 */ /* 0x0001e40000100a00 */
[----:B0-----:R-:W2:Y:S01]  /*26460*/  LDL.LU R8, [R1+0x860] ;  /* 0x0008600001087983 */ /* 0x001ea20000300800 */
[----:B------:R-:W2:Y:S02]  /*26470*/  LDL.LU R9, [R1+0x864] ;  /* 0x0008640001097983 */ /* 0x000ea40000300800 */
[----:B------:R-:W2:Y:S02]  /*26480*/  LDL.LU R10, [R1+0x868] ;  /* 0x00086800010a7983 */ /* 0x000ea40000300800 */
[----:B------:R-:W2:Y:S02]  /*26490*/  LDL.LU R11, [R1+0x86c] ;  /* 0x00086c00010b7983 */ /* 0x000ea40000300800 */
[C---:B--2---:R-:W-:Y:S11]  /*264a0*/  HMMA.16816.F32 R8, R4.reuse, R18, R8 ;  /* 0x000000120408723c */ /* 0x044ff60000001808 */
[----:B------:R-:W-:Y:S11]  /*264b0*/  @!UPT UIADD3 URZ, URZ, URZ, URZ ;  /* 0x0000003f3f3ff290 */ /* 0x000ff6000fffe03f */
[----:B------:R-:W-:Y:S01]  /*264c0*/  @!UPT UIADD3 URZ, URZ, URZ, URZ ;  /* 0x0000003f3f3ff290 */ /* 0x000fe2000fffe03f */
[----:B------:R-:W-:Y:S01]  /*264d0*/  STL.64 [R1+0x2f0], R8 ;  /* 0x0002f00801007387 */ /* 0x000fe20000100a00 */
[----:B------:R0:W-:Y:S02]  /*264e0*/  STL.64 [R1+0x2f8], R10 ;  /* 0x0002f80a01007387 */ /* 0x0001e40000100a00 */
[----:B0-----:R-:W-:Y:S02]  /*264f0*/  IMAD.MOV.U32 R11, RZ, RZ, R18 ;  /* 0x000000ffff0b7224 */ /* 0x001fe400078e0012 */
[----:B------:R-:W-:Y:S02]  /*26500*/  IMAD.MOV.U32 R10, RZ, RZ, R19 ;  /* 0x000000ffff0a7224 */ /* 0x000fe400078e0013 */
[----:B------:R-:W2:Y:S01]  /*26510*/  LDL.LU.64 R18, [R1+0x16c0] ;  /* 0x0016c00001127983 */ /* 0x000ea20000300a00 */
[----:B------:R-:W2:Y:S02]  /*26520*/  LDL.LU.64 R16, [R1+0x16b8] ;  /* 0x0016b80001107983 */ /* 0x000ea40000300a00 */
[----:B------:R0:W-:Y:S02]  /*26530*/  STL.64 [R1+0x1680], R10 ;  /* 0x0016800a01007387 */ /* 0x0001e40000100a00 */
[----:B---3--:R-:W-:Y:S01]  /*26540*/  IMAD.MOV.U32 R13, RZ, RZ, R27 ;  /* 0x000000ffff0d7224 */ /* 0x008fe200078e001b */
[----:B0-----:R-:W3:Y:S01]  /*26550*/  LDL.64 R10, [R1+0xf8] ;  /* 0x0000f800010a7983 */ /* 0x001ee20000100a00 */
[----:B--2---:R-:W-:Y:S11]  /*26560*/  HMMA.16816.F32 R16, R4, R26, R16 ;  /* 0x0000001a0410723c */ /* 0x004ff60000001810 */
[----:B------:R-:W-:Y:S11]  /*26570*/  @!UPT UIADD3 URZ, URZ, URZ, URZ ;  /* 0x0000003f3f3ff290 */ /* 0x000ff6000fffe03f */
[----:B------:R-:W-:Y:S01]  /*26580*/  @!UPT UIADD3 URZ, URZ, URZ, URZ ;  /* 0x0000003f3f3ff290 */ /* 0x000fe2000fffe03f */
[----:B------:R-:W-:Y:S01]  /*26590*/  STL.64 [R1+0x350], R16 ;  /* 0x0003501001007387 */ /* 0x000fe20000100a00 */
[----:B------:R0:W-:Y:S03]  /*265a0*/  STL.64 [R1+0x358], R18 ;  /* 0x0003581201007387 */ /* 0x0001e60000100a00 */
[----:B0-----:R-:W2:Y:S01]  /*265b0*/  LDL.LU.64 R18, [R1+0x16b0] ;  /* 0x0016b00001127983 */ /* 0x001ea20000300a00 */
[----:B------:R-:W-:Y:S02]  /*265c0*/  STL.64 [R1+0x15f0], R14 ;  /* 0x0015f00e01007387 */ /* 0x000fe40000100a00 */
[----:B------:R0:W-:Y:S02]  /*265d0*/  STL [R1+0x15e8], R13 ;  /* 0x0015e80d01007387 */ /* 0x0001e40000100800 */
[----:B------:R-:W4:Y:S01]  /*265e0*/  LDL.LU R12, [R1+0x320] ;  /* 0x00032000010c7983 */ /* 0x000f220000300800 */
[----:B0-----:R-:W4:Y:S01]  /*265f0*/  LDL.LU R13, [R1+0x324] ;  /* 0x00032400010d7983 */ /* 0x001f220000300800 */
[----:B------:R-:W2:Y:S02]  /*26600*/  LDL.LU R14, [R1+0x328] ;  /* 0x00032800010e7983 */ /* 0x000ea40000300800 */
[----:B------:R-:W2:Y:S02]  /*26610*/  LDL.LU R15, [R1+0x32c] ;  /* 0x00032c00010f7983 */ /* 0x000ea40000300800 */
[----:B--2---:R0:W-:Y:S01]  /*26620*/  STL.64 [R1+0x1600], R14 ;  /* 0x0016000e01007387 */ /* 0x0041e20000100a00 */
[----:B----4-:R1:W-:Y:S03]  /*26630*/  STL.64 [R1+0x15f8], R12 ;  /* 0x0015f80c01007387 */ /* 0x0103e60000100a00 */
[----:B0-----:R-:W2:Y:S01]  /*26640*/  LDL.64 R14, [R1+0x78] ;  /* 0x00007800010e7983 */ /* 0x001ea20000100a00 */
[----:B------:R-:W-:-:S03]  /*26650*/  IMAD.MOV.U32 R16, RZ, RZ, R26 ;  /* 0x000000ffff107224 */ /* 0x000fc600078e001a */
[----:B--2---:R0:W-:Y:S01]  /*26660*/  STL.64 [R1+0x1668], R14 ;  /* 0x0016680e01007387 */ /* 0x0041e20000100a00 */
[----:B-1----:R-:W2:Y:S02]  /*26670*/  LDL.LU R12, [R1+0x760] ;  /* 0x00076000010c7983 */ /* 0x002ea40000300800 */
[----:B------:R-:W2:Y:S01]  /*26680*/  LDL.LU R13, [R1+0x764] ;  /* 0x00076400010d7983 */ /* 0x000ea20000300800 */
[----:B0-----:R-:W2:Y:S01]  /*26690*/  LDL.LU R14, [R1+0x768] ;  /* 0x00076800010e7983 */ /* 0x001ea20000300800 */
[----:B------:R-:W2:Y:S02]  /*266a0*/  LDL.LU R15, [R1+0x76c] ;  /* 0x00076c00010f7983 */ /* 0x000ea40000300800 */
[----:B------:R-:W4:Y:S02]  /*266b0*/  LDL.64 R26, [R1+0x68] ;  /* 0x00006800011a7983 */ /* 0x000f240000100a00 */
[----:B---3--:R-:W-:Y:S02]  /*266c0*/  IMAD.MOV.U32 R17, RZ, RZ, R11 ;  /* 0x000000ffff117224 */ /* 0x008fe400078e000b */
[----:B------:R-:W-:Y:S01]  /*266d0*/  IMAD.MOV.U32 R20, RZ, RZ, R10 ;  /* 0x000000ffff147224 */ /* 0x000fe200078e000a */
[----:B--2---:R-:W-:Y:S01]  /*266e0*/  HMMA.16816.F32 R12, R4, R10, R12 ;  /* 0x0000000a040c723c */ /* 0x004fe2000000180c */
[----:B----4-:R-:W-:Y:S11]  /*266f0*/  STL.64 [R1+0x16a8], R26 ;  /* 0x0016a81a01007387 */ /* 0x010ff60000100a00 */
[----:B------:R-:W-:Y:S11]  /*26700*/  @!UPT UIADD3 URZ, URZ, URZ, URZ ;  /* 0x0000003f3f3ff290 */ /* 0x000ff6000fffe03f */
[----:B------:R-:W-:Y:S01]  /*26710*/  STL.64 [R1+0x470], R12 ;  /* 0x0004700c01007387 */ /* 0x000fe20000100a00 */
[----:B------:R-:W-:Y:S02]  /*26720*/  STL.64 [R1+0x478], R14 ;  /* 0x0004780e01007387 */ /* 0x000fe40000100a00 */
[----:B------:R0:W-:Y:S02]  /*26730*/  STL.64 [R1+0x1630], R18 ;  /* 0x0016301201007387 */ /* 0x0001e40000100a00 */
[----:B------:R-:W-:Y:S02]  /*26740*/  STL.64 [R1+0x1628], R16 ;  /* 0x0016281001007387 */ /* 0x000fe40000100a00 */
[----:B0-----:R-:W-:Y:S02]  /*26750*/  IMAD.MOV.U32 R18, RZ, RZ, R21 ;  /* 0x000000ffff127224 */ /* 0x001fe400078e0015 */
[----:B------:R-:W-:-:S05]  /*26760*/  IMAD.MOV.U32 R19, RZ, RZ, R3 ;  /* 0x000000ffff137224 */ /* 0x000fca00078e0003 */
[----:B------:R-:W-:Y:S01]  /*26770*/  STL.64 [R1+0x1648], R18 ;  /* 0x0016481201007387 */ /* 0x000fe20000100a00 */
[----:B------:R0:W-:Y:S03]  /*26780*/  STL [R1+0x15d8], R20 ;  /* 0x0015d81401007387 */ /* 0x0001e60000100800 */
[----:B0-----:R-:W2:Y:S01]  /*26790*/  LDL.LU R20, [R1+0x260] ;  /* 0x0002600001147983 */ /* 0x001ea20000300800 */
[----:B------:R-:W2:Y:S02]  /*267a0*/  LDL.LU R21, [R1+0x264] ;  /* 0x0002640001157983 */ /* 0x000ea40000300800 */
[----:B------:R-:W3:Y:S02]  /*267b0*/  LDL.LU R22, [R1+0x268] ;  /* 0x0002680001167983 */ /* 0x000ee40000300800 */
[----:B------:R-:W3:Y:S01]  /*267c0*/  LDL.LU R23, [R1+0x26c] ;  /* 0x00026c0001177983 */ /* 0x000ee20000300800 */
[----:B------:R-:W4:Y:S01]  /*267d0*/  LDL.LU R12, [R1+0x520] ;  /* 0x00052000010c7983 */ /* 0x000f220000300800 */
[----:B------:R-:W4:Y:S02]  /*267e0*/  LDL.LU R13, [R1+0x524] ;  /* 0x00052400010d7983 */ /* 0x000f240000300800 */
[----:B------:R-:W2:Y:S02]  /*267f0*/  LDL.LU R14, [R1+0x528] ;  /* 0x00052800010e7983 */ /* 0x000ea40000300800 */
[----:B------:R-:W2:Y:S01]  /*26800*/  LDL.LU R15, [R1+0x52c] ;  /* 0x00052c00010f7983 */ /* 0x000ea20000300800 */
[----:B------:R-:W2:Y:S01]  /*26810*/  LDL.LU R8, [R1+0x5c0] ;  /* 0x0005c00001087983 */ /* 0x000ea20000300800 */
[----:B------:R-:W2:Y:S02]  /*26820*/  LDL.LU R9, [R1+0x5c4] ;  /* 0x0005c40001097983 */ /* 0x000ea40000300800 */
[----:B------:R-:W2:Y:S02]  /*26830*/  LDL.LU R10, [R1+0x5c8] ;  /* 0x0005c800010a7983 */ /* 0x000ea40000300800 */
[----:B------:R-:W2:Y:S01]  /*26840*/  LDL.LU R11, [R1+0x5cc] ;  /* 0x0005cc00010b7983 */ /* 0x000ea20000300800 */
[----:B------:R-:W3:Y:S01]  /*26850*/  LDL.LU R24, [R1+0x6d0] ;  /* 0x0006d00001187983 */ /* 0x000ee20000300800 */
[----:B------:R-:W3:Y:S02]  /*26860*/  LDL.LU R25, [R1+0x6d4] ;  /* 0x0006d40001197983 */ /* 0x000ee40000300800 */
[----:B------:R-:W3:Y:S02]  /*26870*/  LDL.LU R26, [R1+0x6d8] ;  /* 0x0006d800011a7983 */ /* 0x000ee40000300800 */
[----:B------:R-:W3:Y:S01]  /*26880*/  LDL.LU R27, [R1+0x6dc] ;  /* 0x0006dc00011b7983 */ /* 0x000ee20000300800 */
[----:B--2---:R0:W-:Y:S01]  /*26890*/  STL.64 [R1+0x1690], R10 ;  /* 0x0016900a01007387 */ /* 0x0041e20000100a00 */
[----:B------:R-:W-:Y:S03]  /*268a0*/  STL.64 [R1+0x1688], R8 ;  /* 0x0016880801007387 */ /* 0x000fe60000100a00 */
[----:B0-----:R-:W2:Y:S04]  /*268b0*/  LDL.64 R10, [R1+0xd8] ;  /* 0x0000d800010a7983 */ /* 0x001ea80000100a00 */
[----:B--2---:R0:W-:Y:S04]  /*268c0*/  STL.64 [R1+0x16a0], R10 ;  /* 0x0016a00a01007387 */ /* 0x0041e80000100a00 */
[----:B0-----:R-:W2:Y:S01]  /*268d0*/  LDL.64 R10, [R1+0xe8] ;  /* 0x0000e800010a7983 */ /* 0x001ea20000100a00 */
[----:B------:R0:W-:Y:S02]  /*268e0*/  STL.64 [R1+0x1678], R14 ;  /* 0x0016780e01007387 */ /* 0x0001e40000100a00 */
[----:B----4-:R1:W-:Y:S01]  /*268f0*/  STL.64 [R1+0x1670], R12 ;  /* 0x0016700c01007387 */ /* 0x0103e20000100a00 */
[----:B0-----:R-:W4:Y:S01]  /*26900*/  LDL.64 R14, [R1+0xc8] ;  /* 0x0000c800010e7983 */ /* 0x001f220000100a00 */
[----:B------:R-:W-:-:S02]  /*26910*/  IMAD.MOV.U32 R18, RZ, RZ, R2 ;  /* 0x000000ffff127224 */ /* 0x000fc400078e0002 */
[----:B------:R-:W-:Y:S01]  /*26920*/  IMAD.MOV.U32 R19, RZ, RZ, R0 ;  /* 0x000000ffff137224 */ /* 0x000fe200078e0000 */
[----:B----4-:R0:W-:Y:S01]  /*26930*/  STL.64 [R1+0x1698], R14 ;  /* 0x0016980e01007387 */ /* 0x0101e20000100a00 */
[----:B-1----:R-:W4:Y:S02]  /*26940*/  LDL.LU R12, [R1+0x650] ;  /* 0x00065000010c7983 */ /* 0x002f240000300800 */
[----:B------:R-:W4:Y:S01]  /*26950*/  LDL.LU R13, [R1+0x654] ;  /* 0x00065400010d7983 */ /* 0x000f220000300800 */
[----:B0-----:R-:W4:Y:S01]  /*26960*/  LDL.LU R14, [R1+0x658] ;  /* 0x00065800010e7983 */ /* 0x001f220000300800 */
[----:B------:R-:W4:Y:S02]  /*26970*/  LDL.LU R15, [R1+0x65c] ;  /* 0x00065c00010f7983 */ /* 0x000f240000300800 */
[----:B------:R0:W-:Y:S02]  /*26980*/  STL.64 [R1+0x1660], R18 ;  /* 0x0016601201007387 */ /* 0x0001e40000100a00 */
[----:B0-----:R-:W2:Y:S01]  /*26990*/  LDL.64 R18, [R1+0xb8] ;  /* 0x0000b80001127983 */ /* 0x001ea20000100a00 */
[----:B---3--:R-:W-:Y:S02]  /*269a0*/  STL.64 [R1+0x1610], R22 ;  /* 0x0016101601007387 */ /* 0x008fe40000100a00 */
[----:B------:R0:W-:Y:S02]  /*269b0*/  STL.64 [R1+0x1608], R20 ;  /* 0x0016081401007387 */ /* 0x0001e40000100a00 */
[----:B0-----:R-:W3:Y:S01]  /*269c0*/  LDL.LU R20, [R1+0x330] ;  /* 0x0003300001147983 */ /* 0x001ee20000300800 */
[----:B------:R-:W3:Y:S02]  /*269d0*/  LDL.LU R21, [R1+0x334] ;  /* 0x0003340001157983 */ /* 0x000ee40000300800 */
[----:B------:R-:W2:Y:S02]  /*269e0*/  LDL.LU R22, [R1+0x338] ;  /* 0x0003380001167983 */ /* 0x000ea40000300800 */
[----:B------:R-:W2:Y:S02]  /*269f0*/  LDL.LU R23, [R1+0x33c] ;  /* 0x00033c0001177983 */ /* 0x000ea40000300800 */
[----:B--2---:R-:W-:Y:S01]  /*26a00*/  STL.64 [R1+0x1620], R22 ;  /* 0x0016201601007387 */ /* 0x004fe20000100a00 */
[----:B---3--:R0:W-:Y:S03]  /*26a10*/  STL.64 [R1+0x1618], R20 ;  /* 0x0016181401007387 */ /* 0x0081e60000100a00 */
[----:B0-----:R-:W2:Y:S01]  /*26a20*/  LDL.LU R20, [R1+0x370] ;  /* 0x0003700001147983 */ /* 0x001ea20000300800 */
[----:B------:R-:W2:Y:S02]  /*26a30*/  LDL.LU R21, [R1+0x374] ;  /* 0x0003740001157983 */ /* 0x000ea40000300800 */
[----:B------:R-:W3:Y:S02]  /*26a40*/  LDL.LU R22, [R1+0x378] ;  /* 0x0003780001167983 */ /* 0x000ee40000300800 */
[----:B------:R-:W3:Y:S01]  /*26a50*/  LDL.LU R23, [R1+0x37c] ;  /* 0x00037c0001177983 */ /* 0x000ee20000300800 */
[C---:B------:R-:W-:Y:S01]  /*26a60*/  HMMA.16816.F32 R24, R4.reuse, R10, R24 ;  /* 0x0000000a0418723c */ /* 0x040fe20000001818 */
[----:B---3--:R-:W-:Y:S01]  /*26a70*/  STL.64 [R1+0x1640], R22 ;  /* 0x0016401601007387 */ /* 0x008fe20000100a00 */
[----:B--2---:R0:W-:Y:S03]  /*26a80*/  STL.64 [R1+0x1638], R20 ;  /* 0x0016381401007387 */ /* 0x0041e60000100a00 */
[----:B0-----:R-:W2:Y:S01]  /*26a90*/  LDL.LU R20, [R1+0x3d0] ;  /* 0x0003d00001147983 */ /* 0x001ea20000300800 */
[----:B------:R-:W2:Y:S02]  /*26aa0*/  LDL.LU R21, [R1+0x3d4] ;  /* 0x0003d40001157983 */ /* 0x000ea40000300800 */
[----:B------:R-:W3:Y:S02]  /*26ab0*/  LDL.LU R22, [R1+0x3d8] ;  /* 0x0003d80001167983 */ /* 0x000ee40000300800 */
[----:B------:R-:W3:Y:S02]  /*26ac0*/  LDL.LU R23, [R1+0x3dc] ;  /* 0x0003dc0001177983 */ /* 0x000ee40000300800 */
[----:B------:R-:W-:Y:S01]  /*26ad0*/  IMAD.MOV.U32 R3, RZ, RZ, R11 ;  /* 0x000000ffff037224 */ /* 0x000fe200078e000b */
        /* <DEDUP_REMOVED lines=8> */
[----:B0-----:R-:W-:Y:S01]  /*26b60*/  IMAD.MOV.U32 R24, RZ, RZ, R10 ;  /* 0x000000ffff187224 */ /* 0x001fe200078e000a */
[----:B-1----:R-:W3:Y:S01]  /*26b70*/  LDL.LU.64 R26, [R1+0x16a8] ;  /* 0x0016a800011a7983 */ /* 0x002ee20000300a00 */
[----:B------:R-:W4:Y:S02]  /*26b80*/  LDL.LU.64 R10, [R1+0x16a0] ;  /* 0x0016a000010a7983 */ /* 0x000f240000300a00 */
[----:B----4-:R-:W-:Y:S01]  /*26b90*/  HMMA.16816.F32 R12, R4, R10, R12 ;  /* 0x0000000a040c723c */ /* 0x010fe2000000180c */
[----:B------:R-:W-:-:S02]  /*26ba0*/  IMAD.MOV.U32 R2, RZ, RZ, R10 ;  /* 0x000000ffff027224 */ /* 0x000fc400078e000a */
[----:B------:R-:W-:Y:S11]  /*26bb0*/  IMAD.MOV.U32 R0, RZ, RZ, R11 ;  /* 0x000000ffff007224 */ /* 0x000ff600078e000b */
[----:B------:R-:W-:Y:S09]  /*26bc0*/  @!UPT UIADD3 URZ, URZ, URZ, URZ ;  /* 0x0000003f3f3ff290 */ /* 0x000ff2000fffe03f */
[----:B------:R-:W-:Y:S01]  /*26bd0*/  STL.64 [R1+0x6a0], R12 ;  /* 0x0006a00c01007387 */ /* 0x000fe20000100a00 */
[----:B------:R0:W-:Y:S03]  /*26be0*/  STL.64 [R1+0x6a8], R14 ;  /* 0x0006a80e01007387 */ /* 0x0001e60000100a00 */
[----:B0-----:R-:W4:Y:S01]  /*26bf0*/  LDL.LU.64 R14, [R1+0x1698] ;  /* 0x00169800010e7983 */ /* 0x001f220000300a00 */
[----:B------:R-:W4:Y:S02]  /*26c00*/  LDL.LU.64 R10, [R1+0x1690] ;  /* 0x00169000010a7983 */ /* 0x000f240000300a00 */
[----:B------:R-:W4:Y:S02]  /*26c10*/  LDL.LU.64 R8, [R1+0x1688] ;  /* 0x0016880001087983 */ /* 0x000f240000300a00 */
        /* <DEDUP_REMOVED lines=33> */
[----:B------:R-:W3:Y:S01]  /*26e30*/  LDL.LU.64 R16, [R1+0x1628] ;  /* 0x0016280001107983 */ /* 0x000ee20000300a00 */
        /* <DEDUP_REMOVED lines=10> */
[----:B------:R0:W-:Y:S02]  /*26ee0*/  STL.64 [R1+0x1530], R18 ;  /* 0x0015301201007387 */ /* 0x0001e40000100a00 */
[----:B0-----:R-:W-:Y:S02]  /*26ef0*/  IMAD.MOV.U32 R18, RZ, RZ, R2 ;  /* 0x000000ffff127224 */ /* 0x001fe400078e0002 */
[----:B------:R-:W-:Y:S02]  /*26f00*/  IMAD.MOV.U32 R19, RZ, RZ, R0 ;  /* 0x000000ffff137224 */ /* 0x000fe400078e0000 */
[----:B------:R-:W-:-:S03]  /*26f10*/  IMAD.MOV.U32 R2, RZ, RZ, R14 ;  /* 0x000000ffff027224 */ /* 0x000fc600078e000e */
[----:B------:R-:W-:Y:S01]  /*26f20*/  STL.64 [R1+0x1548], R18 ;  /* 0x0015481201007387 */ /* 0x000fe20000100a00 */
        /* <DEDUP_REMOVED lines=10> */
[----:B------:R-:W-:-:S02]  /*26fd0*/  IMAD.MOV.U32 R18, RZ, RZ, R24 ;  /* 0x000000ffff127224 */ /* 0x000fc400078e0018 */
[----:B------:R-:W-:Y:S02]  /*26fe0*/  IMAD.MOV.U32 R19, RZ, RZ, R3 ;  /* 0x000000ffff137224 */ /* 0x000fe400078e0003 */
[----:B---3--:R-:W-:-:S03]  /*26ff0*/  IMAD.MOV.U32 R3, RZ, RZ, R27 ;  /* 0x000000ffff037224 */ /* 0x008fc600078e001b */
[----:B------:R-:W-:Y:S01]  /*27000*/  STL.64 [R1+0x1560], R18 ;  /* 0x0015601201007387 */ /* 0x000fe20000100a00 */
[C---:B--2---:R-:W-:Y:S11]  /*27010*/  HMMA.16816.F32 R12, R4.reuse, R26, R12 ;  /* 0x0000001a040c723c */ /* 0x044ff6000000180c */
[----:B------:R-:W-:Y:S11]  /*27020*/  @!UPT UIADD3 URZ, URZ, URZ, URZ ;  /* 0x0000003f3f3ff290 */ /* 0x000ff6000fffe03f */
[----:B------:R-:W-:Y:S01]  /*27030*/  @!UPT UIADD3 URZ, URZ, URZ, URZ ;  /* 0x0000003f3f3ff290 */ /* 0x000fe2000fffe03f */
[----:B------:R0:W-:Y:S01]  /*27040*/  STL.64 [R1+0xa90], R12 ;  /* 0x000a900c01007387 */ /* 0x0001e20000100a00 */
[----:B------:R1:W-:Y:S02]  /*27050*/  STL.64 [R1+0xa98], R14 ;  /* 0x000a980e01007387 */ /* 0x0003e40000100a00 */
[----:B0-----:R-:W-:Y:S01]  /*27060*/  IMAD.MOV.U32 R12, RZ, RZ, R26 ;  /* 0x000000ffff0c7224 */ /* 0x001fe200078e001a */
[----:B-1----:R-:W2:Y:S01]  /*27070*/  LDL.LU.64 R14, [R1+0x15f0] ;  /* 0x0015f000010e7983 */ /* 0x002ea20000300a00 */
[----:B------:R-:W3:Y:S02]  /*27080*/  LDL.LU R13, [R1+0x15e8] ;  /* 0x0015e800010d7983 */ /* 0x000ee40000300800 */
[----:B------:R-:W2:Y:S02]  /*27090*/  LDL.LU.64 R26, [R1+0x15e0] ;  /* 0x0015e000011a7983 */ /* 0x000ea40000300a00 */
[----:B--2---:R-:W-:Y:S11]  /*270a0*/  HMMA.16816.F32 R20, R4, R26, R20 ;  /* 0x0000001a0414723c */ /* 0x004ff60000001814 */
[----:B------:R-:W-:Y:S11]  /*270b0*/  @!UPT UIADD3 URZ, URZ, URZ, URZ ;  /* 0x0000003f3f3ff290 */ /* 0x000ff6000fffe03f */
[----:B------:R-:W-:Y:S01]  /*270c0*/  @!UPT UIADD3 URZ, URZ, URZ, URZ ;  /* 0x0000003f3f3ff290 */ /* 0x000fe2000fffe03f */
[----:B------:R0:W-:Y:S01]  /*270d0*/  STL.64 [R1+0xb60], R20 ;  /* 0x000b601401007387 */ /* 0x0001e20000100a00 */
[----:B------:R-:W-:Y:S03]  /*270e0*/  STL.64 [R1+0xb68], R22 ;  /* 0x000b681601007387 */ /* 0x000fe60000100a00 */
[----:B0-----:R-:W2:Y:S01]  /*270f0*/  LDL.LU R20, [R1+0x15d8] ;  /* 0x0015d80001147983 */ /* 0x001ea20000300800 */
[----:B------:R-:W-:Y:S02]  /*27100*/  IMAD.MOV.U32 R19, RZ, RZ, R17 ;  /* 0x000000ffff137224 */ /* 0x000fe400078e0011 */
[----:B--2---:R-:W-:-:S05]  /*27110*/  IMAD.MOV.U32 R18, RZ, RZ, R20 ;  /* 0x000000ffff127224 */ /* 0x004fca00078e0014 */
[----:B------:R-:W-:Y:S01]  /*27120*/  STL.64 [R1+0x1578], R18 ;  /* 0x0015781201007387 */ /* 0x000fe20000100a00 */
[----:B------:R0:W-:Y:S02]  /*27130*/  STL.64 [R1+0x14c8], R26 ;  /* 0x0014c81a01007387 */ /* 0x0001e40000100a00 */
[----:B------:R-:W2:Y:S02]  /*27140*/  LDL.LU R24, [R1+0x510] ;  /* 0x0005100001187983 */ /* 0x000ea40000300800 */
[----:B------:R-:W2:Y:S01]  /*27150*/  LDL.LU R25, [R1+0x514] ;  /* 0x0005140001197983 */ /* 0x000ea20000300800 */
[----:B0-----:R-:W2:Y:S01]  /*27160*/  LDL.LU R26, [R1+0x518] ;  /* 0x00051800011a7983 */ /* 0x001ea20000300800 */
[----:B------:R-:W2:Y:S02]  /*27170*/  LDL.LU R27, [R1+0x51c] ;  /* 0x00051c00011b7983 */ /* 0x000ea40000300800 */
[----:B------:R-:W-:Y:S02]  /*27180*/  IMAD.MOV.U32 R18, RZ, RZ, R16 ;  /* 0x000000ffff127224 */ /* 0x000fe400078e0010 */
[----:B---3--:R-:W-:-:S05]  /*27190*/  IMAD.MOV.U32 R19, RZ, RZ, R13 ;  /* 0x000000ffff137224 */ /* 0x008fca00078e000d */
[----:B------:R4:W-:Y:S02]  /*271a0*/  STL.64 [R1+0x1590], R18 ;  /* 0x0015901201007387 */ /* 0x0009e40000100a00 */
[----:B----4-:R-:W-:Y:S02]  /*271b0*/  IMAD.MOV.U32 R18, RZ, RZ, R11 ;  /* 0x000000ffff127224 */ /* 0x010fe400078e000b */
[----:B------:R-:W-:Y:S01]  /*271c0*/  IMAD.MOV.U32 R19, RZ, RZ, R10 ;  /* 0x000000ffff137224 */ /* 0x000fe200078e000a */
[----:B--2---:R-:W-:Y:S01]  /*271d0*/  STL.64 [R1+0x1540], R26 ;  /* 0x0015401a01007387 */ /* 0x004fe20000100a00 */
[----:B------:R0:W-:Y:S03]  /*271e0*/  STL.64 [R1+0x1538], R24 ;  /* 0x0015381801007387 */ /* 0x0001e60000100a00 */
[----:B0-----:R-:W2:Y:S01]  /*271f0*/  LDL.LU R24, [R1+0x620] ;  /* 0x0006200001187983 */ /* 0x001ea20000300800 */
[----:B------:R-:W2:Y:S02]  /*27200*/  LDL.LU R25, [R1+0x624] ;  /* 0x0006240001197983 */ /* 0x000ea40000300800 */
[----:B------:R-:W3:Y:S02]  /*27210*/  LDL.LU R26, [R1+0x628] ;  /* 0x00062800011a7983 */ /* 0x000ee40000300800 */
[----:B------:R-:W3:Y:S01]  /*27220*/  LDL.LU R27, [R1+0x62c] ;  /* 0x00062c00011b7983 */ /* 0x000ee20000300800 */
[----:B------:R0:W-:Y:S01]  /*27230*/  STL.64 [R1+0x15b8], R18 ;  /* 0x0015b81201007387 */ /* 0x0001e20000100a00 */
[----:B------:R-:W4:Y:S02]  /*27240*/  LDL.LU R16, [R1+0x190] ;  /* 0x0001900001107983 */ /* 0x000f240000300800 */
[----:B------:R-:W4:Y:S01]  /*27250*/  LDL.LU R17, [R1+0x194] ;  /* 0x0001940001117983 */ /* 0x000f220000300800 */
[----:B0-----:R-:W2:Y:S01]  /*27260*/  LDL.LU R18, [R1+0x198] ;  /* 0x0001980001127983 */ /* 0x001ea20000300800 */
[----:B------:R-:W2:Y:S02]  /*27270*/  LDL.LU R19, [R1+0x19c] ;  /* 0x00019c0001137983 */ /* 0x000ea40000300800 */
[----:B------:R-:W3:Y:S02]  /*27280*/  LDL.LU R20, [R1+0x250] ;  /* 0x0002500001147983 */ /* 0x000ee40000300800 */
[----:B------:R-:W3:Y:S01]  /*27290*/  LDL.LU R21, [R1+0x254] ;  /* 0x0002540001157983 */ /* 0x000ee20000300800 */
[----:B------:R-:W3:Y:S01]  /*272a0*/  LDL.LU R22, [R1+0x258] ;  /* 0x0002580001167983 */ /* 0x000ee20000300800 */
[----:B------:R-:W3:Y:S03]  /*272b0*/  LDL.LU R23, [R1+0x25c] ;  /* 0x00025c0001177983 */ /* 0x000ee60000300800 */
[----:B--2---:R-:W-:Y:S01]  /*272c0*/  STL.64 [R1+0x15c8], R18 ;  /* 0x0015c81201007387 */ /* 0x004fe20000100a00 */
[----:B----4-:R0:W-:Y:S03]  /*272d0*/  STL.64 [R1+0x15c0], R16 ;  /* 0x0015c01001007387 */ /* 0x0101e60000100a00 */
[----:B0-----:R-:W2:Y:S01]  /*272e0*/  LDL.LU R16, [R1+0x240] ;  /* 0x0002400001107983 */ /* 0x001ea20000300800 */
[----:B------:R-:W2:Y:S02]  /*272f0*/  LDL.LU R17, [R1+0x244] ;  /* 0x0002440001117983 */ /* 0x000ea40000300800 */
[----:B------:R-:W2:Y:S02]  /*27300*/  LDL.LU R18, [R1+0x248] ;  /* 0x0002480001127983 */ /* 0x000ea40000300800 */
[----:B------:R-:W2:Y:S01]  /*27310*/  LDL.LU R19, [R1+0x24c] ;  /* 0x00024c0001137983 */ /* 0x000ea20000300800 */
[----:B------:R-:W4:Y:S01]  /*27320*/  LDL.64 R10, [R1+0x28] ;  /* 0x00002800010a7983 */ /* 0x000f220000100a00 */
        /* <DEDUP_REMOVED lines=28> */
[----:B------:R-:W-:Y:S01]  /*274f0*/  STL.64 [R1+0x1528], R14 ;  /* 0x0015280e01007387 */ /* 0x000fe20000100a00 */
[----:B---3--:R-:W-:Y:S11]  /*27500*/  HMMA.16816.F32 R16, R4, R22, R16 ;  /* 0x000000160410723c */ /* 0x008ff60000001810 */
[----:B------:R-:W-:Y:S11]  /*27510*/  @!UPT UIADD3 URZ, URZ, URZ, URZ ;  /* 0x0000003f3f3ff290 */ /* 0x000ff6000fffe03f */
[----:B------:R-:W-:Y:S01]  /*27520*/  @!UPT UIADD3 URZ, URZ, URZ, URZ ;  /* 0x0000003f3f3ff290 */ /* 0x000fe2000fffe03f */
[----:B------:R-:W-:Y:S01]  /*27530*/  STL.64 [R1+0xb40], R16 ;  /* 0x000b401001007387 */ /* 0x000fe20000100a00 */
[----:B------:R0:W-:Y:S03]  /*27540*/  STL.64 [R1+0xb48], R18 ;  /* 0x000b481201007387 */ /* 0x0001e60000100a00 */
[----:B0-----:R-:W3:Y:S01]  /*27550*/  LDL.LU.64 R18, [R1+0x15c8] ;  /* 0x0015c80001127983 */ /* 0x001ee20000300a00 */
[----:B------:R-:W3:Y:S02]  /*27560*/  LDL.LU.64 R16, [R1+0x15c0] ;  /* 0x0015c00001107983 */ /* 0x000ee40000300a00 */
[----:B------:R0:W-:Y:S02]  /*27570*/  STL.64 [R1+0x14b0], R22 ;  /* 0x0014b01601007387 */ /* 0x0001e40000100a00 */
[----:B----4-:R-:W-:Y:S02]  /*27580*/  IMAD.MOV.U32 R14, RZ, RZ, R10 ;  /* 0x000000ffff0e7224 */ /* 0x010fe400078e000a */
[----:B------:R-:W-:-:S02]  /*27590*/  IMAD.MOV.U32 R13, RZ, RZ, R11 ;  /* 0x000000ffff0d7224 */ /* 0x000fc400078e000b */
[----:B0-----:R-:W-:Y:S02]  /*275a0*/  IMAD.MOV.U32 R22, RZ, RZ, R9 ;  /* 0x000000ffff167224 */ /* 0x001fe400078e0009 */
[----:B------:R-:W-:Y:S01]  /*275b0*/  IMAD.MOV.U32 R23, RZ, RZ, R8 ;  /* 0x000000ffff177224 */ /* 0x000fe200078e0008 */
[----:B---3--:R-:W-:Y:S01]  /*275c0*/  HMMA.16816.F32 R4, R4, R10, R16 ;  /* 0x0000000a0404723c */ /* 0x008fe20000001810 */
[----:B------:R-:W2:Y:S11]  /*275d0*/  LDL.LU.64 R18, [R1+0x15b8] ;  /* 0x0015b80001127983 */ /* 0x000eb60000300a00 */
[----:B------:R-:W-:Y:S11]  /*275e0*/  @!UPT UIADD3 URZ, URZ, URZ, URZ ;  /* 0x0000003f3f3ff290 */ /* 0x000ff6000fffe03f */
[----:B------:R0:W-:Y:S01]  /*275f0*/  STL.64 [R1+0xb20], R4 ;  /* 0x000b200401007387 */ /* 0x0001e20000100a00 */
[----:B------:R1:W-:Y:S02]  /*27600*/  STL.64 [R1+0xb28], R6 ;  /* 0x000b280601007387 */ /* 0x0003e40000100a00 */
[----:B------:R-:W2:Y:S02]  /*27610*/  LDL.LU.64 R10, [R1+0x15b0] ;  /* 0x0015b000010a7983 */ /* 0x000ea40000300a00 */
[----:B------:R-:W2:Y:S01]  /*27620*/  LDL.LU.64 R8, [R1+0x15a8] ;  /* 0x0015a80001087983 */ /* 0x000ea20000300a00 */
[----:B0-----:R-:W3:Y:S01]  /*27630*/  LDL.LU R4, [R1+0x590] ;  /* 0x0005900001047983 */ /* 0x001ee20000300800 */
[----:B------:R-:W3:Y:S02]  /*27640*/  LDL.LU R5, [R1+0x594] ;  /* 0x0005940001057983 */ /* 0x000ee40000300800 */
[----:B-1----:R-:W3:Y:S02]  /*27650*/  LDL.LU R6, [R1+0x598] ;  /* 0x0005980001067983 */ /* 0x002ee40000300800 */
[----:B------:R-:W3:Y:S01]  /*27660*/  LDL.LU R7, [R1+0x59c] ;  /* 0x00059c0001077983 */ /* 0x000ee20000300800 */
        /* <DEDUP_REMOVED lines=35> */
[C---:B---3--:R-:W-:Y:S11]  /*278a0*/  HMMA.16816.F32 R20, R8.reuse, R22, R4 ;  /* 0x000000160814723c */ /* 0x048ff60000001804 */
[----:B------:R-:W-:Y:S11]  /*278b0*/  @!UPT UIADD3 URZ, URZ, URZ, URZ ;  /* 0x0000003f3f3ff290 */ /* 0x000ff6000fffe03f */
[----:B------:R-:W-:Y:S01]  /*278c0*/  @!UPT UIADD3 URZ, URZ, URZ, URZ ;  /* 0x0000003f3f3ff290 */ /* 0x000fe2000fffe03f */
[----:B------:R0:W-:Y:S01]  /*278d0*/  STL.64 [R1+0x590], R20 ;  /* 0x0005901401007387 */ /* 0x0001e20000100a00 */
[----:B------:R1:W-:Y:S01]  /*278e0*/  STL.64 [R1+0x598], R22 ;  /* 0x0005981601007387 */ /* 0x0003e20000100a00 */
[----:B--2---:R-:W-:Y:S07]  /*278f0*/  HMMA.16816.F32 R16, R8, R18, R24 ;  /* 0x000000120810723c */ /* 0x004fee0000001818 */
[----:B------:R-:W-:Y:S02]  /*27900*/  IMAD.MOV.U32 R26, RZ, RZ, R12 ;  /* 0x000000ffff1a7224 */ /* 0x000fe400078e000c */
[----:B------:R-:W-:Y:S11]  /*27910*/  IMAD.MOV.U32 R27, RZ, RZ, R3 ;  /* 0x000000ffff1b7224 */ /* 0x000ff600078e0003 */
[----:B------:R-:W-:Y:S03]  /*27920*/  @!UPT UIADD3 URZ, URZ, URZ, URZ ;  /* 0x0000003f3f3ff290 */ /* 0x000fe6000fffe03f */
[----:B------:R2:W-:Y:S01]  /*27930*/  STL.64 [R1+0x5c0], R16 ;  /* 0x0005c01001007387 */ /* 0x0005e20000100a00 */
[----:B------:R3:W-:Y:S02]  /*27940*/  STL.64 [R1+0x5c8], R18 ;  /* 0x0005c81201007387 */ /* 0x0007e40000100a00 */
[----:B------:R3:W-:Y:S02]  /*27950*/  STL.64 [R1+0x14e0], R26 ;  /* 0x0014e01a01007387 */ /* 0x0007e40000100a00 */
[----:B0-----:R-:W4:Y:S01]  /*27960*/  LDL.LU R20, [R1+0x170] ;  /* 0x0001700001147983 */ /* 0x001f220000300800 */
[----:B------:R-:W4:Y:S01]  /*27970*/  LDL.LU R21, [R1+0x174] ;  /* 0x0001740001157983 */ /* 0x000f220000300800 */
[----:B-1----:R-:W4:Y:S02]  /*27980*/  LDL.LU R22, [R1+0x178] ;  /* 0x0001780001167983 */ /* 0x002f240000300800 */
[----:B------:R-:W4:Y:S01]  /*27990*/  LDL.LU R23, [R1+0x17c] ;  /* 0x00017c0001177983 */ /* 0x000f220000300800 */
[----:B--2---:R-:W2:Y:S01]  /*279a0*/  LDL.LU R16, [R1+0x3c0] ;  /* 0x0003c00001107983 */ /* 0x004ea20000300800 */
[----:B------:R-:W2:Y:S02]  /*279b0*/  LDL.LU R17, [R1+0x3c4] ;  /* 0x0003c40001117983 */ /* 0x000ea40000300800 */
[----:B---3--:R-:W3:Y:S02]  /*279c0*/  LDL.LU R18, [R1+0x3c8] ;  /* 0x0003c80001127983 */ /* 0x008ee40000300800 */
[----:B------:R-:W3:Y:S02]  /*279d0*/  LDL.LU R19, [R1+0x3cc] ;  /* 0x0003cc0001137983 */ /* 0x000ee40000300800 */
[----:B------:R-:W-:Y:S01]  /*279e0*/  IMAD.MOV.U32 R7, RZ, RZ, R13 ;  /* 0x000000ffff077224 */ /* 0x000fe200078e000d */
[----:B------:R-:W4:Y:S01]  /*279f0*/  LDL.LU R12, [R1+0x490] ;  /* 0x00049000010c7983 */ /* 0x000f220000300800 */
[----:B------:R-:W-:-:S02]  /*27a00*/  IMAD.MOV.U32 R6, RZ, RZ, R14 ;  /* 0x000000ffff067224 */ /* 0x000fc400078e000e */
[----:B------:R-:W4:Y:S02]  /*27a10*/  LDL.LU R13, [R1+0x494] ;  /* 0x00049400010d7983 */ /* 0x000f240000300800 */
[----:B------:R-:W-:Y:S02]  /*27a20*/  IMAD.MOV.U32 R26, RZ, RZ, R2 ;  /* 0x000000ffff1a7224 */ /* 0x000fe400078e0002 */
[----:B------:R-:W-:Y:S01]  /*27a30*/  IMAD.MOV.U32 R27, RZ, RZ, R0 ;  /* 0x000000ffff1b7224 */ /* 0x000fe200078e0000 */
[----:B------:R-:W4:Y:S01]  /*27a40*/  LDL.LU R14, [R1+0x498] ;  /* 0x00049800010e7983 */ /* 0x000f220000300800 */
[----:B------:R-:W4:Y:S03]  /*27a50*/  LDL.LU R15, [R1+0x49c] ;  /* 0x00049c00010f7983 */ /* 0x000f260000300800 */
[----:B---3--:R0:W-:Y:S01]  /*27a60*/  STL.64 [R1+0x1520], R18 ;  /* 0x0015201201007387 */ /* 0x0081e20000100a00 */
[----:B--2---:R-:W-:Y:S03]  /*27a70*/  STL.64 [R1+0x1518], R16 ;  /* 0x0015181001007387 */ /* 0x004fe60000100a00 */
[----:B0-----:R-:W2:Y:S01]  /*27a80*/  LDL.64 R18, [R1+0xa8] ;  /* 0x0000a80001127983 */ /* 0x001ea20000100a00 */
[----:B------:R0:W-:Y:S02]  /*27a90*/  STL.64 [R1+0x14f8], R26 ;  /* 0x0014f81a01007387 */ /* 0x0001e40000100a00 */
[----:B------:R-:W3:Y:S02]  /*27aa0*/  LDL.LU R24, [R1+0x360] ;  /* 0x0003600001187983 */ /* 0x000ee40000300800 */
[----:B------:R-:W3:Y:S01]  /*27ab0*/  LDL.LU R25, [R1+0x364] ;  /* 0x0003640001197983 */ /* 0x000ee20000300800 */
[----:B0-----:R-:W2:Y:S01]  /*27ac0*/  LDL.LU R26, [R1+0x368] ;  /* 0x00036800011a7983 */ /* 0x001ea20000300800 */
[----:B------:R-:W2:Y:S03]  /*27ad0*/  LDL.LU R27, [R1+0x36c] ;  /* 0x00036c00011b7983 */ /* 0x000ea60000300800 */
[----:B--2---:R0:W-:Y:S01]  /*27ae0*/  STL.64 [R1+0x1508], R26 ;  /* 0x0015081a01007387 */ /* 0x0041e20000100a00 */
[----:B---3--:R-:W-:Y:S03]  /*27af0*/  STL.64 [R1+0x1500], R24 ;  /* 0x0015001801007387 */ /* 0x008fe60000100a00 */
[----:B0-----:R-:W2:Y:S01]  /*27b00*/  LDL.64 R26, [R1+0x98] ;  /* 0x00009800011a7983 */ /* 0x001ea20000100a00 */
        /* <DEDUP_REMOVED lines=18> */
[----:B------:R-:W3:Y:S01]  /*27c30*/  LDL.LU R23, [R1+0x31c] ;  /* 0x00031c0001177983 */ /* 0x000ee20000300800 */
[----:B------:R0:W-:Y:S01]  /*27c40*/  STL.64 [R1+0x14a8], R6 ;  /* 0x0014a80601007387 */ /* 0x0001e20000100a00 */
[----:B------:R-:W4:Y:S02]  /*27c50*/  LDL.LU R4, [R1+0x160] ;  /* 0x0001600001047983 */ /* 0x000f240000300800 */
[----:B------:R-:W4:Y:S01]  /*27c60*/  LDL.LU R5, [R1+0x164] ;  /* 0x0001640001057983 */ /* 0x000f220000300800 */
[----:B0-----:R-:W4:Y:S01]  /*27c70*/  LDL.LU R6, [R1+0x168] ;  /* 0x0001680001067983 */ /* 0x001f220000300800 */
[----:B------:R-:W4:Y:S02]  /*27c80*/  LDL.LU R7, [R1+0x16c] ;  /* 0x00016c0001077983 */ /* 0x000f240000300800 */
[----:B------:R0:W-:Y:S02]  /*27c90*/  STL.64 [R1+0x710], R12 ;  /* 0x0007100c01007387 */ /* 0x0001e40000100a00 */
[----:B------:R1:W-:Y:S02]  /*27ca0*/  STL.64 [R1+0x718], R14 ;  /* 0x0007180e01007387 */ /* 0x0003e40000100a00 */
[----:B0-----:R-:W-:Y:S01]  /*27cb0*/  IMAD.MOV.U32 R13, RZ, RZ, R18 ;  /* 0x000000ffff0d7224 */ /* 0x001fe200078e0012 */
[----:B-1----:R-:W2:Y:S01]  /*27cc0*/  LDL.LU.64 R14, [R1+0x1528] ;  /* 0x00152800010e7983 */ /* 0x002ea20000300a00 */
[----:B------:R-:W-:-:S02]  /*27cd0*/  IMAD.MOV.U32 R12, RZ, RZ, R19 ;  /* 0x000000ffff0c7224 */ /* 0x000fc400078e0013 */
        /* <DEDUP_REMOVED lines=19> */
[----:B------:R-:W-:Y:S01]  /*27e10*/  STL.64 [R1+0x1488], R16 ;  /* 0x0014881001007387 */ /* 0x000fe20000100a00 */
[----:B0-----:R-:W2:Y:S04]  /*27e20*/  LDL.64 R18, [R1+0x108] ;  /* 0x0001080001127983 */ /* 0x001ea80000100a00 */
[----:B--2---:R0:W-:Y:S04]  /*27e30*/  STL.64 [R1+0x1490], R18 ;  /* 0x0014901201007387 */ /* 0x0041e80000100a00 */
[----:B0-----:R-:W2:Y:S01]  /*27e40*/  LDL.64 R18, [R1+0x118] ;  /* 0x0001180001127983 */ /* 0x001ea20000100a00 */
[C---:B---3--:R-:W-:Y:S03]  /*27e50*/  HMMA.16816.F32 R24, R8.reuse, R26, R20 ;  /* 0x0000001a0818723c */ /* 0x048fe60000001814 */
[----:B--2---:R0:W-:Y:S01]  /*27e60*/  STL.64 [R1+0x14a0], R18 ;  /* 0x0014a01201007387 */ /* 0x0041e20000100a00 */
[----:B------:R-:W2:Y:S02]  /*27e70*/  LDL.LU R16, [R1] ;  /* 0x0000000001107983 */ /* 0x000ea40000300800 */
        /* <DEDUP_REMOVED lines=20> */
[----:B0-----:R-:W3:Y:S01]  /*27fc0*/  LDL.LU.64 R22, [R1+0x14c0] ;  /* 0x0014c00001167983 */ /* 0x001ee20000300a00 */
[----:B------:R-:W3:Y:S02]  /*27fd0*/  LDL.LU.64 R20, [R1+0x14b8] ;  /* 0x0014b80001147983 */ /* 0x000ee40000300a00 */
[----:B------:R0:W-:Y:S02]  /*27fe0*/  STL.64 [R1+0x13d8], R26 ;  /* 0x0013d81a01007387 */ /* 0x0001e40000100a00 */
[----:B0-----:R-:W2:Y:S01]  /*27ff0*/  LDL.64 R26, [R1+0xf8] ;  /* 0x0000f800011a7983 */ /* 0x001ea20000100a00 */
[C---:B---3--:R-:W-:Y:S03]  /*28000*/  HMMA.16816.F32 R20, R8.reuse, R14, R20 ;  /* 0x0000000e0814723c */ /* 0x048fe60000001814 */
[----:B--2---:R0:W-:Y:S01]  /*28010*/  STL.64 [R1+0x1498], R26 ;  /* 0x0014981a01007387 */ /* 0x0041e20000100a00 */
[----:B------:R-:W2:Y:S02]  /*28020*/  LDL.LU R24, [R1+0x850] ;  /* 0x0008500001187983 */ /* 0x000ea40000300800 */
[----:B------:R-:W2:Y:S01]  /*28030*/  LDL.LU R25, [R1+0x854] ;  /* 0x0008540001197983 */ /* 0x000ea20000300800 */
[----:B0-----:R-:W2:Y:S01]  /*28040*/  LDL.LU R26, [R1+0x858] ;  /* 0x00085800011a7983 */ /* 0x001ea20000300800 */
[----:B------:R-:W2:Y:S11]  /*28050*/  LDL.LU R27, [R1+0x85c] ;  /* 0x00085c00011b7983 */ /* 0x000eb60000300800 */
[----:B------:R-:W-:Y:S04]  /*28060*/  @!UPT UIADD3 URZ, URZ, URZ, URZ ;  /* 0x0000003f3f3ff290 */ /* 0x000fe8000fffe03f */
[----:B------:R-:W-:Y:S02]  /*28070*/  STL.64 [R1+0xae0], R20 ;  /* 0x000ae01401007387 */ /* 0x000fe40000100a00 */
[----:B------:R0:W-:Y:S02]  /*28080*/  STL.64 [R1+0xae8], R22 ;  /* 0x000ae81601007387 */ /* 0x0001e40000100a00 */
[----:B0-----:R-:W4:Y:S01]  /*28090*/  LDL.LU.64 R22, [R1+0x14b0] ;  /* 0x0014b00001167983 */ /* 0x001f220000300a00 */
[----:B------:R-:W-:Y:S01]  /*280a0*/  STL.64 [R1+0x1480], R14 ;  /* 0x0014800e01007387 */ /* 0x000fe20000100a00 */
[C---:B----4-:R-:W-:Y:S11]  /*280b0*/  HMMA.16816.F32 R4, R8.reuse, R22, R4 ;  /* 0x000000160804723c */ /* 0x050ff60000001804 */
[----:B------:R-:W-:Y:S11]  /*280c0*/  @!UPT UIADD3 URZ, URZ, URZ, URZ ;  /* 0x0000003f3f3ff290 */ /* 0x000ff6000fffe03f */
[----:B------:R-:W-:Y:S01]  /*280d0*/  @!UPT UIADD3 URZ, URZ, URZ, URZ ;  /* 0x0000003f3f3ff290 */ /* 0x000fe2000fffe03f */
[----:B------:R-:W-:Y:S01]  /*280e0*/  STL.64 [R1+0xad0], R4 ;  /* 0x000ad00401007387 */ /* 0x000fe20000100a00 */
[----:B------:R0:W-:Y:S03]  /*280f0*/  STL.64 [R1+0xad8], R6 ;  /* 0x000ad80601007387 */ /* 0x0001e60000100a00 */
[----:B0-----:R-:W3:Y:S01]  /*28100*/  LDL.LU.64 R6, [R1+0x14a8] ;  /* 0x0014a80001067983 */ /* 0x001ee20000300a00 */
[----:B------:R0:W-:Y:S02]  /*28110*/  STL.64 [R1+0x13d0], R22 ;  /* 0x0013d01601007387 */ /* 0x0001e40000100a00 */
[----:B------:R-:W4:Y:S02]  /*28120*/  LDL.LU R20, [R1+0x750] ;  /* 0x0007500001147983 */ /* 0x000f240000300800 */
[----:B------:R-:W4:Y:S01]  /*28130*/  LDL.LU R21, [R1+0x754] ;  /* 0x0007540001157983 */ /* 0x000f220000300800 */
[----:B0-----:R-:W4:Y:S01]  /*28140*/  LDL.LU R22, [R1+0x758] ;  /* 0x0007580001167983 */ /* 0x001f220000300800 */
[----:B------:R-:W4:Y:S01]  /*28150*/  LDL.LU R23, [R1+0x75c] ;  /* 0x00075c0001177983 */ /* 0x000f220000300800 */
[----:B---3--:R-:W-:Y:S02]  /*28160*/  HMMA.16816.F32 R8, R8, R6, R16 ;  /* 0x000000060808723c */ /* 0x008fe40000001810 */
        /* <DEDUP_REMOVED lines=8> */
[----:B0-----:R-:W3:Y:S01]  /*281f0*/  LDL.LU R8, [R1+0x7d0] ;  /* 0x0007d00001087983 */ /* 0x001ee20000300800 */
[----:B------:R-:W3:Y:S02]  /*28200*/  LDL.LU R9, [R1+0x7d4] ;  /* 0x0007d40001097983 */ /* 0x000ee40000300800 */
[----:B------:R-:W3:Y:S02]  /*28210*/  LDL.LU R10, [R1+0x7d8] ;  /* 0x0007d800010a7983 */ /* 0x000ee40000300800 */
[----:B------:R-:W3:Y:S01]  /*28220*/  LDL.LU R11, [R1+0x7dc] ;  /* 0x0007dc00010b7983 */ /* 0x000ee20000300800 */
[----:B--2---:R-:W-:Y:S01]  /*28230*/  HMMA.16816.F32 R24, R4, R18, R24 ;  /* 0x000000120418723c */ /* 0x004fe20000001818 */
[----:B------:R-:W-:-:S02]  /*28240*/  IMAD.MOV.U32 R2, RZ, RZ, R18 ;  /* 0x000000ffff027224 */ /* 0x000fc400078e0012 */
[----:B------:R-:W-:Y:S11]  /*28250*/  IMAD.MOV.U32 R0, RZ, RZ, R19 ;  /* 0x000000ffff007224 */ /* 0x000ff600078e0013 */
[----:B------:R-:W-:Y:S09]  /*28260*/  @!UPT UIADD3 URZ, URZ, URZ, URZ ;  /* 0x0000003f3f3ff290 */ /* 0x000ff2000fffe03f */
[----:B------:R-:W-:Y:S01]  /*28270*/  STL.64 [R1+0x290], R24 ;  /* 0x0002901801007387 */ /* 0x000fe20000100a00 */
[----:B------:R0:W-:Y:S03]  /*28280*/  STL.64 [R1+0x298], R26 ;  /* 0x0002981a01007387 */ /* 0x0001e60000100a00 */
[----:B0-----:R-:W4:Y:S01]  /*28290*/  LDL.LU.64 R26, [R1+0x1498] ;  /* 0x00149800011a7983 */ /* 0x001f220000300a00 */
[----:B------:R-:W3:Y:S02]  /*282a0*/  LDL.LU.64 R18, [R1+0x1490] ;  /* 0x0014900001127983 */ /* 0x000ee40000300a00 */
[C---:B---3--:R-:W-:Y:S11]  /*282b0*/  HMMA.16816.F32 R8, R4.reuse, R18, R8 ;  /* 0x000000120408723c */ /* 0x048ff60000001808 */
[----:B------:R-:W-:Y:S11]  /*282c0*/  @!UPT UIADD3 URZ, URZ, URZ, URZ ;  /* 0x0000003f3f3ff290 */ /* 0x000ff6000fffe03f */
[----:B------:R-:W-:Y:S01]  /*282d0*/  @!UPT UIADD3 URZ, URZ, URZ, URZ ;  /* 0x0000003f3f3ff290 */ /* 0x000fe2000fffe03f */
[----:B------:R0:W-:Y:S01]  /*282e0*/  STL.64 [R1+0x2b0], R8 ;  /* 0x0002b00801007387 */ /* 0x0001e20000100a00 */
[----:B------:R1:W-:Y:S02]  /*282f0*/  STL.64 [R1+0x2b8], R10 ;  /* 0x0002b80a01007387 */ /* 0x0003e40000100a00 */
[----:B------:R-:W2:Y:S01]  /*28300*/  LDL.LU.64 R16, [R1+0x1488] ;  /* 0x0014880001107983 */ /* 0x000ea20000300a00 */
[----:B----4-:R-:W-:Y:S01]  /*28310*/  HMMA.16816.F32 R20, R4, R26, R20 ;  /* 0x0000001a0414723c */ /* 0x010fe20000001814 */
[----:B------:R-:W-:Y:S02]  /*28320*/  IMAD.MOV.U32 R3, RZ, RZ, R19 ;  /* 0x000000ffff037224 */ /* 0x000fe400078e0013 */
[----:B0-----:R-:W-:Y:S02]  /*28330*/  IMAD.MOV.U32 R8, RZ, RZ, R18 ;  /* 0x000000ffff087224 */ /* 0x001fe400078e0012 */
[----:B-1----:R-:W-:Y:S02]  /*28340*/  IMAD.MOV.U32 R10, RZ, RZ, R26 ;  /* 0x000000ffff0a7224 */ /* 0x002fe400078e001a */
[----:B------:R-:W-:Y:S11]  /*28350*/  IMAD.MOV.U32 R9, RZ, RZ, R27 ;  /* 0x000000ffff097224 */ /* 0x000ff600078e001b */
[----:B------:R-:W-:Y:S05]  /*28360*/  @!UPT UIADD3 URZ, URZ, URZ, URZ ;  /* 0x0000003f3f3ff290 */ /* 0x000fea000fffe03f */
[----:B------:R-:W-:Y:S01]  /*28370*/  STL.64 [R1+0x2c0], R20 ;  /* 0x0002c01401007387 */ /* 0x000fe20000100a00 */
[----:B------:R-:W-:Y:S02]  /*28380*/  STL.64 [R1+0x2c8], R22 ;  /* 0x0002c81601007387 */ /* 0x000fe40000100a00 */
[----:B------:R-:W-:Y:S02]  /*28390*/  STL [R1+0x1478], R10 ;  /* 0x0014780a01007387 */ /* 0x000fe40000100800 */
[----:B------:R-:W-:Y:S02]  /*283a0*/  STL.64 [R1+0x1470], R8 ;  /* 0x0014700801007387 */ /* 0x000fe40000100a00 */
[----:B--2---:R-:W-:Y:S02]  /*283b0*/  IMAD.MOV.U32 R18, RZ, RZ, R17 ;  /* 0x000000ffff127224 */ /* 0x004fe400078e0011 */
[----:B------:R-:W-:-:S05]  /*283c0*/  IMAD.MOV.U32 R19, RZ, RZ, R16 ;  /* 0x000000ffff137224 */ /* 0x000fca00078e0010 */
[----:B------:R0:W-:Y:S01]  /*283d0*/  STL.64 [R1+0x1420], R18 ;  /* 0x0014201201007387 */ /* 0x0001e20000100a00 */
[----:B------:R-:W2:Y:S02]  /*283e0*/  LDL.LU R24, [R1+0x3a0] ;  /* 0x0003a00001187983 */ /* 0x000ea40000300800 */
[----:B------:R-:W2:Y:S02]  /*283f0*/  LDL.LU R25, [R1+0x3a4] ;  /* 0x0003a40001197983 */ /* 0x000ea40000300800 */
[----:B------:R-:W3:Y:S01]  /*28400*/  LDL.LU R26, [R1+0x3a8] ;  /* 0x0003a800011a7983 */ /* 0x000ee20000300800 */
[----:B------:R-:W3:Y:S01]  /*28410*/  LDL.LU R27, [R1+0x3ac] ;  /* 0x0003ac00011b7983 */ /* 0x000ee20000300800 */
[----:B0-----:R-:W-:Y:S02]  /*28420*/  IMAD.MOV.U32 R18, RZ, RZ, R13 ;  /* 0x000000ffff127224 */ /* 0x001fe400078e000d */
[----:B------:R-:W-:-:S05]  /*28430*/  IMAD.MOV.U32 R19, RZ, RZ, R12 ;  /* 0x000000ffff137224 */ /* 0x000fca00078e000c */
[----:B------:R0:W-:Y:S04]  /*28440*/  STL.64 [R1+0x1438], R18 ;  /* 0x0014381201007387 */ /* 0x0001e80000100a00 */
[----:B0-----:R-:W4:Y:S04]  /*28450*/  LDL.64 R18, [R1+0xb8] ;  /* 0x0000b80001127983 */ /* 0x001f280000100a00 */
[----:B----4-:R-:W-:Y:S01]  /*28460*/  STL.64 [R1+0x1450], R18 ;  /* 0x0014501201007387 */ /* 0x010fe20000100a00 */
[----:B---3--:R0:W-:Y:S02]  /*28470*/  STL.64 [R1+0x13e8], R26 ;  /* 0x0013e81a01007387 */ /* 0x0081e40000100a00 */
[----:B--2---:R1:W-:Y:S01]  /*28480*/  STL.64 [R1+0x13e0], R24 ;  /* 0x0013e01801007387 */ /* 0x0043e20000100a00 */
[----:B0-----:R-:W2:Y:S04]  /*28490*/  LDL.64 R26, [R1+0x78] ;  /* 0x00007800011a7983 */ /* 0x001ea80000100a00 */
[----:B--2---:R0:W-:Y:S01]  /*284a0*/  STL.64 [R1+0x1400], R26 ;  /* 0x0014001a01007387 */ /* 0x0041e20000100a00 */
[----:B-1----:R-:W2:Y:S02]  /*284b0*/  LDL.LU R24, [R1+0x3f0] ;  /* 0x0003f00001187983 */ /* 0x002ea40000300800 */
[----:B------:R-:W2:Y:S01]  /*284c0*/  LDL.LU R25, [R1+0x3f4] ;  /* 0x0003f40001197983 */ /* 0x000ea20000300800 */
[----:B0-----:R-:W3:Y:S01]  /*284d0*/  LDL.LU R26, [R1+0x3f8] ;  /* 0x0003f800011a7983 */ /* 0x001ee20000300800 */
[----:B------:R-:W3:Y:S02]  /*284e0*/  LDL.LU R27, [R1+0x3fc] ;  /* 0x0003fc00011b7983 */ /* 0x000ee40000300800 */
[----:B------:R-:W4:Y:S02]  /*284f0*/  LDL.LU R12, [R1+0x6c0] ;  /* 0x0006c000010c7983 */ /* 0x000f240000300800 */
[----:B------:R-:W4:Y:S01]  /*28500*/  LDL.LU R13, [R1+0x6c4] ;  /* 0x0006c400010d7983 */ /* 0x000f220000300800 */
[----:B------:R-:W4:Y:S01]  /*28510*/  LDL.LU R14, [R1+0x6c8] ;  /* 0x0006c800010e7983 */ /* 0x000f220000300800 */
[----:B------:R-:W4:Y:S02]  /*28520*/  LDL.LU R15, [R1+0x6cc] ;  /* 0x0006cc00010f7983 */ /* 0x000f240000300800 */
[----:B------:R-:W4:Y:S02]  /*28530*/  LDL.64 R10, [R1+0xe8] ;  /* 0x0000e800010a7983 */ /* 0x000f240000100a00 */
[----:B------:R-:W2:Y:S01]  /*28540*/  LDL.LU R20, [R1+0x640] ;  /* 0x0006400001147983 */ /* 0x000ea20000300800 */
[----:B------:R-:W2:Y:S01]  /*28550*/  LDL.LU R21, [R1+0x644] ;  /* 0x0006440001157983 */ /* 0x000ea20000300800 */
[----:B------:R-:W2:Y:S02]  /*28560*/  LDL.LU R22, [R1+0x648] ;  /* 0x0006480001167983 */ /* 0x000ea40000300800 */
[----:B------:R-:W2:Y:S02]  /*28570*/  LDL.LU R23, [R1+0x64c] ;  /* 0x00064c0001177983 */ /* 0x000ea40000300800 */
[----:B------:R-:W2:Y:S02]  /*28580*/  LDL.64 R18, [R1+0xc8] ;  /* 0x0000c80001127983 */ /* 0x000ea40000100a00 */
[----:B--2---:R0:W-:Y:S04]  /*28590*/  STL.64 [R1+0x1468], R18 ;  /* 0x0014681201007387 */ /* 0x0041e80000100a00 */
        /* <DEDUP_REMOVED lines=13> */
[C---:B----4-:R-:W-:Y:S01]  /*28670*/  HMMA.16816.F32 R12, R4.reuse, R10, R12 ;  /* 0x0000000a040c723c */ /* 0x050fe2000000180c */
[----:B---3--:R-:W-:Y:S01]  /*28680*/  STL.64 [R1+0x1448], R26 ;  /* 0x0014481a01007387 */ /* 0x008fe20000100a00 */
[----:B--2---:R0:W-:Y:S03]  /*28690*/  STL.64 [R1+0x1440], R24 ;  /* 0x0014401801007387 */ /* 0x0041e60000100a00 */
[----:B0-----:R-:W2:Y:S01]  /*286a0*/  LDL.LU R24, [R1+0x540] ;  /* 0x0005400001187983 */ /* 0x001ea20000300800 */
[----:B------:R-:W2:Y:S02]  /*286b0*/  LDL.LU R25, [R1+0x544] ;  /* 0x0005440001197983 */ /* 0x000ea40000300800 */
[----:B------:R-:W3:Y:S02]  /*286c0*/  LDL.LU R26, [R1+0x548] ;  /* 0x00054800011a7983 */ /* 0x000ee40000300800 */
[----:B------:R-:W3:Y:S01]  /*286d0*/  LDL.LU R27, [R1+0x54c] ;  /* 0x00054c00011b7983 */ /* 0x000ee20000300800 */
[----:B------:R-:W-:Y:S01]  /*286e0*/  HMMA.16816.F32 R20, R4, R18, R20 ;  /* 0x000000120414723c */ /* 0x000fe20000001814 */
[----:B---3--:R-:W-:Y:S01]  /*286f0*/  STL.64 [R1+0x1460], R26 ;  /* 0x0014601a01007387 */ /* 0x008fe20000100a00 */
[----:B--2---:R0:W-:Y:S03]  /*28700*/  STL.64 [R1+0x1458], R24 ;  /* 0x0014581801007387 */ /* 0x0041e60000100a00 */
[----:B0-----:R-:W2:Y:S01]  /*28710*/  LDL.LU R24, [R1+0x5b0] ;  /* 0x0005b00001187983 */ /* 0x001ea20000300800 */
[----:B------:R-:W2:Y:S02]  /*28720*/  LDL.LU R25, [R1+0x5b4] ;  /* 0x0005b40001197983 */ /* 0x000ea40000300800 */
[----:B------:R-:W2:Y:S02]  /*28730*/  LDL.LU R26, [R1+0x5b8] ;  /* 0x0005b800011a7983 */ /* 0x000ea40000300800 */
[----:B------:R-:W2:Y:S02]  /*28740*/  LDL.LU R27, [R1+0x5bc] ;  /* 0x0005bc00011b7983 */ /* 0x000ea40000300800 */
[----:B------:R0:W-:Y:S01]  /*28750*/  STL.64 [R1+0x330], R12 ;  /* 0x0003300c01007387 */ /* 0x0001e20000100a00 */
[----:B------:R1:W-:Y:S02]  /*28760*/  STL.64 [R1+0x338], R14 ;  /* 0x0003380e01007387 */ /* 0x0003e40000100a00 */
[----:B0-----:R-:W-:Y:S01]  /*28770*/  IMAD.MOV.U32 R12, RZ, RZ, R10 ;  /* 0x000000ffff0c7224 */ /* 0x001fe200078e000a */
[----:B-1----:R-:W3:Y:S01]  /*28780*/  LDL.LU.64 R14, [R1+0x1480] ;  /* 0x00148000010e7983 */ /* 0x002ee20000300a00 */
[----:B------:R-:W4:Y:S02]  /*28790*/  LDL.LU R10, [R1+0x1478] ;  /* 0x00147800010a7983 */ /* 0x000f240000300800 */
[----:B------:R-:W2:Y:S02]  /*287a0*/  LDL.LU.64 R8, [R1+0x1470] ;  /* 0x0014700001087983 */ /* 0x000ea40000300a00 */
[----:B------:R-:W-:Y:S01]  /*287b0*/  IMAD.MOV.U32 R13, RZ, RZ, R19 ;  /* 0x000000ffff0d7224 */ /* 0x000fe200078e0013 */
[----:B----4-:R-:W-:Y:S01]  /*287c0*/  STL.64 [R1+0x13f8], R10 ;  /* 0x0013f80a01007387 */ /* 0x010fe20000100a00 */
[----:B--2---:R0:W-:Y:S03]  /*287d0*/  STL.64 [R1+0x13f0], R8 ;  /* 0x0013f00801007387 */ /* 0x0041e60000100a00 */
[----:B0-----:R-:W2:Y:S01]  /*287e0*/  LDL.LU R8, [R1+0x3b0] ;  /* 0x0003b00001087983 */ /* 0x001ea20000300800 */
[----:B------:R-:W2:Y:S02]  /*287f0*/  LDL.LU R9, [R1+0x3b4] ;  /* 0x0003b40001097983 */ /* 0x000ea40000300800 */
[----:B------:R-:W2:Y:S02]  /*28800*/  LDL.LU R10, [R1+0x3b8] ;  /* 0x0003b800010a7983 */ /* 0x000ea40000300800 */
[----:B------:R-:W2:Y:S01]  /*28810*/  LDL.LU R11, [R1+0x3bc] ;  /* 0x0003bc00010b7983 */ /* 0x000ea20000300800 */
[----:B------:R0:W-:Y:S01]  /*28820*/  STL.64 [R1+0x3c0], R20 ;  /* 0x0003c01401007387 */ /* 0x0001e20000100a00 */
[----:B------:R1:W-:Y:S02]  /*28830*/  STL.64 [R1+0x3c8], R22 ;  /* 0x0003c81601007387 */ /* 0x0003e40000100a00 */
[----:B0-----:R-:W-:-:S02]  /*28840*/  IMAD.MOV.U32 R20, RZ, RZ, R18 ;  /* 0x000000ffff147224 */ /* 0x001fc400078e0012 */
[----:B------:R-:W4:Y:S02]  /*28850*/  LDL.LU.64 R18, [R1+0x1468] ;  /* 0x0014680001127983 */ /* 0x000f240000300a00 */
[C---:B----4-:R-:W-:Y:S01]  /*28860*/  HMMA.16816.F32 R24, R4.reuse, R18, R24 ;  /* 0x000000120418723c */ /* 0x050fe20000001818 */
[----:B-1----:R-:W-:Y:S02]  /*28870*/  IMAD.MOV.U32 R22, RZ, RZ, R18 ;  /* 0x000000ffff167224 */ /* 0x002fe400078e0012 */
[----:B------:R-:W-:Y:S11]  /*28880*/  IMAD.MOV.U32 R21, RZ, RZ, R19 ;  /* 0x000000ffff157224 */ /* 0x000ff600078e0013 */
[----:B------:R-:W-:Y:S09]  /*28890*/  @!UPT UIADD3 URZ, URZ, URZ, URZ ;  /* 0x0000003f3f3ff290 */ /* 0x000ff2000fffe03f */
[----:B------:R-:W-:Y:S01]  /*288a0*/  STL.64 [R1+0x4a0], R24 ;  /* 0x0004a01801007387 */ /* 0x000fe20000100a00 */
[----:B------:R0:W-:Y:S03]  /*288b0*/  STL.64 [R1+0x4a8], R26 ;  /* 0x0004a81a01007387 */ /* 0x0001e60000100a00 */
[----:B0-----:R-:W4:Y:S01]  /*288c0*/  LDL.LU.64 R26, [R1+0x1460] ;  /* 0x00146000011a7983 */ /* 0x001f220000300a00 */
[----:B------:R-:W4:Y:S02]  /*288d0*/  LDL.LU.64 R24, [R1+0x1458] ;  /* 0x0014580001187983 */ /* 0x000f240000300a00 */
        /* <DEDUP_REMOVED lines=25> */
[----:B------:R-:W2:Y:S11]  /*28a70*/  LDL.LU.64 R26, [R1+0x1400] ;  /* 0x00140000011a7983 */ /* 0x000eb60000300a00 */
[----:B------:R-:W-:Y:S10]  /*28a80*/  @!UPT UIADD3 URZ, URZ, URZ, URZ ;  /* 0x0000003f3f3ff290 */ /* 0x000ff4000fffe03f */
[----:B------:R0:W-:Y:S01]  /*28a90*/  STL.64 [R1+0x760], R16 ;  /* 0x0007601001007387 */ /* 0x0001e20000100a00 */
[----:B------:R1:W-:Y:S03]  /*28aa0*/  STL.64 [R1+0x768], R18 ;  /* 0x0007681201007387 */ /* 0x0003e60000100a00 */
[----:B0-----:R-:W4:Y:S01]  /*28ab0*/  LDL.LU R16, [R1+0x130] ;  /* 0x0001300001107983 */ /* 0x001f220000300800 */
[----:B------:R-:W4:Y:S02]  /*28ac0*/  LDL.LU R17, [R1+0x134] ;  /* 0x0001340001117983 */ /* 0x000f240000300800 */
[----:B-1----:R-:W2:Y:S02]  /*28ad0*/  LDL.LU R18, [R1+0x138] ;  /* 0x0001380001127983 */ /* 0x002ea40000300800 */
[----:B------:R-:W2:Y:S02]  /*28ae0*/  LDL.LU R19, [R1+0x13c] ;  /* 0x00013c0001137983 */ /* 0x000ea40000300800 */
[----:B--2---:R-:W-:Y:S01]  /*28af0*/  STL.64 [R1+0x1288], R18 ;  /* 0x0012881201007387 */ /* 0x004fe20000100a00 */
[----:B----4-:R0:W-:Y:S03]  /*28b00*/  STL.64 [R1+0x1280], R16 ;  /* 0x0012801001007387 */ /* 0x0101e60000100a00 */
[----:B0-----:R-:W2:Y:S01]  /*28b10*/  LDL.LU R16, [R1+0x140] ;  /* 0x0001400001107983 */ /* 0x001ea20000300800 */
[----:B------:R-:W2:Y:S02]  /*28b20*/  LDL.LU R17, [R1+0x144] ;  /* 0x0001440001117983 */ /* 0x000ea40000300800 */
[----:B------:R-:W4:Y:S02]  /*28b30*/  LDL.LU R18, [R1+0x148] ;  /* 0x0001480001127983 */ /* 0x000f240000300800 */
[----:B------:R-:W4:Y:S01]  /*28b40*/  LDL.LU R19, [R1+0x14c] ;  /* 0x00014c0001137983 */ /* 0x000f220000300800 */
[C---:B------:R-:W-:Y:S01]  /*28b50*/  HMMA.16816.F32 R8, R4.reuse, R26, R8 ;  /* 0x0000001a0408723c */ /* 0x040fe20000001808 */
[----:B----4-:R0:W-:Y:S01]  /*28b60*/  STL.64 [R1+0x1298], R18 ;  /* 0x0012981201007387 */ /* 0x0101e20000100a00 */
[----:B--2---:R1:W-:Y:S03]  /*28b70*/  STL.64 [R1+0x1290], R16 ;  /* 0x0012901001007387 */ /* 0x0043e60000100a00 */
[----:B0-----:R-:W2:Y:S04]  /*28b80*/  LDL R18, [R1+0x68] ;  /* 0x0000680001127983 */ /* 0x001ea80000100800 */
[----:B------:R-:W2:Y:S11]  /*28b90*/  LDL R19, [R1+0x6c] ;  /* 0x00006c0001137983 */ /* 0x000eb60000100800 */
[----:B------:R-:W-:Y:S03]  /*28ba0*/  @!UPT UIADD3 URZ, URZ, URZ, URZ ;  /* 0x0000003f3f3ff290 */ /* 0x000fe6000fffe03f */
[----:B------:R-:W-:Y:S02]  /*28bb0*/  STL.64 [R1+0x7f0], R8 ;  /* 0x0007f00801007387 */ /* 0x000fe40000100a00 */
[----:B------:R0:W-:Y:S02]  /*28bc0*/  STL.64 [R1+0x7f8], R10 ;  /* 0x0007f80a01007387 */ /* 0x0001e40000100a00 */
[----:B-1----:R-:W-:Y:S02]  /*28bd0*/  IMAD.MOV.U32 R17, RZ, RZ, R26 ;  /* 0x000000ffff117224 */ /* 0x002fe400078e001a */
[----:B------:R-:W-:Y:S01]  /*28be0*/  IMAD.MOV.U32 R16, RZ, RZ, R27 ;  /* 0x000000ffff107224 */ /* 0x000fe200078e001b */
[----:B0-----:R-:W4:Y:S01]  /*28bf0*/  LDL.LU.64 R10, [R1+0x13f8] ;  /* 0x0013f800010a7983 */ /* 0x001f220000300a00 */
        /* <DEDUP_REMOVED lines=12> */
[----:B------:R0:W-:Y:S04]  /*28cc0*/  STL.64 [R1+0x12c0], R18 ;  /* 0x0012c01201007387 */ /* 0x0001e80000100a00 */
[----:B0-----:R-:W2:Y:S04]  /*28cd0*/  LDL.64 R18, [R1+0x88] ;  /* 0x0000880001127983 */ /* 0x001ea80000100a00 */
[----:B--2---:R0:W-:Y:S01]  /*28ce0*/  STL.64 [R1+0x12d0], R18 ;  /* 0x0012d01201007387 */ /* 0x0041e20000100a00 */
[----:B------:R-:W2:Y:S02]  /*28cf0*/  LDL.LU R16, [R1+0x230] ;  /* 0x0002300001107983 */ /* 0x000ea40000300800 */
[----:B------:R-:W2:Y:S01]  /*28d00*/  LDL.LU R17, [R1+0x234] ;  /* 0x0002340001117983 */ /* 0x000ea20000300800 */
[----:B0-----:R-:W2:Y:S01]  /*28d10*/  LDL.LU R18, [R1+0x238] ;  /* 0x0002380001127983 */ /* 0x001ea20000300800 */
[----:B------:R-:W2:Y:S02]  /*28d20*/  LDL.LU R19, [R1+0x23c] ;  /* 0x00023c0001137983 */ /* 0x000ea40000300800 */
[----:B--2---:R-:W-:Y:S11]  /*28d30*/  HMMA.16816.F32 R16, R4, R26, R16 ;  /* 0x0000001a0410723c */ /* 0x004ff60000001810 */
[----:B------:R-:W-:Y:S11]  /*28d40*/  @!UPT UIADD3 URZ, URZ, URZ, URZ ;  /* 0x0000003f3f3ff290 */ /* 0x000ff6000fffe03f */
[----:B------:R-:W-:Y:S01]  /*28d50*/  @!UPT UIADD3 URZ, URZ, URZ, URZ ;  /* 0x0000003f3f3ff290 */ /* 0x000fe2000fffe03f */
[----:B------:R-:W-:Y:S01]  /*28d60*/  STL.64 [R1+0xa50], R16 ;  /* 0x000a501001007387 */ /* 0x000fe20000100a00 */
[----:B------:R0:W-:Y:S03]  /*28d70*/  STL.64 [R1+0xa58], R18 ;  /* 0x000a581201007387 */ /* 0x0001e60000100a00 */
[----:B0-----:R-:W2:Y:S04]  /*28d80*/  LDL.64 R18, [R1+0x98] ;  /* 0x0000980001127983 */ /* 0x001ea80000100a00 */
[----:B--2---:R0:W-:Y:S04]  /*28d90*/  STL.64 [R1+0x12e8], R18 ;  /* 0x0012e81201007387 */ /* 0x0041e80000100a00 */
[----:B0-----:R-:W2:Y:S04]  /*28da0*/  LDL.64 R18, [R1+0xa8] ;  /* 0x0000a80001127983 */ /* 0x001ea80000100a00 */
[----:B--2---:R-:W-:Y:S01]  /*28db0*/  STL.64 [R1+0x1300], R18 ;  /* 0x0013001201007387 */ /* 0x004fe20000100a00 */
[----:B------:R0:W-:Y:S02]  /*28dc0*/  STL.64 [R1+0x12c8], R26 ;  /* 0x0012c81a01007387 */ /* 0x0001e40000100a00 */
[----:B------:R-:W2:Y:S02]  /*28dd0*/  LDL.LU R24, [R1+0x3e0] ;  /* 0x0003e00001187983 */ /* 0x000ea40000300800 */
[----:B------:R-:W2:Y:S01]  /*28de0*/  LDL.LU R25, [R1+0x3e4] ;  /* 0x0003e40001197983 */ /* 0x000ea20000300800 */
[----:B0-----:R-:W2:Y:S01]  /*28df0*/  LDL.LU R26, [R1+0x3e8] ;  /* 0x0003e800011a7983 */ /* 0x001ea20000300800 */
        /* <DEDUP_REMOVED lines=29> */
[----:B----4-:R-:W-:-:S05]  /*28fd0*/  IMAD.MOV.U32 R19, RZ, RZ, R11 ;  /* 0x000000ffff137224 */ /* 0x010fca00078e000b */
[----:B------:R-:W-:Y:S04]  /*28fe0*/  STL.64 [R1+0x1360], R18 ;  /* 0x0013601201007387 */ /* 0x000fe80000100a00 */
[----:B--2---:R-:W-:Y:S01]  /*28ff0*/  STL.64 [R1+0x1328], R26 ;  /* 0x0013281a01007387 */ /* 0x004fe20000100a00 */
[----:B------:R0:W-:Y:S03]  /*29000*/  STL.64 [R1+0x1320], R24 ;  /* 0x0013201801007387 */ /* 0x0001e60000100a00 */
[----:B0-----:R-:W2:Y:S01]  /*29010*/  LDL.LU R24, [R1+0x580] ;  /* 0x0005800001187983 */ /* 0x001ea20000300800 */
[----:B------:R-:W2:Y:S02]  /*29020*/  LDL.LU R25, [R1+0x584] ;  /* 0x0005840001197983 */ /* 0x000ea40000300800 */
[----:B------:R-:W4:Y:S02]  /*29030*/  LDL.LU R26, [R1+0x588] ;  /* 0x00058800011a7983 */ /* 0x000f240000300800 */
[----:B------:R-:W4:Y:S02]  /*29040*/  LDL.LU R27, [R1+0x58c] ;  /* 0x00058c00011b7983 */ /* 0x000f240000300800 */
[----:B------:R-:W-:-:S02]  /*29050*/  IMAD.MOV.U32 R18, RZ, RZ, R10 ;  /* 0x000000ffff127224 */ /* 0x000fc400078e000a */
[----:B------:R-:W-:-:S05]  /*29060*/  IMAD.MOV.U32 R19, RZ, RZ, R9 ;  /* 0x000000ffff137224 */ /* 0x000fca00078e0009 */
[----:B------:R0:W-:Y:S02]  /*29070*/  STL.64 [R1+0x1378], R18 ;  /* 0x0013781201007387 */ /* 0x0001e40000100a00 */
[----:B0-----:R-:W-:Y:S02]  /*29080*/  IMAD.MOV.U32 R18, RZ, RZ, R8 ;  /* 0x000000ffff127224 */ /* 0x001fe400078e0008 */
[----:B------:R-:W-:-:S05]  /*29090*/  IMAD.MOV.U32 R19, RZ, RZ, R3 ;  /* 0x000000ffff137224 */ /* 0x000fca00078e0003 */
[----:B------:R-:W-:Y:S04]  /*290a0*/  STL.64 [R1+0x1390], R18 ;  /* 0x0013901201007387 */ /* 0x000fe80000100a00 */
        /* <DEDUP_REMOVED lines=8> */
[----:B------:R-:W3:Y:S01]  /*29130*/  LDL.LU R20, [R1+0x220] ;  /* 0x0002200001147983 */ /* 0x000ee20000300800 */
[----:B------:R-:W3:Y:S02]  /*29140*/  LDL.LU R21, [R1+0x224] ;  /* 0x0002240001157983 */ /* 0x000ee40000300800 */
[----:B------:R-:W3:Y:S02]  /*29150*/  LDL.LU R22, [R1+0x228] ;  /* 0x0002280001167983 */ /* 0x000ee40000300800 */
[----:B------:R-:W3:Y:S01]  /*29160*/  LDL.LU R23, [R1+0x22c] ;  /* 0x00022c0001177983 */ /* 0x000ee20000300800 */
[----:B------:R-:W-:Y:S04]  /*29170*/  STL.64 [R1+0x13b8], R18 ;  /* 0x0013b81201007387 */ /* 0x000fe80000100a00 */
[----:B----4-:R-:W-:Y:S01]  /*29180*/  STL.64 [R1+0x1358], R26 ;  /* 0x0013581a01007387 */ /* 0x010fe20000100a00 */
[----:B--2---:R0:W-:Y:S03]  /*29190*/  STL.64 [R1+0x1350], R24 ;  /* 0x0013501801007387 */ /* 0x0041e60000100a00 */
[----:B0-----:R-:W2:Y:S01]  /*291a0*/  LDL.LU R24, [R1+0x670] ;  /* 0x0006700001187983 */ /* 0x001ea20000300800 */
[----:B------:R-:W2:Y:S02]  /*291b0*/  LDL.LU R25, [R1+0x674] ;  /* 0x0006740001197983 */ /* 0x000ea40000300800 */
[----:B------:R-:W4:Y:S02]  /*291c0*/  LDL.LU R26, [R1+0x678] ;  /* 0x00067800011a7983 */ /* 0x000f240000300800 */
[----:B------:R-:W4:Y:S01]  /*291d0*/  LDL.LU R27, [R1+0x67c] ;  /* 0x00067c00011b7983 */ /* 0x000f220000300800 */
        /* <DEDUP_REMOVED lines=10> */
[----:B------:R-:W2:Y:S01]  /*29280*/  LDL.64 R10, [R1+0x28] ;  /* 0x00002800010a7983 */ /* 0x000ea20000100a00 */
[----:B----4-:R-:W-:Y:S02]  /*29290*/  STL.64 [R1+0x1370], R26 ;  /* 0x0013701a01007387 */ /* 0x010fe40000100a00 */
[----:B------:R0:W-:Y:S02]  /*292a0*/  STL.64 [R1+0x1368], R24 ;  /* 0x0013681801007387 */ /* 0x0001e40000100a00 */
[----:B0-----:R-:W4:Y:S01]  /*292b0*/  LDL.LU R24, [R1+0x700] ;  /* 0x0007000001187983 */ /* 0x001f220000300800 */
[----:B------:R-:W4:Y:S02]  /*292c0*/  LDL.LU R25, [R1+0x704] ;  /* 0x0007040001197983 */ /* 0x000f240000300800 */
[----:B------:R-:W2:Y:S02]  /*292d0*/  LDL.LU R26, [R1+0x708] ;  /* 0x00070800011a7983 */ /* 0x000ea40000300800 */
[----:B------:R-:W2:Y:S01]  /*292e0*/  LDL.LU R27, [R1+0x70c] ;  /* 0x00070c00011b7983 */ /* 0x000ea20000300800 */
[C---:B---3--:R-:W-:Y:S01]  /*292f0*/  HMMA.16816.F32 R20, R4.reuse, R14, R20 ;  /* 0x0000000e0414723c */ /* 0x048fe20000001814 */
[----:B--2---:R-:W-:Y:S01]  /*29300*/  STL.64 [R1+0x1388], R26 ;  /* 0x0013881a01007387 */ /* 0x004fe20000100a00 */
        /* <DEDUP_REMOVED lines=14> */
[----:B------:R0:W-:Y:S02]  /*293f0*/  STL.64 [R1+0x12a0], R14 ;  /* 0x0012a00e01007387 */ /* 0x0001e40000100a00 */
[----:B------:R-:W4:Y:S02]  /*29400*/  LDL.LU R12, [R1+0x380] ;  /* 0x00038000010c7983 */ /* 0x000f240000300800 */
[----:B------:R-:W4:Y:S01]  /*29410*/  LDL.LU R13, [R1+0x384] ;  /* 0x00038400010d7983 */ /* 0x000f220000300800 */
[----:B0-----:R-:W2:Y:S01]  /*29420*/  LDL.LU R14, [R1+0x388] ;  /* 0x00038800010e7983 */ /* 0x001ea20000300800 */
[----:B------:R-:W2:Y:S01]  /*29430*/  LDL.LU R15, [R1+0x38c] ;  /* 0x00038c00010f7983 */ /* 0x000ea20000300800 */
[C---:B---3--:R-:W-:Y:S02]  /*29440*/  HMMA.16816.F32 R16, R4.reuse, R22, R16 ;  /* 0x000000160410723c */ /* 0x048fe40000001810 */
[----:B--2---:R-:W-:Y:S01]  /*29450*/  STL.64 [R1+0x12b8], R14 ;  /* 0x0012b80e01007387 */ /* 0x004fe20000100a00 */
[----:B----4-:R0:W-:Y:S03]  /*29460*/  STL.64 [R1+0x12b0], R12 ;  /* 0x0012b00c01007387 */ /* 0x0101e60000100a00 */
[----:B0-----:R-:W2:Y:S01]  /*29470*/  LDL.LU R12, [R1+0x390] ;  /* 0x00039000010c7983 */ /* 0x001ea20000300800 */
[----:B------:R-:W2:Y:S02]  /*29480*/  LDL.LU R13, [R1+0x394] ;  /* 0x00039400010d7983 */ /* 0x000ea40000300800 */
[----:B------:R-:W2:Y:S02]  /*29490*/  LDL.LU R14, [R1+0x398] ;  /* 0x00039800010e7983 */ /* 0x000ea40000300800 */
[----:B------:R-:W2:Y:S11]  /*294a0*/  LDL.LU R15, [R1+0x39c] ;  /* 0x00039c00010f7983 */ /* 0x000eb60000300800 */
[----:B------:R-:W-:Y:S01]  /*294b0*/  @!UPT UIADD3 URZ, URZ, URZ, URZ ;  /* 0x0000003f3f3ff290 */ /* 0x000fe2000fffe03f */
[----:B------:R-:W-:Y:S01]  /*294c0*/  STL.64 [R1+0xa30], R16 ;  /* 0x000a301001007387 */ /* 0x000fe20000100a00 */
[----:B------:R0:W-:Y:S03]  /*294d0*/  STL.64 [R1+0xa38], R18 ;  /* 0x000a381201007387 */ /* 0x0001e60000100a00 */
[----:B0-----:R-:W3:Y:S01]  /*294e0*/  LDL.LU.64 R18, [R1+0x13c8] ;  /* 0x0013c80001127983 */ /* 0x001ee20000300a00 */
[----:B------:R-:W3:Y:S02]  /*294f0*/  LDL.LU.64 R16, [R1+0x13c0] ;  /* 0x0013c00001107983 */ /* 0x000ee40000300a00 */
[----:B------:R-:W-:Y:S02]  /*29500*/  IMAD.MOV.U32 R2, RZ, RZ, R10 ;  /* 0x000000ffff027224 */ /* 0x000fe400078e000a */
[----:B------:R-:W-:Y:S01]  /*29510*/  IMAD.MOV.U32 R0, RZ, RZ, R11 ;  /* 0x000000ffff007224 */ /* 0x000fe200078e000b */
[----:B---3--:R-:W-:Y:S01]  /*29520*/  HMMA.16816.F32 R4, R4, R10, R16 ;  /* 0x0000000a0404723c */ /* 0x008fe20000001810 */
[----:B------:R-:W3:Y:S11]  /*29530*/  LDL.LU.64 R18, [R1+0x13b8] ;  /* 0x0013b80001127983 */ /* 0x000ef60000300a00 */
[----:B------:R-:W-:Y:S11]  /*29540*/  @!UPT UIADD3 URZ, URZ, URZ, URZ ;  /* 0x0000003f3f3ff290 */ /* 0x000ff6000fffe03f */
        /* <DEDUP_REMOVED lines=53> */
[----:B------:R-:W-:Y:S02]  /*298a0*/  IMAD.MOV.U32 R6, RZ, RZ, R2 ;  /* 0x000000ffff067224 */ /* 0x000fe400078e0002 */
[----:B------:R-:W-:Y:S01]  /*298b0*/  IMAD.MOV.U32 R7, RZ, RZ, R0 ;  /* 0x000000ffff077224 */ /* 0x000fe200078e0000 */
[C---:B---3--:R-:W-:Y:S01]  /*298c0*/  HMMA.16816.F32 R24, R8.reuse, R18, R24 ;  /* 0x000000120818723c */ /* 0x048fe20000001818 */
[----:B------:R-:W-:Y:S02]  /*298d0*/  IMAD.MOV.U32 R2, RZ, RZ, R18 ;  /* 0x000000ffff027224 */ /* 0x000fe400078e0012 */
        /* <DEDUP_REMOVED lines=19> */
[----:B------:R0:W-:Y:S01]  /*29a10*/  STL.64 [R1+0x670], R24 ;  /* 0x0006701801007387 */ /* 0x0001e20000100a00 */
[----:B------:R1:W-:Y:S02]  /*29a20*/  STL.64 [R1+0x678], R26 ;  /* 0x0006781a01007387 */ /* 0x0003e40000100a00 */
[----:B0-----:R-:W-:Y:S01]  /*29a30*/  IMAD.MOV.U32 R25, RZ, RZ, R18 ;  /* 0x000000ffff197224 */ /* 0x001fe200078e0012 */
[----:B-1----:R-:W3:Y:S01]  /*29a40*/  LDL.LU.64 R26, [R1+0x12c8] ;  /* 0x0012c800011a7983 */ /* 0x002ee20000300a00 */
        /* <DEDUP_REMOVED lines=10> */
[----:B------:R-:W2:Y:S11]  /*29af0*/  LDL.LU.64 R14, [R1+0x12a0] ;  /* 0x0012a000010e7983 */ /* 0x000eb60000300a00 */
[----:B------:R-:W-:Y:S10]  /*29b00*/  @!UPT UIADD3 URZ, URZ, URZ, URZ ;  /* 0x0000003f3f3ff290 */ /* 0x000ff4000fffe03f */
        /* <DEDUP_REMOVED lines=10> */
[----:B------:R-:W2:Y:S02]  /*29bb0*/  LDL.LU.64 R16, [R1+0x1280] ;  /* 0x0012800001107983 */ /* 0x000ea40000300a00 */
[----:B------:R0:W-:Y:S02]  /*29bc0*/  STL.64 [R1+0x1180], R26 ;  /* 0x0011801a01007387 */ /* 0x0001e40000100a00 */
[----:B------:R-:W-:Y:S01]  /*29bd0*/  STL.64 [R1+0x1258], R24 ;  /* 0x0012581801007387 */ /* 0x000fe20000100a00 */
[----:B0-----:R-:W3:Y:S01]  /*29be0*/  LDL.LU.64 R26, [R1+0x118] ;  /* 0x00011800011a7983 */ /* 0x001ee20000300a00 */
[C---:B--2---:R-:W-:Y:S03]  /*29bf0*/  HMMA.16816.F32 R12, R8.reuse, R14, R16 ;  /* 0x0000000e080c723c */ /* 0x044fe60000001810 */
[----:B------:R-:W2:Y:S01]  /*29c00*/  LDL.LU.64 R18, [R1+0x1278] ;  /* 0x0012780001127983 */ /* 0x000ea20000300a00 */
[----:B------:R-:W2:Y:S11]  /*29c10*/  LDL.LU.64 R16, [R1+0x1270] ;  /* 0x0012700001107983 */ /* 0x000eb60000300a00 */
[----:B------:R-:W-:Y:S08]  /*29c20*/  @!UPT UIADD3 URZ, URZ, URZ, URZ ;  /* 0x0000003f3f3ff290 */ /* 0x000ff0000fffe03f */
[----:B------:R-:W-:Y:S01]  /*29c30*/  STL.64 [R1+0x990], R12 ;  /* 0x0009900c01007387 */ /* 0x000fe20000100a00 */
[----:B------:R0:W-:Y:S03]  /*29c40*/  STL.64 [R1+0x998], R14 ;  /* 0x0009980e01007387 */ /* 0x0001e60000100a00 */
[----:B0-----:R-:W4:Y:S01]  /*29c50*/  LDL.LU.64 R14, [R1+0x1268] ;  /* 0x00126800010e7983 */ /* 0x001f220000300a00 */
[----:B------:R-:W4:Y:S01]  /*29c60*/  LDL.LU.64 R12, [R1+0x1260] ;  /* 0x00126000010c7983 */ /* 0x000f220000300a00 */
[C---:B--2---:R-:W-:Y:S08]  /*29c70*/  HMMA.16816.F32 R4, R8.reuse, R6, R16 ;  /* 0x000000060804723c */ /* 0x044ff00000001810 */
[----:B----4-:R-:W-:Y:S01]  /*29c80*/  HMMA.16816.F32 R12, R8, R22, R12 ;  /* 0x00000016080c723c */ /* 0x010fe2000000180c */
[----:B------:R-:W0:Y:S11]  /*29c90*/  LDSM.16.MT88.4 R8, [R29+0xc380] ;  /* 0x00c380001d08783b */ /* 0x000e360000004200 */
[----:B------:R-:W-:Y:S11]  /*29ca0*/  @!UPT UIADD3 URZ, URZ, URZ, URZ ;  /* 0x0000003f3f3ff290 */ /* 0x000ff6000fffe03f */
[----:B------:R-:W-:Y:S01]  /*29cb0*/  STL.64 [R1+0x980], R12 ;  /* 0x0009800c01007387 */ /* 0x000fe20000100a00 */
[----:B------:R1:W-:Y:S03]  /*29cc0*/  STL.64 [R1+0x988], R14 ;  /* 0x0009880e01007387 */ /* 0x0003e60000100a00 */
[----:B-1----:R-:W2:Y:S01]  /*29cd0*/  LDL.LU.64 R14, [R1+0x108] ;  /* 0x00010800010e7983 */ /* 0x002ea20000300a00 */
[----:B------:R-:W-:Y:S02]  /*29ce0*/  STL [R1+0x1160], R22 ;  /* 0x0011601601007387 */ /* 0x000fe40000100800 */
[----:B------:R-:W-:Y:S02]  /*29cf0*/  STL [R1+0x115c], R23 ;  /* 0x00115c1701007387 */ /* 0x000fe40000100800 */
[----:B------:R-:W2:Y:S01]  /*29d00*/  LDL.LU R16, [R1+0x7c0] ;  /* 0x0007c00001107983 */ /* 0x000ea20000300800 */
[----:B------:R-:W-:Y:S01]  /*29d10*/  STL.64 [R1+0x950], R4 ;  /* 0x0009500401007387 */ /* 0x000fe20000100a00 */
[----:B------:R-:W-:Y:S02]  /*29d20*/  STL.64 [R1+0x958], R6 ;  /* 0x0009580601007387 */ /* 0x000fe40000100a00 */
[----:B------:R-:W2:Y:S02]  /*29d30*/  LDL.LU R17, [R1+0x7c4] ;  /* 0x0007c40001117983 */ /* 0x000ea40000300800 */
[----:B------:R-:W2:Y:S01]  /*29d40*/  LDL.LU R18, [R1+0x7c8] ;  /* 0x0007c80001127983 */ /* 0x000ea20000300800 */
[----:B------:R-:W2:Y:S01]  /*29d50*/  LDL.LU R19, [R1+0x7cc] ;  /* 0x0007cc0001137983 */ /* 0x000ea20000300800 */
[----:B0-----:R-:W-:Y:S02]  /*29d60*/  STL.64 [R1+0x1128], R10 ;  /* 0x0011280a01007387 */ /* 0x001fe40000100a00 */
[----:B------:R0:W-:Y:S01]  /*29d70*/  STL.64 [R1+0x1120], R8 ;  /* 0x0011200801007387 */ /* 0x0001e20000100a00 */
[----:B------:R-:W3:Y:S04]  /*29d80*/  LDSM.16.MT88.4 R4, [R29+0xc300] ;  /* 0x00c300001d04783b */ /* 0x000ee80000004200 */
[----:B0-----:R-:W3:Y:S01]  /*29d90*/  LDL.LU R8, [R1+0x840] ;  /* 0x0008400001087983 */ /* 0x001ee20000300800 */
[----:B------:R-:W3:Y:S02]  /*29da0*/  LDL.LU R9, [R1+0x844] ;  /* 0x0008440001097983 */ /* 0x000ee40000300800 */
[----:B------:R-:W3:Y:S02]  /*29db0*/  LDL.LU R10, [R1+0x848] ;  /* 0x00084800010a7983 */ /* 0x000ee40000300800 */
[----:B------:R-:W3:Y:S02]  /*29dc0*/  LDL.LU R11, [R1+0x84c] ;  /* 0x00084c00010b7983 */ /* 0x000ee40000300800 */
[----:B---3--:R-:W-:Y:S11]  /*29dd0*/  HMMA.16816.F32 R8, R4, R26, R8 ;  /* 0x0000001a0408723c */ /* 0x008ff60000001808 */
[----:B------:R-:W-:Y:S11]  /*29de0*/  @!UPT UIADD3 URZ, URZ, URZ, URZ ;  /* 0x0000003f3f3ff290 */ /* 0x000ff6000fffe03f */
[----:B------:R-:W-:Y:S01]  /*29df0*/  @!UPT UIADD3 URZ, URZ, URZ, URZ ;  /* 0x0000003f3f3ff290 */ /* 0x000fe2000fffe03f */
[----:B------:R0:W-:Y:S01]  /*29e00*/  STL.64 [R1+0x1c0], R8 ;  /* 0x0001c00801007387 */ /* 0x0001e20000100a00 */
[----:B------:R-:W-:Y:S02]  /*29e10*/  STL.64 [R1+0x1c8], R10 ;  /* 0x0001c80a01007387 */ /* 0x000fe40000100a00 */
[----:B------:R-:W3:Y:S02]  /*29e20*/  LDL.LU.64 R24, [R1+0x1258] ;  /* 0x0012580001187983 */ /* 0x000ee40000300a00 */
[----:B0-----:R-:W-:Y:S02]  /*29e30*/  IMAD.MOV.U32 R8, RZ, RZ, R27 ;  /* 0x000000ffff087224 */ /* 0x001fe400078e001b */
[----:B------:R-:W-:-:S03]  /*29e40*/  IMAD.MOV.U32 R9, RZ, RZ, R26 ;  /* 0x000000ffff097224 */ /* 0x000fc600078e001a */
[----:B------:R-:W-:Y:S02]  /*29e50*/  STL [R1+0x1168], R8 ;  /* 0x0011680801007387 */ /* 0x000fe40000100800 */
[----:B------:R2:W-:Y:S02]  /*29e60*/  STL [R1+0x1164], R9 ;  /* 0x0011640901007387 */ /* 0x0005e40000100800 */
[----:B--2---:R-:W-:Y:S01]  /*29e70*/  HMMA.16816.F32 R8, R4, R14, R16 ;  /* 0x0000000e0408723c */ /* 0x004fe20000001810 */
[----:B------:R-:W-:Y:S11]  /*29e80*/  IMAD.MOV.U32 R20, RZ, RZ, R14 ;  /* 0x000000ffff147224 */ /* 0x000ff600078e000e */
[----:B------:R-:W-:Y:S11]  /*29e90*/  @!UPT UIADD3 URZ, URZ, URZ, URZ ;  /* 0x0000003f3f3ff290 */ /* 0x000ff6000fffe03f */
[----:B------:R-:W-:Y:S01]  /*29ea0*/  STL.64 [R1+0x210], R8 ;  /* 0x0002100801007387 */ /* 0x000fe20000100a00 */
[----:B------:R-:W-:Y:S02]  /*29eb0*/  STL.64 [R1+0x218], R10 ;  /* 0x0002180a01007387 */ /* 0x000fe40000100a00 */
[----:B------:R-:W-:Y:S02]  /*29ec0*/  STL [R1+0x1230], R20 ;  /* 0x0012301401007387 */ /* 0x000fe40000100800 */
[----:B------:R-:W2:Y:S02]  /*29ed0*/  LDL.64 R26, [R1+0x68] ;  /* 0x00006800011a7983 */ /* 0x000ea40000100a00 */
[----:B------:R-:W-:Y:S01]  /*29ee0*/  IMAD.MOV.U32 R16, RZ, RZ, R15 ;  /* 0x000000ffff107224 */ /* 0x000fe200078e000f */
[----:B--2---:R0:W-:Y:S04]  /*29ef0*/  STL.64 [R1+0x1198], R26 ;  /* 0x0011981a01007387 */ /* 0x0041e80000100a00 */
[----:B0-----:R-:W2:Y:S04]  /*29f00*/  LDL.LU.64 R26, [R1+0x78] ;  /* 0x00007800011a7983 */ /* 0x001ea80000300a00 */
[----:B--2---:R-:W-:Y:S01]  /*29f10*/  STL.64 [R1+0x11b0], R26 ;  /* 0x0011b01a01007387 */ /* 0x004fe20000100a00 */
[----:B------:R0:W-:Y:S02]  /*29f20*/  STL [R1+0x116c], R16 ;  /* 0x00116c1001007387 */ /* 0x0001e40000100800 */
[----:B------:R-:W2:Y:S02]  /*29f30*/  LDL.LU.64 R18, [R1+0x48] ;  /* 0x0000480001127983 */ /* 0x000ea40000300a00 */
[----:B--2---:R1:W-:Y:S01]  /*29f40*/  STL.64 [R1+0x1178], R18 ;  /* 0x0011781201007387 */ /* 0x0043e20000100a00 */
[----:B0-----:R-:W2:Y:S02]  /*29f50*/  LDL.LU R16, [R1+0x200] ;  /* 0x0002000001107983 */ /* 0x001ea40000300800 */
[----:B------:R-:W2:Y:S01]  /*29f60*/  LDL.LU R17, [R1+0x204] ;  /* 0x0002040001117983 */ /* 0x000ea20000300800 */
[----:B-1----:R-:W4:Y:S01]  /*29f70*/  LDL.LU R18, [R1+0x208] ;  /* 0x0002080001127983 */ /* 0x002f220000300800 */
[----:B------:R-:W4:Y:S02]  /*29f80*/  LDL.LU R19, [R1+0x20c] ;  /* 0x00020c0001137983 */ /* 0x000f240000300800 */
[----:B---3--:R-:W-:-:S02]  /*29f90*/  IMAD.MOV.U32 R26, RZ, RZ, R25 ;  /* 0x000000ffff1a7224 */ /* 0x008fc400078e0019 */
[----:B------:R-:W-:-:S05]  /*29fa0*/  IMAD.MOV.U32 R27, RZ, RZ, R24 ;  /* 0x000000ffff1b7224 */ /* 0x000fca00078e0018 */
[----:B------:R-:W-:Y:S04]  /*29fb0*/  STL.64 [R1+0x11c8], R26 ;  /* 0x0011c81a01007387 */ /* 0x000fe80000100a00 */
[----:B----4-:R-:W-:Y:S01]  /*29fc0*/  STL.64 [R1+0x1190], R18 ;  /* 0x0011901201007387 */ /* 0x010fe20000100a00 */
[----:B--2---:R0:W-:Y:S03]  /*29fd0*/  STL.64 [R1+0x1188], R16 ;  /* 0x0011881001007387 */ /* 0x0041e60000100a00 */
[----:B0-----:R-:W2:Y:S01]  /*29fe0*/  LDL.LU R16, [R1+0x400] ;  /* 0x0004000001107983 */ /* 0x001ea20000300800 */
[----:B------:R-:W2:Y:S02]  /*29ff0*/  LDL.LU R17, [R1+0x404] ;  /* 0x0004040001117983 */ /* 0x000ea40000300800 */
[----:B------:R-:W3:Y:S02]  /*2a000*/  LDL.LU R18, [R1+0x408] ;  /* 0x0004080001127983 */ /* 0x000ee40000300800 */
[----:B------:R-:W3:Y:S02]  /*2a010*/  LDL.LU R19, [R1+0x40c] ;  /* 0x00040c0001137983 */ /* 0x000ee40000300800 */
[----:B------:R-:W-:-:S02]  /*2a020*/  IMAD.MOV.U32 R26, RZ, RZ, R21 ;  /* 0x000000ffff1a7224 */ /* 0x000fc400078e0015 */
[----:B------:R-:W-:-:S05]  /*2a030*/  IMAD.MOV.U32 R27, RZ, RZ, R3 ;  /* 0x000000ffff1b7224 */ /* 0x000fca00078e0003 */
[----:B------:R0:W-:Y:S02]  /*2a040*/  STL.64 [R1+0x11e0], R26 ;  /* 0x0011e01a01007387 */ /* 0x0001e40000100a00 */
[----:B0-----:R-:W-:Y:S02]  /*2a050*/  IMAD.MOV.U32 R26, RZ, RZ, R2 ;  /* 0x000000ffff1a7224 */ /* 0x001fe400078e0002 */
[----:B------:R-:W-:Y:S01]  /*2a060*/  IMAD.MOV.U32 R27, RZ, RZ, R0 ;  /* 0x000000ffff1b7224 */ /* 0x000fe200078e0000 */
[----:B---3--:R-:W-:Y:S01]  /*2a070*/  STL.64 [R1+0x11a8], R18 ;  /* 0x0011a81201007387 */ /* 0x008fe20000100a00 */
[----:B--2---:R0:W-:Y:S03]  /*2a080*/  STL.64 [R1+0x11a0], R16 ;  /* 0x0011a01001007387 */ /* 0x0041e60000100a00 */
[----:B0-----:R-:W2:Y:S01]  /*2a090*/  LDL.LU R16, [R1+0x410] ;  /* 0x0004100001107983 */ /* 0x001ea20000300800 */
[----:B------:R-:W2:Y:S02]  /*2a0a0*/  LDL.LU R17, [R1+0x414] ;  /* 0x0004140001117983 */ /* 0x000ea40000300800 */
[----:B------:R-:W3:Y:S02]  /*2a0b0*/  LDL.LU R18, [R1+0x418] ;  /* 0x0004180001127983 */ /* 0x000ee40000300800 */
[----:B------:R-:W3:Y:S01]  /*2a0c0*/  LDL.LU R19, [R1+0x41c] ;  /* 0x00041c0001137983 */ /* 0x000ee20000300800 */
[----:B------:R0:W-:Y:S04]  /*2a0d0*/  STL.64 [R1+0x11f8], R26 ;  /* 0x0011f81a01007387 */ /* 0x0001e80000100a00 */
[----:B0-----:R-:W4:Y:S04]  /*2a0e0*/  LDL.LU.64 R26, [R1+0xb8] ;  /* 0x0000b800011a7983 */ /* 0x001f280000300a00 */
[----:B----4-:R-:W-:Y:S01]  /*2a0f0*/  STL.64 [R1+0x1210], R26 ;  /* 0x0012101a01007387 */ /* 0x010fe20000100a00 */
[----:B---3--:R-:W-:Y:S02]  /*2a100*/  STL.64 [R1+0x11c0], R18 ;  /* 0x0011c01201007387 */ /* 0x008fe40000100a00 */
[----:B--2---:R0:W-:Y:S02]  /*2a110*/  STL.64 [R1+0x11b8], R16 ;  /* 0x0011b81001007387 */ /* 0x0041e40000100a00 */
        /* <DEDUP_REMOVED lines=18> */
[----:B0-----:R-:W2:Y:S01]  /*2a240*/  LDL.LU.64 R14, [R1+0xf8] ;  /* 0x0000f800010e7983 */ /* 0x001ea20000300a00 */
[----:B------:R0:W-:Y:S02]  /*2a250*/  STL.64 [R1+0x1240], R22 ;  /* 0x0012401601007387 */ /* 0x0001e40000100a00 */
[----:B----4-:R-:W-:Y:S01]  /*2a260*/  STL.64 [R1+0x1238], R20 ;  /* 0x0012381401007387 */ /* 0x010fe20000100a00 */
[----:B0-----:R-:W4:Y:S01]  /*2a270*/  LDL.LU.64 R22, [R1+0xe8] ;  /* 0x0000e80001167983 */ /* 0x001f220000300a00 */
[----:B------:R-:W2:Y:S03]  /*2a280*/  LDL.LU.64 R26, [R1+0xc8] ;  /* 0x0000c800011a7983 */ /* 0x000ea60000300a00 */
[----:B--2---:R0:W-:Y:S04]  /*2a290*/  STL.64 [R1+0x1228], R26 ;  /* 0x0012281a01007387 */ /* 0x0041e80000100a00 */
[----:B0-----:R-:W2:Y:S01]  /*2a2a0*/  LDL.LU.64 R26, [R1+0xd8] ;  /* 0x0000d800011a7983 */ /* 0x001ea20000300a00 */
        /* <DEDUP_REMOVED lines=26> */
[----:B------:R0:W-:Y:S02]  /*2a450*/  STL.64 [R1+0x228], R10 ;  /* 0x0002280a01007387 */ /* 0x0001e40000100a00 */
[----:B0-----:R-:W-:-:S02]  /*2a460*/  IMAD.MOV.U32 R11, RZ, RZ, R14 ;  /* 0x000000ffff0b7224 */ /* 0x001fc400078e000e */
[----:B------:R-:W-:Y:S02]  /*2a470*/  IMAD.MOV.U32 R10, RZ, RZ, R15 ;  /* 0x000000ffff0a7224 */ /* 0x000fe400078e000f */
[----:B------:R-:W4:Y:S01]  /*2a480*/  LDL.LU.64 R14, [R1+0x1250] ;  /* 0x00125000010e7983 */ /* 0x000f220000300a00 */
[----:B------:R-:W4:Y:S02]  /*2a490*/  LDL.LU.64 R12, [R1+0x1248] ;  /* 0x00124800010c7983 */ /* 0x000f240000300a00 */
[C---:B----4-:R-:W-:Y:S11]  /*2a4a0*/  HMMA.16816.F32 R12, R4.reuse, R22, R12 ;  /* 0x00000016040c723c */ /* 0x050ff6000000180c */
[----:B------:R-:W-:Y:S11]  /*2a4b0*/  @!UPT UIADD3 URZ, URZ, URZ, URZ ;  /* 0x0000003f3f3ff290 */ /* 0x000ff6000fffe03f */
[----:B------:R-:W-:Y:S01]  /*2a4c0*/  @!UPT UIADD3 URZ, URZ, URZ, URZ ;  /* 0x0000003f3f3ff290 */ /* 0x000fe2000fffe03f */
[----:B------:R-:W-:Y:S01]  /*2a4d0*/  STL.64 [R1+0x230], R12 ;  /* 0x0002300c01007387 */ /* 0x000fe20000100a00 */
[----:B------:R0:W-:Y:S02]  /*2a4e0*/  STL.64 [R1+0x238], R14 ;  /* 0x0002380e01007387 */ /* 0x0001e40000100a00 */
[----:B0-----:R-:W-:Y:S02]  /*2a4f0*/  IMAD.MOV.U32 R15, RZ, RZ, R22 ;  /* 0x000000ffff0f7224 */ /* 0x001fe400078e0016 */
[----:B------:R-:W-:Y:S02]  /*2a500*/  IMAD.MOV.U32 R14, RZ, RZ, R23 ;  /* 0x000000ffff0e7224 */ /* 0x000fe400078e0017 */
[----:B------:R-:W3:Y:S01]  /*2a510*/  LDL.LU.64 R22, [R1+0x1240] ;  /* 0x0012400001167983 */ /* 0x000ee20000300a00 */
[----:B------:R-:W3:Y:S02]  /*2a520*/  LDL.LU.64 R20, [R1+0x1238] ;  /* 0x0012380001147983 */ /* 0x000ee40000300a00 */
[----:B------:R0:W-:Y:S02]  /*2a530*/  STL.64 [R1+0x1170], R14 ;  /* 0x0011700e01007387 */ /* 0x0001e40000100a00 */
[----:B------:R-:W4:Y:S01]  /*2a540*/  LDL.LU R12, [R1+0x1f0] ;  /* 0x0001f000010c7983 */ /* 0x000f220000300800 */
[----:B------:R-:W4:Y:S04]  /*2a550*/  LDL.LU R13, [R1+0x1f4] ;  /* 0x0001f400010d7983 */ /* 0x000f280000300800 */
[----:B0-----:R-:W4:Y:S01]  /*2a560*/  LDL.LU R14, [R1+0x1f8] ;  /* 0x0001f800010e7983 */ /* 0x001f220000300800 */
[----:B------:R-:W4:Y:S01]  /*2a570*/  LDL.LU R15, [R1+0x1fc] ;  /* 0x0001fc00010f7983 */ /* 0x000f220000300800 */
[C---:B---3--:R-:W-:Y:S11]  /*2a580*/  HMMA.16816.F32 R20, R4.reuse, R26, R20 ;  /* 0x0000001a0414723c */ /* 0x048ff60000001814 */
[----:B------:R-:W-:Y:S11]  /*2a590*/  @!UPT UIADD3 URZ, URZ, URZ, URZ ;  /* 0x0000003f3f3ff290 */ /* 0x000ff6000fffe03f */
[----:B------:R-:W-:Y:S01]  /*2a5a0*/  @!UPT UIADD3 URZ, URZ, URZ, URZ ;  /* 0x0000003f3f3ff290 */ /* 0x000fe2000fffe03f */
[----:B------:R0:W-:Y:S01]  /*2a5b0*/  STL.64 [R1+0x260], R20 ;  /* 0x0002601401007387 */ /* 0x0001e20000100a00 */
[----:B------:R1:W-:Y:S03]  /*2a5c0*/  STL.64 [R1+0x268], R22 ;  /* 0x0002681601007387 */ /* 0x0003e60000100a00 */
[----:B0-----:R-:W3:Y:S01]  /*2a5d0*/  LDL.LU R20, [R1+0x1230] ;  /* 0x0012300001147983 */ /* 0x001ee20000300800 */
[----:B-1----:R-:W-:Y:S02]  /*2a5e0*/  IMAD.MOV.U32 R22, RZ, RZ, R26 ;  /* 0x000000ffff167224 */ /* 0x002fe400078e001a */
[----:B------:R-:W-:Y:S02]  /*2a5f0*/  IMAD.MOV.U32 R23, RZ, RZ, R27 ;  /* 0x000000ffff177224 */ /* 0x000fe400078e001b */
        /* <DEDUP_REMOVED lines=62> */
[----:B0-----:R-:W4:Y:S02]  /*2a9e0*/  LDL.LU.64 R18, [R1+0x1178] ;  /* 0x0011780001127983 */ /* 0x001f240000300a00 */
[----:B----4-:R-:W-:Y:S11]  /*2a9f0*/  HMMA.16816.F32 R12, R4, R18, R12 ;  /* 0x00000012040c723c */ /* 0x010ff6000000180c */
[----:B------:R-:W-:Y:S11]  /*2aa00*/  @!UPT UIADD3 URZ, URZ, URZ, URZ ;  /* 0x0000003f3f3ff290 */ /* 0x000ff6000fffe03f */
[----:B------:R-:W-:Y:S01]  /*2aa10*/  @!UPT UIADD3 URZ, URZ, URZ, URZ ;  /* 0x0000003f3f3ff290 */ /* 0x000fe2000fffe03f */
[----:B------:R-:W-:Y:S01]  /*2aa20*/  STL.64 [R1+0x850], R12 ;  /* 0x0008500c01007387 */ /* 0x000fe20000100a00 */
[----:B------:R0:W-:Y:S03]  /*2aa30*/  STL.64 [R1+0x858], R14 ;  /* 0x0008580e01007387 */ /* 0x0001e60000100a00 */
[----:B0-----:R-:W2:Y:S01]  /*2aa40*/  LDL.LU.64 R14, [R1+0x1170] ;  /* 0x00117000010e7983 */ /* 0x001ea20000300a00 */
[----:B------:R-:W4:Y:S02]  /*2aa50*/  LDL.LU R16, [R1+0x116c] ;  /* 0x00116c0001107983 */ /* 0x000f240000300800 */
[----:B------:R-:W2:Y:S02]  /*2aa60*/  LDL.LU R12, [R1+0xd60] ;  /* 0x000d6000010c7983 */ /* 0x000ea40000300800 */
[----:B------:R-:W2:Y:S02]  /*2aa70*/  LDL.LU R13, [R1+0xdb4] ;  /* 0x000db400010d7983 */ /* 0x000ea40000300800 */
[----:B------:R-:W-:-:S02]  /*2aa80*/  IMAD.MOV.U32 R28, RZ, RZ, R18 ;  /* 0x000000ffff1c7224 */ /* 0x000fc400078e0012 */
[----:B------:R-:W-:Y:S01]  /*2aa90*/  IMAD.MOV.U32 R17, RZ, RZ, R19 ;  /* 0x000000ffff117224 */ /* 0x000fe200078e0013 */
[----:B--2---:R-:W-:Y:S01]  /*2aaa0*/  STL.64 [R1+0x1140], R12 ;  /* 0x0011400c01007387 */ /* 0x004fe20000100a00 */
[----:B------:R-:W2:Y:S02]  /*2aab0*/  LDL.LU R18, [R1+0xdb8] ;  /* 0x000db80001127983 */ /* 0x000ea40000300800 */
[----:B------:R-:W2:Y:S02]  /*2aac0*/  LDL.LU R19, [R1+0xe64] ;  /* 0x000e640001137983 */ /* 0x000ea40000300800 */
[----:B--2---:R0:W-:Y:S01]  /*2aad0*/  STL.64 [R1+0x10b0], R18 ;  /* 0x0010b01201007387 */ /* 0x0041e20000100a00 */
[----:B------:R-:W-:Y:S02]  /*2aae0*/  STL [R1+0x10a8], R17 ;  /* 0x0010a81101007387 */ /* 0x000fe40000100800 */
[----:B------:R-:W2:Y:S02]  /*2aaf0*/  LDL.LU R24, [R1+0xe68] ;  /* 0x000e680001187983 */ /* 0x000ea40000300800 */
[----:B------:R-:W2:Y:S01]  /*2ab00*/  LDL.LU R25, [R1+0xf10] ;  /* 0x000f100001197983 */ /* 0x000ea20000300800 */
[----:B------:R1:W-:Y:S01]  /*2ab10*/  STL.64 [R1+0x1078], R26 ;  /* 0x0010781a01007387 */ /* 0x0003e20000100a00 */
[----:B0-----:R-:W-:-:S02]  /*2ab20*/  IMAD.MOV.U32 R18, RZ, RZ, R22 ;  /* 0x000000ffff127224 */ /* 0x001fc400078e0016 */
[----:B------:R-:W-:Y:S02]  /*2ab30*/  IMAD.MOV.U32 R19, RZ, RZ, R23 ;  /* 0x000000ffff137224 */ /* 0x000fe400078e0017 */
[----:B-1----:R-:W-:Y:S02]  /*2ab40*/  IMAD.MOV.U32 R26, RZ, RZ, R8 ;  /* 0x000000ffff1a7224 */ /* 0x002fe400078e0008 */
[----:B------:R-:W-:Y:S01]  /*2ab50*/  IMAD.MOV.U32 R27, RZ, RZ, R9 ;  /* 0x000000ffff1b7224 */ /* 0x000fe200078e0009 */
[----:B--2---:R-:W-:Y:S01]  /*2ab60*/  STL.64 [R1+0x1070], R24 ;  /* 0x0010701801007387 */ /* 0x004fe20000100a00 */
[----:B------:R-:W2:Y:S02]  /*2ab70*/  LDL.LU R8, [R1+0x1168] ;  /* 0x0011680001087983 */ /* 0x000ea40000300800 */
[----:B------:R-:W2:Y:S02]  /*2ab80*/  LDL.LU R9, [R1+0x1164] ;  /* 0x0011640001097983 */ /* 0x000ea40000300800 */
[----:B------:R-:W2:Y:S01]  /*2ab90*/  LDL.LU R22, [R1+0x1160] ;  /* 0x0011600001167983 */ /* 0x000ea20000300800 */
[----:B------:R-:W2:Y:S01]  /*2aba0*/  LDL.LU R23, [R1+0x115c] ;  /* 0x00115c0001177983 */ /* 0x000ea20000300800 */
[----:B------:R-:W-:Y:S02]  /*2abb0*/  STL.64 [R1+0x10c0], R18 ;  /* 0x0010c01201007387 */ /* 0x000fe40000100a00 */
[----:B------:R0:W-:Y:S02]  /*2abc0*/  STL.64 [R1+0x1090], R26 ;  /* 0x0010901a01007387 */ /* 0x0001e40000100a00 */
[----:B0-----:R-:W-:-:S02]  /*2abd0*/  IMAD.MOV.U32 R26, RZ, RZ, R3 ;  /* 0x000000ffff1a7224 */ /* 0x001fc400078e0003 */
[----:B------:R-:W2:Y:S01]  /*2abe0*/  LDL.LU R3, [R1+0x1158] ;  /* 0x0011580001037983 */ /* 0x000ea20000300800 */
[----:B------:R-:W-:Y:S02]  /*2abf0*/  IMAD.MOV.U32 R18, RZ, RZ, R15 ;  /* 0x000000ffff127224 */ /* 0x000fe400078e000f */
[----:B------:R-:W-:Y:S02]  /*2ac00*/  IMAD.MOV.U32 R19, RZ, RZ, R14 ;  /* 0x000000ffff137224 */ /* 0x000fe400078e000e */
[----:B------:R-:W-:-:S03]  /*2ac10*/  IMAD.MOV.U32 R27, RZ, RZ, R21 ;  /* 0x000000ffff1b7224 */ /* 0x000fc600078e0015 */
[----:B------:R-:W-:Y:S02]  /*2ac20*/  STL.64 [R1+0x10d8], R18 ;  /* 0x0010d81201007387 */ /* 0x000fe40000100a00 */
[----:B------:R0:W-:Y:S02]  /*2ac30*/  STL.64 [R1+0x10b8], R26 ;  /* 0x0010b81a01007387 */ /* 0x0001e40000100a00 */
[----:B------:R-:W3:Y:S02]  /*2ac40*/  LDL.LU R24, [R1+0x660] ;  /* 0x0006600001187983 */ /* 0x000ee40000300800 */
[----:B------:R-:W3:Y:S01]  /*2ac50*/  LDL.LU R25, [R1+0x664] ;  /* 0x0006640001197983 */ /* 0x000ee20000300800 */
[----:B0-----:R-:W3:Y:S01]  /*2ac60*/  LDL.LU R26, [R1+0x668] ;  /* 0x00066800011a7983 */ /* 0x001ee20000300800 */
[----:B------:R-:W3:Y:S02]  /*2ac70*/  LDL.LU R27, [R1+0x66c] ;  /* 0x00066c00011b7983 */ /* 0x000ee40000300800 */
[----:B------:R-:W4:Y:S02]  /*2ac80*/  LDL.LU R12, [R1+0x1e0] ;  /* 0x0001e000010c7983 */ /* 0x000f240000300800 */
[----:B------:R-:W4:Y:S02]  /*2ac90*/  LDL.LU R13, [R1+0x1e4] ;  /* 0x0001e400010d7983 */ /* 0x000f240000300800 */
[----:B--2---:R-:W-:-:S02]  /*2aca0*/  IMAD.MOV.U32 R14, RZ, RZ, R3 ;  /* 0x000000ffff0e7224 */ /* 0x004fc400078e0003 */
[----:B------:R-:W2:Y:S01]  /*2acb0*/  LDL.LU R3, [R1+0x1154] ;  /* 0x0011540001037983 */ /* 0x000ea20000300800 */
[----:B------:R-:W-:Y:S02]  /*2acc0*/  IMAD.MOV.U32 R18, RZ, RZ, R11 ;  /* 0x000000ffff127224 */ /* 0x000fe400078e000b */
[----:B------:R-:W-:Y:S02]  /*2acd0*/  IMAD.MOV.U32 R19, RZ, RZ, R10 ;  /* 0x000000ffff137224 */ /* 0x000fe400078e000a */
[----:B------:R-:W4:Y:S01]  /*2ace0*/  LDL.LU R15, [R1+0x1ec] ;  /* 0x0001ec00010f7983 */ /* 0x000f220000300800 */
[----:B------:R-:W4:Y:S02]  /*2acf0*/  LDL.LU.64 R10, [R1+0x28] ;  /* 0x00002800010a7983 */ /* 0x000f240000300a00 */
[----:B------:R-:W-:Y:S02]  /*2ad00*/  STL.64 [R1+0x10f0], R18 ;  /* 0x0010f01201007387 */ /* 0x000fe40000100a00 */
[----:B---3--:R-:W-:Y:S01]  /*2ad10*/  STL.64 [R1+0x10d0], R26 ;  /* 0x0010d01a01007387 */ /* 0x008fe20000100a00 */
[----:B------:R0:W-:Y:S03]  /*2ad20*/  STL.64 [R1+0x10c8], R24 ;  /* 0x0010c81801007387 */ /* 0x0001e60000100a00 */
[----:B0-----:R-:W3:Y:S01]  /*2ad30*/  LDL.LU R24, [R1+0x6f0] ;  /* 0x0006f00001187983 */ /* 0x001ee20000300800 */
[----:B------:R-:W3:Y:S02]  /*2ad40*/  LDL.LU R25, [R1+0x6f4] ;  /* 0x0006f40001197983 */ /* 0x000ee40000300800 */
[----:B--2---:R-:W-:-:S02]  /*2ad50*/  IMAD.MOV.U32 R26, RZ, RZ, R3 ;  /* 0x000000ffff1a7224 */ /* 0x004fc400078e0003 */
[----:B------:R-:W2:Y:S01]  /*2ad60*/  LDL.LU R3, [R1+0x1150] ;  /* 0x0011500001037983 */ /* 0x000ea20000300800 */
[----:B------:R-:W2:Y:S02]  /*2ad70*/  LDL.LU R27, [R1+0x6fc] ;  /* 0x0006fc00011b7983 */ /* 0x000ea40000300800 */
[----:B------:R-:W-:Y:S02]  /*2ad80*/  IMAD.MOV.U32 R18, RZ, RZ, R20 ;  /* 0x000000ffff127224 */ /* 0x000fe400078e0014 */
[----:B----4-:R-:W-:-:S05]  /*2ad90*/  IMAD.MOV.U32 R19, RZ, RZ, R16 ;  /* 0x000000ffff137224 */ /* 0x010fca00078e0010 */
[----:B------:R-:W-:Y:S04]  /*2ada0*/  STL.64 [R1+0x1108], R18 ;  /* 0x0011081201007387 */ /* 0x000fe80000100a00 */
[----:B--2---:R-:W-:Y:S01]  /*2adb0*/  STL.64 [R1+0x10e8], R26 ;  /* 0x0010e81a01007387 */ /* 0x004fe20000100a00 */
[----:B---3--:R0:W-:Y:S03]  /*2adc0*/  STL.64 [R1+0x10e0], R24 ;  /* 0x0010e01801007387 */ /* 0x0081e60000100a00 */
[----:B0-----:R-:W2:Y:S01]  /*2add0*/  LDL.LU R24, [R1+0x770] ;  /* 0x0007700001187983 */ /* 0x001ea20000300800 */
[----:B------:R-:W-:Y:S02]  /*2ade0*/  IMAD.MOV.U32 R25, RZ, RZ, R3 ;  /* 0x000000ffff197224 */ /* 0x000fe400078e0003 */
[----:B------:R-:W3:Y:S02]  /*2adf0*/  LDL.LU R3, [R1+0x114c] ;  /* 0x00114c0001037983 */ /* 0x000ee40000300800 */
[----:B------:R-:W4:Y:S01]  /*2ae00*/  LDL.LU R26, [R1+0x778] ;  /* 0x00077800011a7983 */ /* 0x000f220000300800 */
[----:B------:R-:W4:Y:S01]  /*2ae10*/  LDL.LU R27, [R1+0x77c] ;  /* 0x00077c00011b7983 */ /* 0x000f220000300800 */
[----:B------:R-:W-:Y:S03]  /*2ae20*/  HMMA.16816.F32 R12, R4, R22, R12 ;  /* 0x00000016040c723c */ /* 0x000fe6000000180c */
[----:B----4-:R3:W-:Y:S01]  /*2ae30*/  STL.64 [R1+0x1100], R26 ;  /* 0x0011001a01007387 */ /* 0x0107e20000100a00 */
[----:B--2---:R0:W-:Y:S02]  /*2ae40*/  STL.64 [R1+0x10f8], R24 ;  /* 0x0010f81801007387 */ /* 0x0041e40000100a00 */
[----:B---3--:R-:W-:Y:S01]  /*2ae50*/  IMAD.MOV.U32 R26, RZ, RZ, R3 ;  /* 0x000000ffff1a7224 */ /* 0x008fe200078e0003 */
[----:B0-----:R-:W2:Y:S01]  /*2ae60*/  LDL.LU R24, [R1+0x7b0] ;  /* 0x0007b00001187983 */ /* 0x001ea20000300800 */
        /* <DEDUP_REMOVED lines=8> */
[----:B------:R0:W-:Y:S02]  /*2aef0*/  STL.64 [R1+0x840], R12 ;  /* 0x0008400c01007387 */ /* 0x0001e40000100a00 */
[----:B---3--:R-:W-:Y:S01]  /*2af00*/  IMAD.MOV.U32 R27, RZ, RZ, R3 ;  /* 0x000000ffff1b7224 */ /* 0x008fe200078e0003 */
[----:B------:R1:W-:Y:S01]  /*2af10*/  STL.64 [R1+0x848], R14 ;  /* 0x0008480e01007387 */ /* 0x0003e20000100a00 */
[----:B------:R-:W-:-:S03]  /*2af20*/  IMAD.MOV.U32 R3, RZ, RZ, R22 ;  /* 0x000000ffff037224 */ /* 0x000fc600078e0016 */
[----:B0-----:R-:W3:Y:S01]  /*2af30*/  LDL.LU.64 R12, [R1+0x1140] ;  /* 0x00114000010c7983 */ /* 0x001ee20000300a00 */
[----:B-1----:R-:W-:-:S03]  /*2af40*/  IMAD.MOV.U32 R14, RZ, RZ, R23 ;  /* 0x000000ffff0e7224 */ /* 0x002fc600078e0017 */
[----:B------:R-:W4:Y:S01]  /*2af50*/  LDL.LU.64 R22, [R1+0x1138] ;  /* 0x0011380001167983 */ /* 0x000f220000300a00 */
[----:B------:R-:W4:Y:S02]  /*2af60*/  LDL.LU.64 R20, [R1+0x1130] ;  /* 0x0011300001147983 */ /* 0x000f240000300a00 */
[----:B------:R-:W-:Y:S02]  /*2af70*/  IMAD.MOV.U32 R15, RZ, RZ, R11 ;  /* 0x000000ffff0f7224 */ /* 0x000fe400078e000b */
[----:B------:R-:W-:Y:S02]  /*2af80*/  IMAD.MOV.U32 R18, RZ, RZ, R9 ;  /* 0x000000ffff127224 */ /* 0x000fe400078e0009 */
[----:B------:R-:W-:Y:S01]  /*2af90*/  IMAD.MOV.U32 R19, RZ, RZ, R8 ;  /* 0x000000ffff137224 */ /* 0x000fe200078e0008 */
[----:B----4-:R-:W-:Y:S07]  /*2afa0*/  HMMA.16816.F32 R4, R4, R10, R20 ;  /* 0x0000000a0404723c */ /* 0x010fee0000001814 */
[----:B------:R-:W-:Y:S11]  /*2afb0*/  IMAD.MOV.U32 R22, RZ, RZ, R10 ;  /* 0x000000ffff167224 */ /* 0x000ff600078e000a */
[----:B------:R-:W-:Y:S05]  /*2afc0*/  @!UPT UIADD3 URZ, URZ, URZ, URZ ;  /* 0x0000003f3f3ff290 */ /* 0x000fea000fffe03f */
[----:B------:R-:W-:Y:S01]  /*2afd0*/  STL.64 [R1+0x7c0], R4 ;  /* 0x0007c00401007387 */ /* 0x000fe20000100a00 */
[----:B------:R-:W-:Y:S02]  /*2afe0*/  STL.64 [R1+0x7c8], R6 ;  /* 0x0007c80601007387 */ /* 0x000fe40000100a00 */
[----:B------:R-:W2:Y:S02]  /*2aff0*/  LDL.LU.64 R10, [R1+0x1128] ;  /* 0x00112800010a7983 */ /* 0x000ea40000300a00 */
[----:B------:R-:W2:Y:S01]  /*2b000*/  LDL.LU.64 R8, [R1+0x1120] ;  /* 0x0011200001087983 */ /* 0x000ea20000300a00 */
[----:B------:R-:W-:Y:S01]  /*2b010*/  STL.64 [R1+0x1088], R14 ;  /* 0x0010880e01007387 */ /* 0x000fe20000100a00 */
[----:B---3--:R0:W-:Y:S03]  /*2b020*/  STL.64 [R1+0x1080], R12 ;  /* 0x0010800c01007387 */ /* 0x0081e60000100a00 */
[----:B0-----:R-:W3:Y:S01]  /*2b030*/  LDL.LU R12, [R1+0x550] ;  /* 0x00055000010c7983 */ /* 0x001ee20000300800 */
[----:B------:R-:W3:Y:S02]  /*2b040*/  LDL.LU R13, [R1+0x554] ;  /* 0x00055400010d7983 */ /* 0x000ee40000300800 */
[----:B------:R-:W4:Y:S02]  /*2b050*/  LDL.LU R14, [R1+0x558] ;  /* 0x00055800010e7983 */ /* 0x000f240000300800 */
[----:B------:R-:W4:Y:S01]  /*2b060*/  LDL.LU R15, [R1+0x55c] ;  /* 0x00055c00010f7983 */ /* 0x000f220000300800 */
[C---:B--2---:R-:W-:Y:S01]  /*2b070*/  HMMA.16816.F32 R16, R8.reuse, R18, R24 ;  /* 0x000000120810723c */ /* 0x044fe20000001818 */
[----:B----4-:R-:W-:Y:S01]  /*2b080*/  STL.64 [R1+0x10a0], R14 ;  /* 0x0010a00e01007387 */ /* 0x010fe20000100a00 */
[----:B---3--:R0:W-:Y:S03]  /*2b090*/  STL.64 [R1+0x1098], R12 ;  /* 0x0010980c01007387 */ /* 0x0081e60000100a00 */
[----:B0-----:R-:W2:Y:S01]  /*2b0a0*/  LDL.LU R12, [R1+0x5d0] ;  /* 0x0005d000010c7983 */ /* 0x001ea20000300800 */
[----:B------:R-:W2:Y:S02]  /*2b0b0*/  LDL.LU R13, [R1+0x5d4] ;  /* 0x0005d400010d7983 */ /* 0x000ea40000300800 */
[----:B------:R-:W2:Y:S02]  /*2b0c0*/  LDL.LU R14, [R1+0x5d8] ;  /* 0x0005d800010e7983 */ /* 0x000ea40000300800 */
[----:B------:R-:W2:Y:S01]  /*2b0d0*/  LDL.LU R15, [R1+0x5dc] ;  /* 0x0005dc00010f7983 */ /* 0x000ea20000300800 */
[----:B------:R-:W3:Y:S01]  /*2b0e0*/  LDL.LU R7, [R1+0xdb0] ;  /* 0x000db00001077983 */ /* 0x000ee20000300800 */
[----:B------:R-:W4:Y:S02]  /*2b0f0*/  LDL.LU R20, [R1+0xe5c] ;  /* 0x000e5c0001147983 */ /* 0x000f240000300800 */
[----:B------:R-:W2:Y:S02]  /*2b100*/  LDL.LU R21, [R1+0xe60] ;  /* 0x000e600001157983 */ /* 0x000ea40000300800 */
[----:B------:R-:W2:Y:S01]  /*2b110*/  LDL.LU R23, [R1+0xf0c] ;  /* 0x000f0c0001177983 */ /* 0x000ea20000300800 */
[----:B------:R-:W-:Y:S01]  /*2b120*/  STL [R1+0x1050], R22 ;  /* 0x0010501601007387 */ /* 0x000fe20000100800 */
[----:B------:R-:W2:Y:S02]  /*2b130*/  LDL.LU.64 R26, [R1+0x1118] ;  /* 0x00111800011a7983 */ /* 0x000ea40000300a00 */
[----:B------:R-:W2:Y:S03]  /*2b140*/  LDL.LU.64 R24, [R1+0x1110] ;  /* 0x0011100001187983 */ /* 0x000ea60000300a00 */
[----:B------:R-:W-:Y:S01]  /*2b150*/  STL.64 [R1+0x150], R16 ;  /* 0x0001501001007387 */ /* 0x000fe20000100a00 */
[----:B------:R0:W-:Y:S04]  /*2b160*/  STL.64 [R1+0x158], R18 ;  /* 0x0001581201007387 */ /* 0x0001e80000100a00 */
        /* <DEDUP_REMOVED lines=28> */
[----:B------:R-:W3:Y:S01]  /*2b330*/  LDL.LU R17, [R1+0x10a8] ;  /* 0x0010a80001117983 */ /* 0x000ee20000300800 */
        /* <DEDUP_REMOVED lines=8> */
[----:B------:R-:W2:Y:S01]  /*2b3c0*/  LDL.LU.64 R14, [R1+0x1088] ;  /* 0x00108800010e7983 */ /* 0x000ea20000300a00 */
[----:B------:R-:W2:Y:S02]  /*2b3d0*/  LDL.LU.64 R12, [R1+0x1080] ;  /* 0x00108000010c7983 */ /* 0x000ea40000300a00 */
[----:B------:R-:W-:-:S02]  /*2b3e0*/  IMAD.MOV.U32 R16, RZ, RZ, c[0x0][0x18c] ;  /* 0x00006300ff107624 */ /* 0x000fc400078e00ff */
[----:B----4-:R-:W-:Y:S02]  /*2b3f0*/  IMAD.MOV.U32 R6, RZ, RZ, R20 ;  /* 0x000000ffff067224 */ /* 0x010fe400078e0014 */
[----:B------:R-:W-:Y:S02]  /*2b400*/  IMAD.SHL.U32 R16, R16, 0x40, RZ ;  /* 0x0000004010107824 */ /* 0x000fe400078e00ff */
[----:B------:R-:W-:Y:S02]  /*2b410*/  IMAD.MOV.U32 R4, RZ, RZ, R23 ;  /* 0x000000ffff047224 */ /* 0x000fe400078e0017 */
[----:B------:R-:W-:Y:S02]  /*2b420*/  IMAD.MOV.U32 R5, RZ, RZ, R21 ;  /* 0x000000ffff057224 */ /* 0x000fe400078e0015 */
[----:B---3--:R-:W-:-:S04]  /*2b430*/  IMAD.WIDE R6, R16, 0x2, R6 ;  /* 0x0000000210067825 */ /* 0x008fc800078e0206 */
[----:B------:R-:W-:-:S04]  /*2b440*/  IMAD.WIDE R4, R16, 0x2, R4 ;  /* 0x0000000210047825 */ /* 0x000fc800078e0204 */
[----:B------:R-:W-:Y:S01]  /*2b450*/  STL.64 [R1+0x1f0], R24 ;  /* 0x0001f01801007387 */ /* 0x000fe20000100a00 */
[----:B------:R0:W-:Y:S03]  /*2b460*/  STL.64 [R1+0x1f8], R26 ;  /* 0x0001f81a01007387 */ /* 0x0001e60000100a00 */
[----:B0-----:R-:W3:Y:S01]  /*2b470*/  LDL.LU.64 R26, [R1+0x1078] ;  /* 0x00107800011a7983 */ /* 0x001ee20000300a00 */
[----:B------:R-:W4:Y:S02]  /*2b480*/  LDL.LU.64 R24, [R1+0x1070] ;  /* 0x0010700001187983 */ /* 0x000f240000300a00 */
[----:B------:R0:W-:Y:S02]  /*2b490*/  STL [R1+0xe5c], R6 ;  /* 0x000e5c0601007387 */ /* 0x0001e40000100800 */
[----:B------:R1:W-:Y:S01]  /*2b4a0*/  STL [R1+0xdb0], R7 ;  /* 0x000db00701007387 */ /* 0x0003e20000100800 */
[----:B------:R-:W-:Y:S01]  /*2b4b0*/  STL [R1+0xf0c], R4 ;  /* 0x000f0c0401007387 */ /* 0x000fe20000100800 */
[----:B------:R-:W-:Y:S02]  /*2b4c0*/  STL [R1+0xe60], R5 ;  /* 0x000e600501007387 */ /* 0x000fe40000100800 */
[----:B------:R-:W3:Y:S02]  /*2b4d0*/  LDL.LU R22, [R1+0xe78] ;  /* 0x000e780001167983 */ /* 0x000ee40000300800 */
[----:B------:R-:W3:Y:S02]  /*2b4e0*/  LDL.LU R20, [R1+0xf18] ;  /* 0x000f180001147983 */ /* 0x000ee40000300800 */
[----:B0-----:R-:W-:-:S02]  /*2b4f0*/  IMAD.MOV.U32 R6, RZ, RZ, R19 ;  /* 0x000000ffff067224 */ /* 0x001fc400078e0013 */
[----:B-1----:R-:W-:-:S04]  /*2b500*/  IMAD.MOV.U32 R7, RZ, RZ, R18 ;  /* 0x000000ffff077224 */ /* 0x002fc800078e0012 */
[----:B------:R-:W-:Y:S01]  /*2b510*/  IMAD.WIDE R6, R16, 0x2, R6 ;  /* 0x0000000210067825 */ /* 0x000fe200078e0206 */
[----:B--2---:R-:W-:-:S04]  /*2b520*/  LOP3.LUT R13, R13, R12, RZ, 0x3c, !PT ;  /* 0x0000000c0d0d7212 */ /* 0x004fc800078e3cff */
[----:B------:R-:W-:-:S04]  /*2b530*/  LOP3.LUT R12, R13, R12, RZ, 0x3c, !PT ;  /* 0x0000000c0d0c7212 */ /* 0x000fc800078e3cff */
[----:B------:R-:W-:-:S05]  /*2b540*/  LOP3.LUT R13, R13, R12, RZ, 0x3c, !PT ;  /* 0x0000000c0d0d7212 */ /* 0x000fca00078e3cff */
[----:B------:R-:W-:-:S05]  /*2b550*/  IMAD.WIDE R12, R16, 0x2, R12 ;  /* 0x00000002100c7825 */ /* 0x000fca00078e020c */
[----:B------:R0:W-:Y:S01]  /*2b560*/  STL [R1+0xdb4], R12 ;  /* 0x000db40c01007387 */ /* 0x0001e20000100800 */
[----:B------:R1:W-:Y:S03]  /*2b570*/  STL [R1+0xd60], R13 ;  /* 0x000d600d01007387 */ /* 0x0003e60000100800 */
[----:B0-----:R-:W2:Y:S01]  /*2b580*/  LDL.LU R12, [R1+0xd64] ;  /* 0x000d6400010c7983 */ /* 0x001ea20000300800 */
[----:B-1----:R-:W2:Y:S02]  /*2b590*/  LDL.LU R13, [R1+0xdbc] ;  /* 0x000dbc00010d7983 */ /* 0x002ea40000300800 */
[----:B------:R0:W-:Y:S02]  /*2b5a0*/  STL [R1+0xe64], R6 ;  /* 0x000e640601007387 */ /* 0x0001e40000100800 */
[----:B------:R1:W-:Y:S01]  /*2b5b0*/  STL [R1+0xdb8], R7 ;  /* 0x000db80701007387 */ /* 0x0003e20000100800 */
[----:B0-----:R-:W3:Y:S01]  /*2b5c0*/  LDL.LU R6, [R1+0xdc0] ;  /* 0x000dc00001067983 */ /* 0x001ee20000300800 */
[----:B-1----:R-:W3:Y:S02]  /*2b5d0*/  LDL.LU R7, [R1+0xe6c] ;  /* 0x000e6c0001077983 */ /* 0x002ee40000300800 */
[----:B----4-:R-:W-:-:S02]  /*2b5e0*/  IMAD.MOV.U32 R4, RZ, RZ, R25 ;  /* 0x000000ffff047224 */ /* 0x010fc400078e0019 */
[----:B------:R-:W-:-:S04]  /*2b5f0*/  IMAD.MOV.U32 R5, RZ, RZ, R24 ;  /* 0x000000ffff057224 */ /* 0x000fc800078e0018 */
[----:B------:R-:W-:-:S05]  /*2b600*/  IMAD.WIDE R4, R16, 0x2, R4 ;  /* 0x0000000210047825 */ /* 0x000fca00078e0204 */
[----:B------:R0:W-:Y:S01]  /*2b610*/  STL [R1+0xf10], R4 ;  /* 0x000f100401007387 */ /* 0x0001e20000100800 */
[----:B------:R1:W-:Y:S03]  /*2b620*/  STL [R1+0xe68], R5 ;  /* 0x000e680501007387 */ /* 0x0003e60000100800 */
[----:B0-----:R-:W4:Y:S01]  /*2b630*/  LDL.LU R4, [R1+0xe70] ;  /* 0x000e700001047983 */ /* 0x001f220000300800 */
[----:B-1----:R-:W4:Y:S02]  /*2b640*/  LDL.LU R5, [R1+0xf14] ;  /* 0x000f140001057983 */ /* 0x002f240000300800 */
[----:B------:R-:W4:Y:S02]  /*2b650*/  LDL.LU R21, [R1+0xd6c] ;  /* 0x000d6c0001157983 */ /* 0x000f240000300800 */
[----:B------:R-:W4:Y:S01]  /*2b660*/  LDL.LU R23, [R1+0xdcc] ;  /* 0x000dcc0001177983 */ /* 0x000f220000300800 */
[----:B------:R-:W4:Y:S01]  /*2b670*/  LDL.LU R18, [R1+0xdd0] ;  /* 0x000dd00001127983 */ /* 0x000f220000300800 */
[----:B------:R-:W4:Y:S02]  /*2b680*/  LDL.LU R19, [R1+0xe7c] ;  /* 0x000e7c0001137983 */ /* 0x000f240000300800 */
[----:B------:R-:W4:Y:S02]  /*2b690*/  LDL.LU R24, [R1+0xe80] ;  /* 0x000e800001187983 */ /* 0x000f240000300800 */
[----:B------:R-:W4:Y:S01]  /*2b6a0*/  LDL.LU R25, [R1+0xf1c] ;  /* 0x000f1c0001197983 */ /* 0x000f220000300800 */
[----:B--2---:R-:W-:-:S04]  /*2b6b0*/  LOP3.LUT R13, R13, R12, RZ, 0x3c, !PT ;  /* 0x0000000c0d0d7212 */ /* 0x004fc800078e3cff */
[----:B------:R-:W-:-:S04]  /*2b6c0*/  LOP3.LUT R12, R13, R12, RZ, 0x3c, !PT ;  /* 0x0000000c0d0c7212 */ /* 0x000fc800078e3cff */
[----:B------:R-:W-:Y:S02]  /*2b6d0*/  LOP3.LUT R13, R13, R12, RZ, 0x3c, !PT ;  /* 0x0000000c0d0d7212 */ /* 0x000fe400078e3cff */
[----:B---3--:R-:W-:-:S04]  /*2b6e0*/  LOP3.LUT R7, R7, R6, RZ, 0x3c, !PT ;  /* 0x0000000607077212 */ /* 0x008fc800078e3cff */
[----:B------:R-:W-:Y:S01]  /*2b6f0*/  LOP3.LUT R6, R7, R6, RZ, 0x3c, !PT ;  /* 0x0000000607067212 */ /* 0x000fe200078e3cff */
[----:B------:R-:W-:-:S03]  /*2b700*/  IMAD.WIDE R12, R16, 0x2, R12 ;  /* 0x00000002100c7825 */ /* 0x000fc600078e020c */
[----:B------:R-:W-:Y:S02]  /*2b710*/  LOP3.LUT R7, R7, R6, RZ, 0x3c, !PT ;  /* 0x0000000607077212 */ /* 0x000fe400078e3cff */
[----:B------:R0:W-:Y:S01]  /*2b720*/  STL [R1+0xdbc], R12 ;  /* 0x000dbc0c01007387 */ /* 0x0001e20000100800 */
[----:B------:R1:W-:Y:S02]  /*2b730*/  STL [R1+0xd64], R13 ;  /* 0x000d640d01007387 */ /* 0x0003e40000100800 */
[----:B------:R-:W-:Y:S01]  /*2b740*/  IMAD.WIDE R6, R16, 0x2, R6 ;  /* 0x0000000210067825 */ /* 0x000fe200078e0206 */
[----:B0-----:R-:W2:Y:S03]  /*2b750*/  LDL.LU R12, [R1+0xd68] ;  /* 0x000d6800010c7983 */ /* 0x001ea60000300800 */
[----:B-1----:R-:W2:Y:S02]  /*2b760*/  LDL.LU R13, [R1+0xdc4] ;  /* 0x000dc400010d7983 */ /* 0x002ea40000300800 */
[----:B------:R0:W-:Y:S02]  /*2b770*/  STL [R1+0xe6c], R6 ;  /* 0x000e6c0601007387 */ /* 0x0001e40000100800 */
[----:B------:R1:W-:Y:S01]  /*2b780*/  STL [R1+0xdc0], R7 ;  /* 0x000dc00701007387 */ /* 0x0003e20000100800 */
[----:B0-----:R-:W3:Y:S01]  /*2b790*/  LDL.LU R6, [R1+0xdc8] ;  /* 0x000dc80001067983 */ /* 0x001ee20000300800 */
[----:B-1----:R-:W3:Y:S01]  /*2b7a0*/  LDL.LU R7, [R1+0xe74] ;  /* 0x000e740001077983 */ /* 0x002ee20000300800 */
[----:B----4-:R-:W-:-:S04]  /*2b7b0*/  LOP3.LUT R5, R5, R4, RZ, 0x3c, !PT ;  /* 0x0000000405057212 */ /* 0x010fc800078e3cff */
[----:B------:R-:W-:-:S04]  /*2b7c0*/  LOP3.LUT R4, R5, R4, RZ, 0x3c, !PT ;  /* 0x0000000405047212 */ /* 0x000fc800078e3cff */
[----:B------:R-:W-:-:S05]  /*2b7d0*/  LOP3.LUT R5, R5, R4, RZ, 0x3c, !PT ;  /* 0x0000000405057212 */ /* 0x000fca00078e3cff */
[----:B------:R-:W-:-:S05]  /*2b7e0*/  IMAD.WIDE R4, R16, 0x2, R4 ;  /* 0x0000000210047825 */ /* 0x000fca00078e0204 */
[----:B------:R0:W-:Y:S01]  /*2b7f0*/  STL [R1+0xf14], R4 ;  /* 0x000f140401007387 */ /* 0x0001e20000100800 */
[----:B------:R1:W-:Y:S02]  /*2b800*/  STL [R1+0xe70], R5 ;  /* 0x000e700501007387 */ /* 0x0003e40000100800 */
[----:B0-----:R-:W-:Y:S02]  /*2b810*/  IMAD.MOV.U32 R4, RZ, RZ, R20 ;  /* 0x000000ffff047224 */ /* 0x001fe400078e0014 */
[----:B-1----:R-:W-:-:S04]  /*2b820*/  IMAD.MOV.U32 R5, RZ, RZ, R22 ;  /* 0x000000ffff057224 */ /* 0x002fc800078e0016 */
[----:B------:R-:W-:Y:S01]  /*2b830*/  IMAD.WIDE R4, R16, 0x2, R4 ;  /* 0x0000000210047825 */ /* 0x000fe200078e0204 */
        /* <DEDUP_REMOVED lines=9> */
[----:B------:R-:W-:-:S05]  /*2b8d0*/  IMAD.WIDE R6, R16, 0x2, R6 ;  /* 0x0000000210067825 */ /* 0x000fca00078e0206 */
[----:B------:R2:W-:Y:S01]  /*2b8e0*/  STL [R1+0xe74], R6 ;  /* 0x000e740601007387 */ /* 0x0005e20000100800 */
[----:B------:R3:W-:Y:S02]  /*2b8f0*/  STL [R1+0xdc8], R7 ;  /* 0x000dc80701007387 */ /* 0x0007e40000100800 */
[----:B0-----:R-:W-:Y:S02]  /*2b900*/  IMAD.MOV.U32 R12, RZ, RZ, R23 ;  /* 0x000000ffff0c7224 */ /* 0x001fe400078e0017 */
[----:B-1----:R-:W-:Y:S01]  /*2b910*/  IMAD.MOV.U32 R13, RZ, RZ, R21 ;  /* 0x000000ffff0d7224 */ /* 0x002fe200078e0015 */
[----:B------:R-:W-:Y:S01]  /*2b920*/  STL [R1+0xf18], R4 ;  /* 0x000f180401007387 */ /* 0x000fe20000100800 */
[----:B------:R-:W-:Y:S02]  /*2b930*/  STL [R1+0xe78], R5 ;  /* 0x000e780501007387 */ /* 0x000fe40000100800 */
[----:B------:R-:W4:Y:S02]  /*2b940*/  LDL.LU R22, [R1+0xe90] ;  /* 0x000e900001167983 */ /* 0x000f240000300800 */
[----:B------:R-:W-:-:S04]  /*2b950*/  IMAD.WIDE R12, R16, 0x2, R12 ;  /* 0x00000002100c7825 */ /* 0x000fc800078e020c */
[----:B--2---:R-:W-:Y:S01]  /*2b960*/  IMAD.MOV.U32 R6, RZ, RZ, R19 ;  /* 0x000000ffff067224 */ /* 0x004fe200078e0013 */
[----:B------:R-:W2:Y:S01]  /*2b970*/  LDL.LU R20, [R1+0xf24] ;  /* 0x000f240001147983 */ /* 0x000ea20000300800 */
[----:B---3--:R-:W-:Y:S02]  /*2b980*/  IMAD.MOV.U32 R7, RZ, RZ, R18 ;  /* 0x000000ffff077224 */ /* 0x008fe400078e0012 */
[----:B------:R0:W-:Y:S02]  /*2b990*/  STL [R1+0xdcc], R12 ;  /* 0x000dcc0c01007387 */ /* 0x0001e40000100800 */
[----:B------:R1:W-:Y:S02]  /*2b9a0*/  STL [R1+0xd6c], R13 ;  /* 0x000d6c0d01007387 */ /* 0x0003e40000100800 */
[----:B------:R-:W-:Y:S01]  /*2b9b0*/  IMAD.WIDE R6, R16, 0x2, R6 ;  /* 0x0000000210067825 */ /* 0x000fe200078e0206 */
[----:B0-----:R-:W3:Y:S03]  /*2b9c0*/  LDL.LU R12, [R1+0xd70] ;  /* 0x000d7000010c7983 */ /* 0x001ee60000300800 */
[----:B-1----:R-:W3:Y:S02]  /*2b9d0*/  LDL.LU R13, [R1+0xdd4] ;  /* 0x000dd400010d7983 */ /* 0x002ee40000300800 */
[----:B------:R0:W-:Y:S02]  /*2b9e0*/  STL [R1+0xe7c], R6 ;  /* 0x000e7c0601007387 */ /* 0x0001e40000100800 */
[----:B------:R1:W-:Y:S01]  /*2b9f0*/  STL [R1+0xdd0], R7 ;  /* 0x000dd00701007387 */ /* 0x0003e20000100800 */
[----:B0-----:R-:W2:Y:S01]  /*2ba00*/  LDL.LU R6, [R1+0xdd8] ;  /* 0x000dd80001067983 */ /* 0x001ea20000300800 */
[----:B-1----:R-:W2:Y:S02]  /*2ba10*/  LDL.LU R7, [R1+0xe84] ;  /* 0x000e840001077983 */ /* 0x002ea40000300800 */
[----:B------:R-:W-:-:S02]  /*2ba20*/  IMAD.MOV.U32 R4, RZ, RZ, R25 ;  /* 0x000000ffff047224 */ /* 0x000fc400078e0019 */
        /* <DEDUP_REMOVED lines=12> */
[----:B---3--:R-:W-:-:S04]  /*2baf0*/  LOP3.LUT R13, R13, R12, RZ, 0x3c, !PT ;  /* 0x0000000c0d0d7212 */ /* 0x008fc800078e3cff */
[----:B------:R-:W-:-:S04]  /*2bb00*/  LOP3.LUT R12, R13, R12, RZ, 0x3c, !PT ;  /* 0x0000000c0d0c7212 */ /* 0x000fc800078e3cff */
[----:B------:R-:W-:Y:S02]  /*2bb10*/  LOP3.LUT R13, R13, R12, RZ, 0x3c, !PT ;  /* 0x0000000c0d0d7212 */ /* 0x000fe400078e3cff */
[----:B--2---:R-:W-:-:S04]  /*2bb20*/  LOP3.LUT R7, R7, R6, RZ, 0x3c, !PT ;  /* 0x0000000607077212 */ /* 0x004fc800078e3cff */
        /* <DEDUP_REMOVED lines=52> */
[----:B------:R-:W-:Y:S01]  /*2be70*/  IMAD.MOV.U32 R5, RZ, RZ, R24 ;  /* 0x000000ffff057224 */ /* 0x000fe200078e0018 */
[----:B------:R-:W4:Y:S01]  /*2be80*/  LDL.LU R21, [R1+0xd84] ;  /* 0x000d840001157983 */ /* 0x000f220000300800 */
[----:B------:R-:W4:Y:S02]  /*2be90*/  LDL.LU R23, [R1+0xdfc] ;  /* 0x000dfc0001177983 */ /* 0x000f240000300800 */
[----:B------:R-:W4:Y:S02]  /*2bea0*/  LDL.LU R18, [R1+0xe00] ;  /* 0x000e000001127983 */ /* 0x000f240000300800 */
[----:B------:R-:W-:Y:S01]  /*2beb0*/  IMAD.WIDE R4, R16, 0x2, R4 ;  /* 0x0000000210047825 */ /* 0x000fe200078e0204 */
[----:B------:R-:W4:Y:S03]  /*2bec0*/  LDL.LU R19, [R1+0xeac] ;  /* 0x000eac0001137983 */ /* 0x000f260000300800 */
[----:B------:R-:W4:Y:S02]  /*2bed0*/  LDL.LU R24, [R1+0xeb0] ;  /* 0x000eb00001187983 */ /* 0x000f240000300800 */
[----:B------:R-:W4:Y:S01]  /*2bee0*/  LDL.LU R25, [R1+0xf34] ;  /* 0x000f340001197983 */ /* 0x000f220000300800 */
[----:B------:R0:W-:Y:S01]  /*2bef0*/  STL [R1+0xf28], R4 ;  /* 0x000f280401007387 */ /* 0x0001e20000100800 */
[----:B------:R1:W-:Y:S03]  /*2bf00*/  STL [R1+0xe98], R5 ;  /* 0x000e980501007387 */ /* 0x0003e60000100800 */
[----:B0-----:R-:W4:Y:S01]  /*2bf10*/  LDL.LU R4, [R1+0xea0] ;  /* 0x000ea00001047983 */ /* 0x001f220000300800 */
[----:B-1----:R-:W4:Y:S01]  /*2bf20*/  LDL.LU R5, [R1+0xf2c] ;  /* 0x000f2c0001057983 */ /* 0x002f220000300800 */
        /* <DEDUP_REMOVED lines=39> */
[----:B------:R0:W-:Y:S03]  /*2c1a0*/  STL [R1+0xf30], R4 ;  /* 0x000f300401007387 */ /* 0x0001e60000100800 */
[----:B------:R-:W-:-:S04]  /*2c1b0*/  IMAD.WIDE R12, R16, 0x2, R12 ;  /* 0x00000002100c7825 */ /* 0x000fc800078e020c */
[----:B--2---:R-:W-:Y:S02]  /*2c1c0*/  IMAD.MOV.U32 R6, RZ, RZ, R19 ;  /* 0x000000ffff067224 */ /* 0x004fe400078e0013 */
[----:B---3--:R-:W-:Y:S01]  /*2c1d0*/  IMAD.MOV.U32 R7, RZ, RZ, R18 ;  /* 0x000000ffff077224 */ /* 0x008fe200078e0012 */
[----:B------:R1:W-:Y:S01]  /*2c1e0*/  STL [R1+0xea8], R5 ;  /* 0x000ea80501007387 */ /* 0x0003e20000100800 */
[----:B------:R2:W-:Y:S02]  /*2c1f0*/  STL [R1+0xdfc], R12 ;  /* 0x000dfc0c01007387 */ /* 0x0005e40000100800 */
[----:B------:R-:W-:-:S04]  /*2c200*/  IMAD.WIDE R6, R16, 0x2, R6 ;  /* 0x0000000210067825 */ /* 0x000fc800078e0206 */
[----:B0-----:R-:W-:Y:S01]  /*2c210*/  IMAD.MOV.U32 R4, RZ, RZ, R25 ;  /* 0x000000ffff047224 */ /* 0x001fe200078e0019 */
[----:B------:R0:W-:Y:S01]  /*2c220*/  STL [R1+0xd84], R13 ;  /* 0x000d840d01007387 */ /* 0x0001e20000100800 */
[----:B-1----:R-:W-:-:S03]  /*2c230*/  IMAD.MOV.U32 R5, RZ, RZ, R24 ;  /* 0x000000ffff057224 */ /* 0x002fc600078e0018 */
[----:B--2---:R-:W2:Y:S01]  /*2c240*/  LDL.LU R12, [R1+0xd88] ;  /* 0x000d8800010c7983 */ /* 0x004ea20000300800 */
[----:B0-----:R-:W2:Y:S02]  /*2c250*/  LDL.LU R13, [R1+0xe04] ;  /* 0x000e0400010d7983 */ /* 0x001ea40000300800 */
[----:B------:R0:W-:Y:S02]  /*2c260*/  STL [R1+0xeac], R6 ;  /* 0x000eac0601007387 */ /* 0x0001e40000100800 */
[----:B------:R-:W-:Y:S01]  /*2c270*/  IMAD.WIDE R4, R16, 0x2, R4 ;  /* 0x0000000210047825 */ /* 0x000fe200078e0204 */
[----:B------:R1:W-:Y:S04]  /*2c280*/  STL [R1+0xe00], R7 ;  /* 0x000e000701007387 */ /* 0x0003e80000100800 */
[----:B0-----:R-:W3:Y:S01]  /*2c290*/  LDL.LU R6, [R1+0xe08] ;  /* 0x000e080001067983 */ /* 0x001ee20000300800 */
[----:B-1----:R-:W3:Y:S02]  /*2c2a0*/  LDL.LU R7, [R1+0xeb4] ;  /* 0x000eb40001077983 */ /* 0x002ee40000300800 */
[----:B------:R-:W4:Y:S02]  /*2c2b0*/  LDL.LU R22, [R1+0xec0] ;  /* 0x000ec00001167983 */ /* 0x000f240000300800 */
[----:B------:R-:W4:Y:S01]  /*2c2c0*/  LDL.LU R23, [R1+0xf3c] ;  /* 0x000f3c0001177983 */ /* 0x000f220000300800 */
        /* <DEDUP_REMOVED lines=10> */
[----:B------:R-:W-:Y:S01]  /*2c370*/  STL.64 [R1+0x1068], R26 ;  /* 0x0010681a01007387 */ /* 0x000fe20000100a00 */
[----:B--2---:R-:W-:-:S04]  /*2c380*/  LOP3.LUT R13, R13, R12, RZ, 0x3c, !PT ;  /* 0x0000000c0d0d7212 */ /* 0x004fc800078e3cff */
[----:B------:R-:W-:-:S04]  /*2c390*/  LOP3.LUT R12, R13, R12, RZ, 0x3c, !PT ;  /* 0x0000000c0d0c7212 */ /* 0x000fc800078e3cff */
[----:B------:R-:W-:Y:S02]  /*2c3a0*/  LOP3.LUT R13, R13, R12, RZ, 0x3c, !PT ;  /* 0x0000000c0d0d7212 */ /* 0x000fe400078e3cff */
[----:B---3--:R-:W-:-:S04]  /*2c3b0*/  LOP3.LUT R7, R7, R6, RZ, 0x3c, !PT ;  /* 0x0000000607077212 */ /* 0x008fc800078e3cff */
[----:B------:R-:W-:Y:S01]  /*2c3c0*/  LOP3.LUT R6, R7, R6, RZ, 0x3c, !PT ;  /* 0x0000000607067212 */ /* 0x000fe200078e3cff */
[----:B------:R-:W-:-:S03]  /*2c3d0*/  IMAD.WIDE R12, R16, 0x2, R12 ;  /* 0x00000002100c7825 */ /* 0x000fc600078e020c */
[----:B------:R-:W-:-:S05]  /*2c3e0*/  LOP3.LUT R7, R7, R6, RZ, 0x3c, !PT ;  /* 0x0000000607077212 */ /* 0x000fca00078e3cff */
[----:B------:R-:W-:Y:S01]  /*2c3f0*/  IMAD.WIDE R6, R16, 0x2, R6 ;  /* 0x0000000210067825 */ /* 0x000fe200078e0206 */
[----:B----4-:R0:W-:Y:S04]  /*2c400*/  STL.64 [R1+0x1060], R24 ;  /* 0x0010601801007387 */ /* 0x0101e80000100a00 */
[----:B0-----:R-:W2:Y:S01]  /*2c410*/  LDL.LU R24, [R1+0x8c0] ;  /* 0x0008c00001187983 */ /* 0x001ea20000300800 */
[----:B------:R-:W2:Y:S02]  /*2c420*/  LDL.LU R25, [R1+0x8c4] ;  /* 0x0008c40001197983 */ /* 0x000ea40000300800 */
[----:B------:R-:W2:Y:S02]  /*2c430*/  LDL.LU R26, [R1+0x8c8] ;  /* 0x0008c800011a7983 */ /* 0x000ea40000300800 */
[----:B------:R-:W2:Y:S01]  /*2c440*/  LDL.LU R27, [R1+0x8cc] ;  /* 0x0008cc00011b7983 */ /* 0x000ea20000300800 */
[----:B------:R0:W-:Y:S01]  /*2c450*/  STL [R1+0xe04], R12 ;  /* 0x000e040c01007387 */ /* 0x0001e20000100800 */
[----:B------:R1:W-:Y:S03]  /*2c460*/  STL [R1+0xd88], R13 ;  /* 0x000d880d01007387 */ /* 0x0003e60000100800 */
[----:B0-----:R-:W3:Y:S01]  /*2c470*/  LDL.LU R12, [R1+0xd8c] ;  /* 0x000d8c00010c7983 */ /* 0x001ee20000300800 */
[----:B-1----:R-:W3:Y:S02]  /*2c480*/  LDL.LU R13, [R1+0xe0c] ;  /* 0x000e0c00010d7983 */ /* 0x002ee40000300800 */
[----:B------:R0:W-:Y:S02]  /*2c490*/  STL [R1+0xeb4], R6 ;  /* 0x000eb40601007387 */ /* 0x0001e40000100800 */
[----:B------:R1:W-:Y:S01]  /*2c4a0*/  STL [R1+0xe08], R7 ;  /* 0x000e080701007387 */ /* 0x0003e20000100800 */
[----:B0-----:R-:W4:Y:S01]  /*2c4b0*/  LDL.LU R6, [R1+0xe10] ;  /* 0x000e100001067983 */ /* 0x001f220000300800 */
[----:B-1----:R-:W4:Y:S01]  /*2c4c0*/  LDL.LU R7, [R1+0xebc] ;  /* 0x000ebc0001077983 */ /* 0x002f220000300800 */
[----:B------:R-:W-:-:S04]  /*2c4d0*/  LOP3.LUT R5, R5, R4, RZ, 0x3c, !PT ;  /* 0x0000000405057212 */ /* 0x000fc800078e3cff */
        /* <DEDUP_REMOVED lines=8> */
[----:B---3--:R-:W-:-:S04]  /*2c560*/  LOP3.LUT R13, R13, R12, RZ, 0x3c, !PT ;  /* 0x0000000c0d0d7212 */ /* 0x008fc800078e3cff */
[----:B------:R-:W-:-:S04]  /*2c570*/  LOP3.LUT R12, R13, R12, RZ, 0x3c, !PT ;  /* 0x0000000c0d0c7212 */ /* 0x000fc800078e3cff */
[----:B------:R-:W-:Y:S02]  /*2c580*/  LOP3.LUT R13, R13, R12, RZ, 0x3c, !PT ;  /* 0x0000000c0d0d7212 */ /* 0x000fe400078e3cff */
[----:B----4-:R-:W-:-:S04]  /*2c590*/  LOP3.LUT R7, R7, R6, RZ, 0x3c, !PT ;  /* 0x0000000607077212 */ /* 0x010fc800078e3cff */
[----:B------:R-:W-:Y:S01]  /*2c5a0*/  LOP3.LUT R6, R7, R6, RZ, 0x3c, !PT ;  /* 0x0000000607067212 */ /* 0x000fe200078e3cff */
[----:B------:R-:W-:-:S03]  /*2c5b0*/  IMAD.WIDE R12, R16, 0x2, R12 ;  /* 0x00000002100c7825 */ /* 0x000fc600078e020c */
[----:B------:R-:W-:Y:S02]  /*2c5c0*/  LOP3.LUT R7, R7, R6, RZ, 0x3c, !PT ;  /* 0x0000000607077212 */ /* 0x000fe400078e3cff */
[----:B------:R-:W-:Y:S01]  /*2c5d0*/  STL [R1+0xe0c], R12 ;  /* 0x000e0c0c01007387 */ /* 0x000fe20000100800 */
[----:B------:R-:W3:Y:S02]  /*2c5e0*/  LDL.LU R22, [R1+0x98] ;  /* 0x0000980001167983 */ /* 0x000ee40000300800 */
[----:B------:R-:W3:Y:S02]  /*2c5f0*/  LDL.LU R23, [R1+0x9c] ;  /* 0x00009c0001177983 */ /* 0x000ee40000300800 */
[----:B------:R-:W-:Y:S01]  /*2c600*/  IMAD.WIDE R6, R16, 0x2, R6 ;  /* 0x0000000210067825 */ /* 0x000fe200078e0206 */
[----:B------:R-:W-:Y:S04]  /*2c610*/  STL [R1+0xd8c], R13 ;  /* 0x000d8c0d01007387 */ /* 0x000fe80000100800 */
[----:B------:R0:W-:Y:S01]  /*2c620*/  STL [R1+0xebc], R6 ;  /* 0x000ebc0601007387 */ /* 0x0001e20000100800 */
[----:B------:R1:W-:Y:S02]  /*2c630*/  STL [R1+0xe10], R7 ;  /* 0x000e100701007387 */ /* 0x0003e40000100800 */
[----:B------:R-:W-:Y:S02]  /*2c640*/  STL [R1+0xf3c], R4 ;  /* 0x000f3c0401007387 */ /* 0x000fe40000100800 */
[----:B------:R2:W-:Y:S01]  /*2c650*/  STL [R1+0xec0], R5 ;  /* 0x000ec00501007387 */ /* 0x0005e20000100800 */
[----:B0-----:R-:W2:Y:S01]  /*2c660*/  LDL.LU R6, [R1+0xa8] ;  /* 0x0000a80001067983 */ /* 0x001ea20000300800 */
[----:B-1----:R-:W2:Y:S02]  /*2c670*/  LDL.LU R7, [R1+0xac] ;  /* 0x0000ac0001077983 */ /* 0x002ea40000300800 */
[----:B--2---:R-:W-:Y:S01]  /*2c680*/  HMMA.16816.F32 R4, R8, R6, R24 ;  /* 0x000000060804723c */ /* 0x004fe20000001818 */
[----:B------:R-:W2:Y:S01]  /*2c690*/  LDL.LU.64 R26, [R1+0x1068] ;  /* 0x00106800011a7983 */ /* 0x000ea20000300a00 */
[----:B------:R-:W4:Y:S02]  /*2c6a0*/  LDL.LU.64 R24, [R1+0x1060] ;  /* 0x0010600001187983 */ /* 0x000f240000300a00 */
[----:B------:R-:W-:-:S02]  /*2c6b0*/  IMAD.MOV.U32 R12, RZ, RZ, R21 ;  /* 0x000000ffff0c7224 */ /* 0x000fc400078e0015 */
[----:B------:R-:W-:-:S04]  /*2c6c0*/  IMAD.MOV.U32 R13, RZ, RZ, R20 ;  /* 0x000000ffff0d7224 */ /* 0x000fc800078e0014 */
[----:B------:R-:W-:Y:S11]  /*2c6d0*/  IMAD.WIDE R12, R16, 0x2, R12 ;  /* 0x00000002100c7825 */ /* 0x000ff600078e020c */
[----:B------:R-:W-:Y:S02]  /*2c6e0*/  @!UPT UIADD3 URZ, URZ, URZ, URZ ;  /* 0x0000003f3f3ff290 */ /* 0x000fe4000fffe03f */
[----:B------:R-:W-:Y:S01]  /*2c6f0*/  STL.64 [R1+0x130], R4 ;  /* 0x0001300401007387 */ /* 0x000fe20000100a00 */
[----:B------:R0:W-:Y:S02]  /*2c700*/  STL.64 [R1+0x138], R6 ;  /* 0x0001380601007387 */ /* 0x0001e40000100a00 */
[----:B------:R1:W-:Y:S02]  /*2c710*/  STL.64 [R1+0x1058], R16 ;  /* 0x0010581001007387 */ /* 0x0003e40000100a00 */
[----:B0-----:R-:W-:Y:S02]  /*2c720*/  IMAD.MOV.U32 R6, RZ, RZ, R19 ;  /* 0x000000ffff067224 */ /* 0x001fe400078e0013 */
[----:B------:R-:W-:-:S04]  /*2c730*/  IMAD.MOV.U32 R7, RZ, RZ, R18 ;  /* 0x000000ffff077224 */ /* 0x000fc800078e0012 */
[----:B------:R-:W-:-:S04]  /*2c740*/  IMAD.WIDE R6, R16, 0x2, R6 ;  /* 0x0000000210067825 */ /* 0x000fc800078e0206 */
[----:B----4-:R-:W-:Y:S02]  /*2c750*/  IMAD.MOV.U32 R4, RZ, RZ, R25 ;  /* 0x000000ffff047224 */ /* 0x010fe400078e0019 */
[----:B------:R-:W-:-:S04]  /*2c760*/  IMAD.MOV.U32 R5, RZ, RZ, R24 ;  /* 0x000000ffff057224 */ /* 0x000fc800078e0018 */
[----:B------:R-:W-:Y:S02]  /*2c770*/  IMAD.WIDE R4, R16, 0x2, R4 ;  /* 0x0000000210047825 */ /* 0x000fe400078e0204 */
[----:B-1----:R-:W3:Y:S02]  /*2c780*/  LDL.LU R16, [R1+0x8d0] ;  /* 0x0008d00001107983 */ /* 0x002ee40000300800 */
[----:B------:R-:W3:Y:S02]  /*2c790*/  LDL.LU R17, [R1+0x8d4] ;  /* 0x0008d40001117983 */ /* 0x000ee40000300800 */
[----:B------:R-:W3:Y:S02]  /*2c7a0*/  LDL.LU R18, [R1+0x8d8] ;  /* 0x0008d80001127983 */ /* 0x000ee40000300800 */
[----:B------:R-:W3:Y:S01]  /*2c7b0*/  LDL.LU R19, [R1+0x8dc] ;  /* 0x0008dc0001137983 */ /* 0x000ee20000300800 */
[----:B------:R0:W-:Y:S01]  /*2c7c0*/  STL [R1+0xe14], R12 ;  /* 0x000e140c01007387 */ /* 0x0001e20000100800 */
[----:B------:R1:W-:Y:S02]  /*2c7d0*/  STL [R1+0xd90], R13 ;  /* 0x000d900d01007387 */ /* 0x0003e40000100800 */
[----:B------:R4:W-:Y:S02]  /*2c7e0*/  STL [R1+0xec4], R6 ;  /* 0x000ec40601007387 */ /* 0x0009e40000100800 */
[----:B------:R1:W-:Y:S01]  /*2c7f0*/  STL [R1+0xe18], R7 ;  /* 0x000e180701007387 */ /* 0x0003e20000100800 */
[----:B0-----:R-:W3:Y:S01]  /*2c800*/  LDL.LU R12, [R1+0xd94] ;  /* 0x000d9400010c7983 */ /* 0x001ee20000300800 */
[----:B-1----:R-:W3:Y:S02]  /*2c810*/  LDL.LU R13, [R1+0xe1c] ;  /* 0x000e1c00010d7983 */ /* 0x002ee40000300800 */
[----:B----4-:R-:W4:Y:S02]  /*2c820*/  LDL.LU R6, [R1+0xe20] ;  /* 0x000e200001067983 */ /* 0x010f240000300800 */
[----:B------:R-:W4:Y:S01]  /*2c830*/  LDL.LU R7, [R1+0xecc] ;  /* 0x000ecc0001077983 */ /* 0x000f220000300800 */
[----:B------:R-:W-:Y:S01]  /*2c840*/  STL [R1+0xf40], R4 ;  /* 0x000f400401007387 */ /* 0x000fe20000100800 */
[----:B------:R-:W4:Y:S02]  /*2c850*/  LDL.LU R24, [R1+0xed8] ;  /* 0x000ed80001187983 */ /* 0x000f240000300800 */
[----:B------:R-:W4:Y:S02]  /*2c860*/  LDL.LU R25, [R1+0xf48] ;  /* 0x000f480001197983 */ /* 0x000f240000300800 */
[----:B--2---:R-:W-:Y:S01]  /*2c870*/  STL.64 [R1+0x1038], R26 ;  /* 0x0010381a01007387 */ /* 0x004fe20000100a00 */
[----:B---3--:R-:W-:Y:S01]  /*2c880*/  HMMA.16816.F32 R20, R8, R22, R16 ;  /* 0x000000160814723c */ /* 0x008fe20000001810 */
[----:B----4-:R0:W-:Y:S04]  /*2c890*/  STL.64 [R1+0x1030], R24 ;  /* 0x0010301801007387 */ /* 0x0101e80000100a00 */
[----:B0-----:R-:W2:Y:S01]  /*2c8a0*/  LDL.LU R24, [R1+0xed0] ;  /* 0x000ed00001187983 */ /* 0x001ea20000300800 */
[----:B------:R-:W3:Y:S02]  /*2c8b0*/  LDL.LU R25, [R1+0xf44] ;  /* 0x000f440001197983 */ /* 0x000ee40000300800 */
[----:B------:R-:W4:Y:S02]  /*2c8c0*/  LDL.LU R26, [R1+0x88] ;  /* 0x00008800011a7983 */ /* 0x000f240000300800 */
[----:B------:R-:W4:Y:S01]  /*2c8d0*/  LDL.LU R27, [R1+0x8c] ;  /* 0x00008c00011b7983 */ /* 0x000f220000300800 */
[----:B------:R-:W-:Y:S01]  /*2c8e0*/  STL [R1+0xec8], R5 ;  /* 0x000ec80501007387 */ /* 0x000fe20000100800 */
[----:B------:R-:W2:Y:S11]  /*2c8f0*/  LDL.LU.64 R16, [R1+0x1058] ;  /* 0x0010580001107983 */ /* 0x000eb60000300a00 */
        /* <DEDUP_REMOVED lines=12> */
[----:B------:R-:W-:-:S04]  /*2c9c0*/  LOP3.LUT R13, R13, R12, RZ, 0x3c, !PT ;  /* 0x0000000c0d0d7212 */ /* 0x000fc800078e3cff */
[C---:B------:R-:W-:Y:S01]  /*2c9d0*/  LOP3.LUT R12, R13.reuse, R12, RZ, 0x3c, !PT ;  /* 0x0000000c0d0c7212 */ /* 0x040fe200078e3cff */
[----:B--2---:R-:W-:Y:S01]  /*2c9e0*/  STL.64 [R1+0x1048], R22 ;  /* 0x0010481601007387 */ /* 0x004fe20000100a00 */
[----:B------:R0:W-:Y:S03]  /*2c9f0*/  STL.64 [R1+0x1040], R20 ;  /* 0x0010401401007387 */ /* 0x0001e60000100a00 */
[----:B0-----:R-:W4:Y:S01]  /*2ca00*/  LDL.LU R20, [R1+0x8e0] ;  /* 0x0008e00001147983 */ /* 0x001f220000300800 */
[----:B------:R-:W4:Y:S02]  /*2ca10*/  LDL.LU R21, [R1+0x8e4] ;  /* 0x0008e40001157983 */ /* 0x000f240000300800 */
[----:B------:R-:W4:Y:S02]  /*2ca20*/  LDL.LU R22, [R1+0x8e8] ;  /* 0x0008e80001167983 */ /* 0x000f240000300800 */
[----:B------:R-:W4:Y:S01]  /*2ca30*/  LDL.LU R23, [R1+0x8ec] ;  /* 0x0008ec0001177983 */ /* 0x000f220000300800 */
[----:B------:R-:W-:-:S02]  /*2ca40*/  LOP3.LUT R13, R13, R12, RZ, 0x3c, !PT ;  /* 0x0000000c0d0d7212 */ /* 0x000fc400078e3cff */
[-C--:B------:R-:W-:Y:S01]  /*2ca50*/  LOP3.LUT R7, R7, R6.reuse, RZ, 0x3c, !PT ;  /* 0x0000000607077212 */ /* 0x080fe200078e3cff */
[----:B---3--:R-:W-:Y:S02]  /*2ca60*/  IMAD.MOV.U32 R4, RZ, RZ, R25 ;  /* 0x000000ffff047224 */ /* 0x008fe400078e0019 */
[----:B------:R-:W-:Y:S01]  /*2ca70*/  IMAD.MOV.U32 R5, RZ, RZ, R24 ;  /* 0x000000ffff057224 */ /* 0x000fe200078e0018 */
[----:B------:R-:W2:Y:S01]  /*2ca80*/  LDL.LU R18, [R1+0xee0] ;  /* 0x000ee00001127983 */ /* 0x000ea20000300800 */
[----:B------:R-:W-:Y:S01]  /*2ca90*/  IMAD.WIDE R12, R16, 0x2, R12 ;  /* 0x00000002100c7825 */ /* 0x000fe200078e020c */
[----:B------:R-:W-:-:S03]  /*2caa0*/  LOP3.LUT R6, R7, R6, RZ, 0x3c, !PT ;  /* 0x0000000607067212 */ /* 0x000fc600078e3cff */
[----:B------:R-:W3:Y:S01]  /*2cab0*/  LDL.LU R19, [R1+0xf4c] ;  /* 0x000f4c0001137983 */ /* 0x000ee20000300800 */
[----:B------:R0:W-:Y:S01]  /*2cac0*/  STL [R1+0xe1c], R12 ;  /* 0x000e1c0c01007387 */ /* 0x0001e20000100800 */
[----:B------:R1:W-:Y:S01]  /*2cad0*/  STL [R1+0xd94], R13 ;  /* 0x000d940d01007387 */ /* 0x0003e20000100800 */
[----:B------:R-:W-:Y:S01]  /*2cae0*/  LOP3.LUT R7, R7, R6, RZ, 0x3c, !PT ;  /* 0x0000000607077212 */ /* 0x000fe200078e3cff */
[----:B------:R-:W-:-:S04]  /*2caf0*/  IMAD.WIDE R4, R16, 0x2, R4 ;  /* 0x0000000210047825 */ /* 0x000fc800078e0204 */
[----:B------:R-:W-:Y:S01]  /*2cb00*/  IMAD.WIDE R6, R16, 0x2, R6 ;  /* 0x0000000210067825 */ /* 0x000fe200078e0206 */
[----:B0-----:R-:W2:Y:S03]  /*2cb10*/  LDL.LU R12, [R1+0xd98] ;  /* 0x000d9800010c7983 */ /* 0x001ea60000300800 */
[----:B-1----:R-:W2:Y:S02]  /*2cb20*/  LDL.LU R13, [R1+0xe24] ;  /* 0x000e2400010d7983 */ /* 0x002ea40000300800 */
[----:B------:R0:W-:Y:S02]  /*2cb30*/  STL [R1+0xecc], R6 ;  /* 0x000ecc0601007387 */ /* 0x0001e40000100800 */
[----:B------:R1:W-:Y:S01]  /*2cb40*/  STL [R1+0xe20], R7 ;  /* 0x000e200701007387 */ /* 0x0003e20000100800 */
[----:B0-----:R-:W2:Y:S01]  /*2cb50*/  LDL.LU R6, [R1+0xe28] ;  /* 0x000e280001067983 */ /* 0x001ea20000300800 */
[----:B-1----:R-:W2:Y:S02]  /*2cb60*/  LDL.LU R7, [R1+0xed4] ;  /* 0x000ed40001077983 */ /* 0x002ea40000300800 */
[----:B------:R-:W-:Y:S02]  /*2cb70*/  STL [R1+0xf44], R4 ;  /* 0x000f440401007387 */ /* 0x000fe40000100800 */
[----:B------:R-:W-:Y:S01]  /*2cb80*/  STL [R1+0xed0], R5 ;  /* 0x000ed00501007387 */ /* 0x000fe20000100800 */
[----:B----4-:R-:W-:Y:S01]  /*2cb90*/  HMMA.16816.F32 R24, R8, R26, R20 ;  /* 0x0000001a0818723c */ /* 0x010fe20000001814 */
[----:B------:R-:W4:Y:S01]  /*2cba0*/  LDL.LU.64 R22, [R1+0x1048] ;  /* 0x0010480001167983 */ /* 0x000f220000300a00 */
[----:B------:R-:W4:Y:S11]  /*2cbb0*/  LDL.LU.64 R20, [R1+0x1040] ;  /* 0x0010400001147983 */ /* 0x000f360000300a00 */
[----:B------:R-:W-:Y:S10]  /*2cbc0*/  @!UPT UIADD3 URZ, URZ, URZ, URZ ;  /* 0x0000003f3f3ff290 */ /* 0x000ff4000fffe03f */
[----:B------:R-:W-:Y:S01]  /*2cbd0*/  STL.64 [R1+0x170], R24 ;  /* 0x0001701801007387 */ /* 0x000fe20000100a00 */
[----:B------:R0:W-:Y:S03]  /*2cbe0*/  STL.64 [R1+0x178], R26 ;  /* 0x0001781a01007387 */ /* 0x0001e60000100a00 */
[----:B0-----:R-:W3:Y:S01]  /*2cbf0*/  LDL.LU.64 R26, [R1+0x1038] ;  /* 0x00103800011a7983 */ /* 0x001ee20000300a00 */
[----:B------:R-:W3:Y:S01]  /*2cc00*/  LDL.LU.64 R24, [R1+0x1030] ;  /* 0x0010300001187983 */ /* 0x000ee20000300a00 */
[----:B--2---:R-:W-:-:S04]  /*2cc10*/  LOP3.LUT R13, R13, R12, RZ, 0x3c, !PT ;  /* 0x0000000c0d0d7212 */ /* 0x004fc800078e3cff */
[----:B------:R-:W-:-:S04]  /*2cc20*/  LOP3.LUT R12, R13, R12, RZ, 0x3c, !PT ;  /* 0x0000000c0d0c7212 */ /* 0x000fc800078e3cff */
[----:B------:R-:W-:-:S05]  /*2cc30*/  LOP3.LUT R13, R13, R12, RZ, 0x3c, !PT ;  /* 0x0000000c0d0d7212 */ /* 0x000fca00078e3cff */
[----:B------:R-:W-:-:S05]  /*2cc40*/  IMAD.WIDE R12, R16, 0x2, R12 ;  /* 0x00000002100c7825 */ /* 0x000fca00078e020c */
[----:B------:R-:W-:Y:S01]  /*2cc50*/  STL [R1+0xe24], R12 ;  /* 0x000e240c01007387 */ /* 0x000fe20000100800 */
[----:B------:R0:W-:Y:S03]  /*2cc60*/  STL [R1+0xd98], R13 ;  /* 0x000d980d01007387 */ /* 0x0001e60000100800 */
[----:B0-----:R-:W2:Y:S01]  /*2cc70*/  LDL.LU R13, [R1+0xd9c] ;  /* 0x000d9c00010d7983 */ /* 0x001ea20000300800 */
[----:B---3--:R-:W-:Y:S02]  /*2cc80*/  IMAD.MOV.U32 R5, RZ, RZ, R24 ;  /* 0x000000ffff057224 */ /* 0x008fe400078e0018 */
[----:B------:R-:W-:Y:S01]  /*2cc90*/  IMAD.MOV.U32 R4, RZ, RZ, R25 ;  /* 0x000000ffff047224 */ /* 0x000fe200078e0019 */
[----:B------:R-:W3:Y:S01]  /*2cca0*/  LDL.LU R24, [R1+0xee8] ;  /* 0x000ee80001187983 */ /* 0x000ee20000300800 */
[----:B------:R-:W3:Y:S01]  /*2ccb0*/  LDL.LU R25, [R1+0xf50] ;  /* 0x000f500001197983 */ /* 0x000ee20000300800 */
[----:B------:R-:W-:-:S04]  /*2ccc0*/  LOP3.LUT R7, R7, R6, RZ, 0x3c, !PT ;  /* 0x0000000607077212 */ /* 0x000fc800078e3cff */
[----:B------:R-:W-:-:S04]  /*2ccd0*/  LOP3.LUT R6, R7, R6, RZ, 0x3c, !PT ;  /* 0x0000000607067212 */ /* 0x000fc800078e3cff */
[----:B------:R-:W-:Y:S01]  /*2cce0*/  LOP3.LUT R7, R7, R6, RZ, 0x3c, !PT ;  /* 0x0000000607077212 */ /* 0x000fe200078e3cff */
[----:B------:R0:W-:Y:S04]  /*2ccf0*/  STL.64 [R1+0xff8], R26 ;  /* 0x000ff81a01007387 */ /* 0x0001e80000100a00 */
[----:B------:R-:W-:-:S04]  /*2cd00*/  IMAD.WIDE R6, R16, 0x2, R6 ;  /* 0x0000000210067825 */ /* 0x000fc800078e0206 */
[----:B------:R-:W-:-:S04]  /*2cd10*/  IMAD.WIDE R4, R16, 0x2, R4 ;  /* 0x0000000210047825 */ /* 0x000fc800078e0204 */
[----:B0-----:R-:W-:Y:S01]  /*2cd20*/  IMAD.MOV.U32 R27, RZ, RZ, R2 ;  /* 0x000000ffff1b7224 */ /* 0x001fe200078e0002 */
[----:B---3--:R-:W-:Y:S01]  /*2cd30*/  STL.64 [R1+0xff0], R24 ;  /* 0x000ff01801007387 */ /* 0x008fe20000100a00 */
[----:B------:R-:W3:Y:S02]  /*2cd40*/  LDL.LU R26, [R1+0x68] ;  /* 0x00006800011a7983 */ /* 0x000ee40000300800 */
[----:B------:R-:W2:Y:S02]  /*2cd50*/  LDL.LU R2, [R1+0x1028] ;  /* 0x0010280001027983 */ /* 0x000ea40000300800 */
[----:B------:R0:W-:Y:S01]  /*2cd60*/  STL [R1+0xed4], R6 ;  /* 0x000ed40601007387 */ /* 0x0001e20000100800 */
[----:B------:R1:W-:Y:S01]  /*2cd70*/  STL [R1+0xe28], R7 ;  /* 0x000e280701007387 */ /* 0x0003e20000100800 */
[----:B------:R-:W-:Y:S02]  /*2cd80*/  STL [R1+0xf48], R4 ;  /* 0x000f480401007387 */ /* 0x000fe40000100800 */
[----:B------:R4:W-:Y:S02]  /*2cd90*/  STL [R1+0xed8], R5 ;  /* 0x000ed80501007387 */ /* 0x0009e40000100800 */
[----:B0-----:R-:W-:-:S02]  /*2cda0*/  IMAD.MOV.U32 R6, RZ, RZ, R0 ;  /* 0x000000ffff067224 */ /* 0x001fc400078e0000 */
[----:B-1----:R-:W-:Y:S01]  /*2cdb0*/  IMAD.MOV.U32 R7, RZ, RZ, R29 ;  /* 0x000000ffff077224 */ /* 0x002fe200078e001d */
[----:B------:R-:W2:Y:S01]  /*2cdc0*/  LDL.LU R0, [R1+0x1024] ;  /* 0x0010240001007983 */ /* 0x000ea20000300800 */
[----:B------:R-:W2:Y:S05]  /*2cdd0*/  LDL.LU R29, [R1+0x1020] ;  /* 0x00102000011d7983 */ /* 0x000eaa0000300800 */
[----:B----4-:R-:W-:Y:S01]  /*2cde0*/  HMMA.16816.F32 R4, R8, R6, R20 ;  /* 0x000000060804723c */ /* 0x010fe20000001814 */
[----:B------:R-:W4:Y:S01]  /*2cdf0*/  LDL.LU.64 R22, [R1+0x1018] ;  /* 0x0010180001167983 */ /* 0x000f220000300a00 */
[----:B------:R-:W2:Y:S11]  /*2ce00*/  LDL.LU.64 R20, [R1+0x1010] ;  /* 0x0010100001147983 */ /* 0x000eb60000300a00 */
[----:B------:R-:W-:Y:S10]  /*2ce10*/  @!UPT UIADD3 URZ, URZ, URZ, URZ ;  /* 0x0000003f3f3ff290 */ /* 0x000ff4000fffe03f */
[----:B------:R-:W-:Y:S01]  /*2ce20*/  STL.64 [R1+0x180], R4 ;  /* 0x0001800401007387 */ /* 0x000fe20000100a00 */
[----:B------:R-:W-:Y:S02]  /*2ce30*/  STL.64 [R1+0x188], R6 ;  /* 0x0001880601007387 */ /* 0x000fe40000100a00 */
[----:B--2---:R-:W-:-:S04]  /*2ce40*/  IMAD.MOV.U32 R12, RZ, RZ, R20 ;  /* 0x000000ffff0c7224 */ /* 0x004fc800078e0014 */
[----:B------:R-:W-:-:S05]  /*2ce50*/  IMAD.WIDE R12, R16, 0x2, R12 ;  /* 0x00000002100c7825 */ /* 0x000fca00078e020c */
[----:B------:R0:W-:Y:S01]  /*2ce60*/  STL [R1+0xe2c], R12 ;  /* 0x000e2c0c01007387 */ /* 0x0001e20000100800 */
[----:B------:R1:W-:Y:S03]  /*2ce70*/  STL [R1+0xd9c], R13 ;  /* 0x000d9c0d01007387 */ /* 0x0003e60000100800 */
[----:B0-----:R-:W2:Y:S01]  /*2ce80*/  LDL.LU R12, [R1+0xe38] ;  /* 0x000e3800010c7983 */ /* 0x001ea20000300800 */
[----:B-1----:R-:W2:Y:S02]  /*2ce90*/  LDL.LU R13, [R1+0xee4] ;  /* 0x000ee400010d7983 */ /* 0x002ea40000300800 */
[----:B------:R-:W-:Y:S02]  /*2cea0*/  STL.64 [R1+0x1008], R14 ;  /* 0x0010080e01007387 */ /* 0x000fe40000100a00 */
[----:B----4-:R-:W-:Y:S02]  /*2ceb0*/  IMAD.MOV.U32 R4, RZ, RZ, R23 ;  /* 0x000000ffff047224 */ /* 0x010fe400078e0017 */
[----:B------:R-:W-:-:S02]  /*2cec0*/  IMAD.MOV.U32 R5, RZ, RZ, R21 ;  /* 0x000000ffff057224 */ /* 0x000fc400078e0015 */
[----:B------:R-:W-:Y:S02]  /*2ced0*/  IMAD.MOV.U32 R6, RZ, RZ, R19 ;  /* 0x000000ffff067224 */ /* 0x000fe400078e0013 */
[----:B------:R-:W-:Y:S02]  /*2cee0*/  IMAD.MOV.U32 R7, RZ, RZ, R18 ;  /* 0x000000ffff077224 */ /* 0x000fe400078e0012 */
[----:B------:R-:W-:-:S04]  /*2cef0*/  IMAD.WIDE R4, R16, 0x2, R4 ;  /* 0x0000000210047825 */ /* 0x000fc800078e0204 */
[----:B------:R-:W-:Y:S01]  /*2cf00*/  IMAD.WIDE R6, R16, 0x2, R6 ;  /* 0x0000000210067825 */ /* 0x000fe200078e0206 */
[----:B--2---:R0:W-:Y:S04]  /*2cf10*/  STL.64 [R1+0x1000], R12 ;  /* 0x0010000c01007387 */ /* 0x0041e80000100a00 */
[----:B0-----:R-:W3:Y:S01]  /*2cf20*/  LDL.LU R12, [R1+0x900] ;  /* 0x00090000010c7983 */ /* 0x001ee20000300800 */
[----:B------:R-:W3:Y:S02]  /*2cf30*/  LDL.LU R13, [R1+0x904] ;  /* 0x00090400010d7983 */ /* 0x000ee40000300800 */
[----:B------:R-:W3:Y:S02]  /*2cf40*/  LDL.LU R14, [R1+0x908] ;  /* 0x00090800010e7983 */ /* 0x000ee40000300800 */
[----:B------:R-:W3:Y:S01]  /*2cf50*/  LDL.LU R15, [R1+0x90c] ;  /* 0x00090c00010f7983 */ /* 0x000ee20000300800 */
[----:B------:R0:W-:Y:S01]  /*2cf60*/  STL [R1+0xedc], R4 ;  /* 0x000edc0401007387 */ /* 0x0001e20000100800 */
[----:B------:R1:W-:Y:S03]  /*2cf70*/  STL [R1+0xe30], R5 ;  /* 0x000e300501007387 */ /* 0x0003e60000100800 */
[----:B0-----:R-:W2:Y:S01]  /*2cf80*/  LDL.LU R4, [R1+0xda0] ;  /* 0x000da00001047983 */ /* 0x001ea20000300800 */
[----:B-1----:R-:W2:Y:S02]  /*2cf90*/  LDL.LU R5, [R1+0xe34] ;  /* 0x000e340001057983 */ /* 0x002ea40000300800 */
[----:B------:R-:W-:Y:S02]  /*2cfa0*/  STL [R1+0xf4c], R6 ;  /* 0x000f4c0601007387 */ /* 0x000fe40000100800 */
[----:B------:R-:W4:Y:S01]  /*2cfb0*/  LDL.LU R23, [R1+0xeec] ;  /* 0x000eec0001177983 */ /* 0x000f220000300800 */
[----:B---3--:R-:W-:Y:S01]  /*2cfc0*/  HMMA.16816.F32 R24, R8, R26, R12 ;  /* 0x0000001a0818723c */ /* 0x008fe2000000180c */
[----:B----4-:R0:W-:Y:S01]  /*2cfd0*/  STL.64 [R1+0xfe8], R22 ;  /* 0x000fe81601007387 */ /* 0x0101e20000100a00 */
[----:B------:R-:W3:Y:S02]  /*2cfe0*/  LDL.LU R20, [R1+0x4f0] ;  /* 0x0004f00001147983 */ /* 0x000ee40000300800 */
[----:B------:R-:W3:Y:S01]  /*2cff0*/  LDL.LU R21, [R1+0x4f4] ;  /* 0x0004f40001157983 */ /* 0x000ee20000300800 */
[----:B0-----:R-:W3:Y:S01]  /*2d000*/  LDL.LU R22, [R1+0x4f8] ;  /* 0x0004f80001167983 */ /* 0x001ee20000300800 */
[----:B------:R-:W3:Y:S02]  /*2d010*/  LDL.LU R23, [R1+0x4fc] ;  /* 0x0004fc0001177983 */ /* 0x000ee40000300800 */
[----:B------:R-:W4:Y:S02]  /*2d020*/  LDL.LU R18, [R1+0xef0] ;  /* 0x000ef00001127983 */ /* 0x000f240000300800 */
[----:B------:R-:W3:Y:S01]  /*2d030*/  LDL.LU R19, [R1+0xf54] ;  /* 0x000f540001137983 */ /* 0x000ee20000300800 */
[----:B------:R-:W-:Y:S01]  /*2d040*/  STL [R1+0xee0], R7 ;  /* 0x000ee00701007387 */ /* 0x000fe20000100800 */
[----:B------:R-:W3:Y:S02]  /*2d050*/  LDL.LU.64 R14, [R1+0x1008] ;  /* 0x00100800010e7983 */ /* 0x000ee40000300a00 */
[----:B------:R-:W3:Y:S09]  /*2d060*/  LDL.LU.64 R12, [R1+0x1000] ;  /* 0x00100000010c7983 */ /* 0x000ef20000300a00 */
[----:B------:R-:W-:Y:S01]  /*2d070*/  STL.64 [R1+0x1a0], R24 ;  /* 0x0001a01801007387 */ /* 0x000fe20000100a00 */
[----:B------:R0:W-:Y:S04]  /*2d080*/  STL.64 [R1+0x1a8], R26 ;  /* 0x0001a81a01007387 */ /* 0x0001e80000100a00 */
[----:B0-----:R-:W4:Y:S01]  /*2d090*/  LDL.LU.64 R26, [R1+0xff8] ;  /* 0x000ff800011a7983 */ /* 0x001f220000300a00 */
[----:B------:R-:W4:Y:S01]  /*2d0a0*/  LDL.LU.64 R24, [R1+0xff0] ;  /* 0x000ff00001187983 */ /* 0x000f220000300a00 */
        /* <DEDUP_REMOVED lines=8> */
[----:B---3--:R-:W-:Y:S02]  /*2d130*/  IMAD.MOV.U32 R6, RZ, RZ, R13 ;  /* 0x000000ffff067224 */ /* 0x008fe400078e000d */
[----:B------:R-:W-:Y:S02]  /*2d140*/  IMAD.MOV.U32 R7, RZ, RZ, R12 ;  /* 0x000000ffff077224 */ /* 0x000fe400078e000c */
[----:B----4-:R-:W-:-:S02]  /*2d150*/  IMAD.MOV.U32 R12, RZ, RZ, R25 ;  /* 0x000000ffff0c7224 */ /* 0x010fc400078e0019 */
[----:B------:R-:W-:Y:S02]  /*2d160*/  IMAD.MOV.U32 R13, RZ, RZ, R24 ;  /* 0x000000ffff0d7224 */ /* 0x000fe400078e0018 */
[----:B------:R-:W-:Y:S01]  /*2d170*/  HMMA.16816.F32 R24, R8, R26, R20 ;  /* 0x0000001a0818723c */ /* 0x000fe20000001814 */
[----:B------:R-:W-:-:S04]  /*2d180*/  IMAD.WIDE R6, R16, 0x2, R6 ;  /* 0x0000000210067825 */ /* 0x000fc800078e0206 */
[----:B------:R-:W-:Y:S01]  /*2d190*/  IMAD.WIDE R12, R16, 0x2, R12 ;  /* 0x00000002100c7825 */ /* 0x000fe200078e020c */
[----:B------:R-:W-:Y:S03]  /*2d1a0*/  STL [R1+0xee4], R6 ;  /* 0x000ee40601007387 */ /* 0x000fe60000100800 */
[----:B------:R0:W-:Y:S02]  /*2d1b0*/  STL [R1+0xe38], R7 ;  /* 0x000e380701007387 */ /* 0x0001e40000100800 */
[----:B0-----:R-:W3:Y:S01]  /*2d1c0*/  LDL.LU R7, [R1+0xe40] ;  /* 0x000e400001077983 */ /* 0x001ee20000300800 */
[----:B------:R-:W-:Y:S02]  /*2d1d0*/  STL [R1+0xf50], R12 ;  /* 0x000f500c01007387 */ /* 0x000fe40000100800 */
[----:B------:R-:W-:Y:S02]  /*2d1e0*/  STL [R1+0xee8], R13 ;  /* 0x000ee80d01007387 */ /* 0x000fe40000100800 */
[----:B------:R-:W4:Y:S07]  /*2d1f0*/  LDL.LU.64 R22, [R1+0xfe8] ;  /* 0x000fe80001167983 */ /* 0x000f2e0000300a00 */
[----:B------:R0:W-:Y:S01]  /*2d200*/  STL.64 [R1+0x7a0], R24 ;  /* 0x0007a01801007387 */ /* 0x0001e20000100a00 */
[----:B------:R1:W-:Y:S03]  /*2d210*/  STL.64 [R1+0x7a8], R26 ;  /* 0x0007a81a01007387 */ /* 0x0003e60000100a00 */
[----:B0-----:R-:W3:Y:S01]  /*2d220*/  LDL.LU R24, [R1+0x6e0] ;  /* 0x0006e00001187983 */ /* 0x001ee20000300800 */
[----:B------:R-:W3:Y:S02]  /*2d230*/  LDL.LU R25, [R1+0x6e4] ;  /* 0x0006e40001197983 */ /* 0x000ee40000300800 */
[----:B-1----:R-:W3:Y:S02]  /*2d240*/  LDL.LU R26, [R1+0x6e8] ;  /* 0x0006e800011a7983 */ /* 0x002ee40000300800 */
[----:B------:R-:W3:Y:S01]  /*2d250*/  LDL.LU R27, [R1+0x6ec] ;  /* 0x0006ec00011b7983 */ /* 0x000ee20000300800 */
[----:B--2---:R-:W-:Y:S01]  /*2d260*/  LOP3.LUT R5, R5, R4, RZ, 0x3c, !PT ;  /* 0x0000000405057212 */ /* 0x004fe200078e3cff */
[----:B---3--:R0:W-:Y:S01]  /*2d270*/  STL.64 [R1+0xfc0], R26 ;  /* 0x000fc01a01007387 */ /* 0x0081e20000100a00 */
[----:B------:R-:W-:Y:S02]  /*2d280*/  STL.64 [R1+0xfb8], R24 ;  /* 0x000fb81801007387 */ /* 0x000fe40000100a00 */
[----:B0-----:R-:W-:-:S02]  /*2d290*/  IMAD.MOV.U32 R26, RZ, RZ, R28 ;  /* 0x000000ffff1a7224 */ /* 0x001fc400078e001c */
[----:B------:R-:W2:Y:S01]  /*2d2a0*/  LDL.LU R28, [R1+0xfe0] ;  /* 0x000fe000011c7983 */ /* 0x000ea20000300800 */
[----:B------:R-:W3:Y:S02]  /*2d2b0*/  LDL.LU R20, [R1+0xdac] ;  /* 0x000dac0001147983 */ /* 0x000ee40000300800 */
[----:B------:R-:W-:Y:S02]  /*2d2c0*/  IMAD.MOV.U32 R27, RZ, RZ, R17 ;  /* 0x000000ffff1b7224 */ /* 0x000fe400078e0011 */
[----:B------:R-:W2:Y:S01]  /*2d2d0*/  LDL.LU R21, [R1+0xe4c] ;  /* 0x000e4c0001157983 */ /* 0x000ea20000300800 */
[----:B------:R-:W2:Y:S01]  /*2d2e0*/  LDL.LU R17, [R1+0xe50] ;  /* 0x000e500001117983 */ /* 0x000ea20000300800 */
[----:B------:R-:W-:Y:S01]  /*2d2f0*/  LOP3.LUT R4, R5, R4, RZ, 0x3c, !PT ;  /* 0x0000000405047212 */ /* 0x000fe200078e3cff */
[----:B----4-:R-:W-:Y:S02]  /*2d300*/  IMAD.MOV.U32 R6, RZ, RZ, R23 ;  /* 0x000000ffff067224 */ /* 0x010fe400078e0017 */
[----:B------:R-:W-:-:S02]  /*2d310*/  IMAD.MOV.U32 R12, RZ, RZ, R19 ;  /* 0x000000ffff0c7224 */ /* 0x000fc400078e0013 */
[----:B------:R-:W-:Y:S01]  /*2d320*/  IMAD.MOV.U32 R13, RZ, RZ, R18 ;  /* 0x000000ffff0d7224 */ /* 0x000fe200078e0012 */
[----:B------:R-:W-:Y:S01]  /*2d330*/  LOP3.LUT R5, R5, R4, RZ, 0x3c, !PT ;  /* 0x0000000405057212 */ /* 0x000fe200078e3cff */
[----:B------:R-:W-:-:S04]  /*2d340*/  IMAD.WIDE R6, R16, 0x2, R6 ;  /* 0x0000000210067825 */ /* 0x000fc800078e0206 */
[----:B------:R-:W-:-:S04]  /*2d350*/  IMAD.WIDE R12, R16, 0x2, R12 ;  /* 0x00000002100c7825 */ /* 0x000fc800078e020c */
[----:B------:R-:W-:-:S04]  /*2d360*/  IMAD.WIDE R4, R16, 0x2, R4 ;  /* 0x0000000210047825 */ /* 0x000fc800078e0204 */
[----:B------:R-:W-:Y:S02]  /*2d370*/  IMAD.MOV.U32 R18, RZ, RZ, R0 ;  /* 0x000000ffff127224 */ /* 0x000fe400078e0000 */
[----:B------:R-:W-:Y:S01]  /*2d380*/  IMAD.MOV.U32 R19, RZ, RZ, R2 ;  /* 0x000000ffff137224 */ /* 0x000fe200078e0002 */
[----:B--2---:R0:W-:Y:S02]  /*2d390*/  STL.64 [R1+0xfc8], R16 ;  /* 0x000fc81001007387 */ /* 0x0041e40000100a00 */
[----:B0-----:R-:W-:Y:S02]  /*2d3a0*/  IMAD.MOV.U32 R16, RZ, RZ, R28 ;  /* 0x000000ffff107224 */ /* 0x001fe400078e001c */
[----:B------:R-:W-:Y:S01]  /*2d3b0*/  IMAD.MOV.U32 R17, RZ, RZ, R29 ;  /* 0x000000ffff117224 */ /* 0x000fe200078e001d */
[----:B------:R0:W5:Y:S01]  /*2d3c0*/  LDL.LU R28, [R1+0xfdc] ;  /* 0x000fdc00011c7983 */ /* 0x0001620000300800 */
[----:B------:R0:W5:Y:S02]  /*2d3d0*/  LDL.LU R29, [R1+0xfd8] ;  /* 0x000fd800011d7983 */ /* 0x0001640000300800 */
[----:B------:R-:W2:Y:S02]  /*2d3e0*/  LDL.LU R0, [R1+0xfd4] ;  /* 0x000fd40001007983 */ /* 0x000ea40000300800 */
[----:B------:R-:W4:Y:S01]  /*2d3f0*/  LDL.LU R2, [R1+0xfd0] ;  /* 0x000fd00001027983 */ /* 0x000f220000300800 */
[----:B------:R1:W-:Y:S01]  /*2d400*/  STL [R1+0xe3c], R4 ;  /* 0x000e3c0401007387 */ /* 0x0003e20000100800 */
[----:B------:R0:W-:Y:S01]  /*2d410*/  STL [R1+0xda4], R5 ;  /* 0x000da40501007387 */ /* 0x0001e20000100800 */
[----:B------:R-:W-:Y:S02]  /*2d420*/  HMMA.16816.F32 R24, R8, R26, R16 ;  /* 0x0000001a0818723c */ /* 0x000fe40000001810 */
[----:B-1----:R-:W3:Y:S01]  /*2d430*/  LDL.LU R4, [R1+0xda8] ;  /* 0x000da80001047983 */ /* 0x002ee20000300800 */
[----:B0-----:R-:W3:Y:S02]  /*2d440*/  LDL.LU R5, [R1+0xe44] ;  /* 0x000e440001057983 */ /* 0x001ee40000300800 */
[----:B------:R0:W-:Y:S02]  /*2d450*/  STL [R1+0xeec], R6 ;  /* 0x000eec0601007387 */ /* 0x0001e40000100800 */
[----:B------:R1:W-:Y:S01]  /*2d460*/  STL [R1+0xe40], R7 ;  /* 0x000e400701007387 */ /* 0x0003e20000100800 */
[----:B0-----:R-:W4:Y:S01]  /*2d470*/  LDL.LU R6, [R1+0xe48] ;  /* 0x000e480001067983 */ /* 0x001f220000300800 */
[----:B-1----:R-:W4:Y:S02]  /*2d480*/  LDL.LU R7, [R1+0xef4] ;  /* 0x000ef40001077983 */ /* 0x002f240000300800 */
[----:B------:R-:W-:Y:S02]  /*2d490*/  STL [R1+0xf54], R12 ;  /* 0x000f540c01007387 */ /* 0x000fe40000100800 */
[----:B------:R-:W-:Y:S01]  /*2d4a0*/  STL [R1+0xef0], R13 ;  /* 0x000ef00d01007387 */ /* 0x000fe20000100800 */
[----:B------:R-:W4:Y:S09]  /*2d4b0*/  LDL.LU.64 R16, [R1+0xfc8] ;  /* 0x000fc80001107983 */ /* 0x000f320000300a00 */
[----:B------:R-:W-:Y:S02]  /*2d4c0*/  STL.64 [R1+0x620], R24 ;  /* 0x0006201801007387 */ /* 0x000fe40000100a00 */
[----:B------:R0:W-:Y:S02]  /*2d4d0*/  STL.64 [R1+0x628], R26 ;  /* 0x0006281a01007387 */ /* 0x0001e40000100a00 */
[----:B0-----:R-:W4:Y:S01]  /*2d4e0*/  LDL.LU.64 R26, [R1+0xfc0] ;  /* 0x000fc000011a7983 */ /* 0x001f220000300a00 */
[----:B------:R-:W4:Y:S02]  /*2d4f0*/  LDL.LU.64 R24, [R1+0xfb8] ;  /* 0x000fb80001187983 */ /* 0x000f240000300a00 */
[----:B------:R-:W-:-:S02]  /*2d500*/  IMAD.MOV.U32 R23, RZ, RZ, R15 ;  /* 0x000000ffff177224 */ /* 0x000fc400078e000f */
[----:B------:R-:W4:Y:S01]  /*2d510*/  LDL.LU R18, [R1+0xe58] ;  /* 0x000e580001127983 */ /* 0x000f220000300800 */
[----:B------:R-:W4:Y:S01]  /*2d520*/  LDL.LU R15, [R1+0xf04] ;  /* 0x000f0400010f7983 */ /* 0x000f220000300800 */
[----:B------:R-:W4:Y:S02]  /*2d530*/  LDL.LU R19, [R1+0xf08] ;  /* 0x000f080001137983 */ /* 0x000f240000300800 */
[----:B--2---:R-:W-:Y:S02]  /*2d540*/  IMAD.MOV.U32 R13, RZ, RZ, R0 ;  /* 0x000000ffff0d7224 */ /* 0x004fe400078e0000 */
[----:B------:R-:W2:Y:S01]  /*2d550*/  LDL.LU R0, [R1+0xfb0] ;  /* 0x000fb00001007983 */ /* 0x000ea20000300800 */
[----:B---3--:R-:W-:-:S04]  /*2d560*/  LOP3.LUT R5, R5, R4, RZ, 0x3c, !PT ;  /* 0x0000000405057212 */ /* 0x008fc800078e3cff */
[----:B------:R-:W-:-:S04]  /*2d570*/  LOP3.LUT R4, R5, R4, RZ, 0x3c, !PT ;  /* 0x0000000405047212 */ /* 0x000fc800078e3cff */
[----:B------:R-:W-:Y:S02]  /*2d580*/  LOP3.LUT R5, R5, R4, RZ, 0x3c, !PT ;  /* 0x0000000405057212 */ /* 0x000fe400078e3cff */
[----:B----4-:R-:W-:-:S04]  /*2d590*/  LOP3.LUT R7, R7, R6, RZ, 0x3c, !PT ;  /* 0x0000000607077212 */ /* 0x010fc800078e3cff */
[----:B------:R-:W-:Y:S01]  /*2d5a0*/  LOP3.LUT R6, R7, R6, RZ, 0x3c, !PT ;  /* 0x0000000607067212 */ /* 0x000fe200078e3cff */
[----:B------:R-:W-:-:S03]  /*2d5b0*/  IMAD.WIDE R4, R16, 0x2, R4 ;  /* 0x0000000210047825 */ /* 0x000fc600078e0204 */
[----:B------:R-:W-:Y:S01]  /*2d5c0*/  LOP3.LUT R7, R7, R6, RZ, 0x3c, !PT ;  /* 0x0000000607077212 */ /* 0x000fe200078e3cff */
[----:B------:R-:W-:Y:S02]  /*2d5d0*/  IMAD.MOV.U32 R12, RZ, RZ, R2 ;  /* 0x000000ffff0c7224 */ /* 0x000fe400078e0002 */
[----:B------:R-:W3:Y:S02]  /*2d5e0*/  LDL.LU R2, [R1+0xfac] ;  /* 0x000fac0001027983 */ /* 0x000ee40000300800 */
[----:B------:R-:W-:-:S04]  /*2d5f0*/  IMAD.WIDE R6, R16, 0x2, R6 ;  /* 0x0000000210067825 */ /* 0x000fc800078e0206 */
[----:B------:R-:W-:Y:S01]  /*2d600*/  STL [R1+0xe44], R4 ;  /* 0x000e440401007387 */ /* 0x000fe20000100800 */
[----:B------:R-:W-:Y:S01]  /*2d610*/  STL [R1+0xda8], R5 ;  /* 0x000da80501007387 */ /* 0x000fe20000100800 */
[----:B------:R0:W-:Y:S02]  /*2d620*/  STL [R1+0xef4], R6 ;  /* 0x000ef40601007387 */ /* 0x0001e40000100800 */
[----:B------:R1:W-:Y:S02]  /*2d630*/  STL [R1+0xe48], R7 ;  /* 0x000e480701007387 */ /* 0x0003e40000100800 */
[----:B------:R-:W-:-:S04]  /*2d640*/  IMAD.WIDE R12, R16, 0x2, R12 ;  /* 0x00000002100c7825 */ /* 0x000fc800078e020c */
[----:B0-----:R-:W-:Y:S02]  /*2d650*/  IMAD.MOV.U32 R6, RZ, RZ, R3 ;  /* 0x000000ffff067224 */ /* 0x001fe400078e0003 */
[----:B-1----:R-:W-:Y:S01]  /*2d660*/  IMAD.MOV.U32 R7, RZ, RZ, R14 ;  /* 0x000000ffff077224 */ /* 0x002fe200078e000e */
[----:B------:R-:W4:Y:S01]  /*2d670*/  LDL.LU R3, [R1+0xfa8] ;  /* 0x000fa80001037983 */ /* 0x000f220000300800 */
[----:B------:R-:W-:Y:S02]  /*2d680*/  STL [R1+0xf58], R12 ;  /* 0x000f580c01007387 */ /* 0x000fe40000100800 */
[----:B------:R-:W-:Y:S03]  /*2d690*/  STL [R1+0xef8], R13 ;  /* 0x000ef80d01007387 */ /* 0x000fe60000100800 */
[----:B------:R-:W-:Y:S01]  /*2d6a0*/  HMMA.16816.F32 R4, R8, R6, R24 ;  /* 0x000000060804723c */ /* 0x000fe20000001818 */
[----:B------:R-:W4:Y:S01]  /*2d6b0*/  LDL.LU.64 R26, [R1+0xfa0] ;  /* 0x000fa000011a7983 */ /* 0x000f220000300a00 */
[----:B------:R-:W4:Y:S02]  /*2d6c0*/  LDL.LU.64 R24, [R1+0xf98] ;  /* 0x000f980001187983 */ /* 0x000f240000300a00 */
[----:B------:R-:W4:Y:S11]  /*2d6d0*/  LDL.LU R14, [R1+0xd5c] ;  /* 0x000d5c00010e7983 */ /* 0x000f360000300800 */
[----:B------:R-:W-:Y:S08]  /*2d6e0*/  @!UPT UIADD3 URZ, URZ, URZ, URZ ;  /* 0x0000003f3f3ff290 */ /* 0x000ff0000fffe03f */
[----:B------:R-:W-:Y:S01]  /*2d6f0*/  STL.64 [R1+0x610], R4 ;  /* 0x0006100401007387 */ /* 0x000fe20000100a00 */
[----:B------:R2:W-:Y:S02]  /*2d700*/  STL.64 [R1+0x618], R6 ;  /* 0x0006180601007387 */ /* 0x0005e40000100a00 */
[----:B--2---:R-:W-:Y:S02]  /*2d710*/  IMAD.MOV.U32 R6, RZ, RZ, R0 ;  /* 0x000000ffff067224 */ /* 0x004fe400078e0000 */
[----:B------:R-:W2:Y:S01]  /*2d720*/  LDL.LU R0, [R1+0xf94] ;  /* 0x000f940001007983 */ /* 0x000ea20000300800 */
[----:B------:R-:W-:Y:S02]  /*2d730*/  IMAD.MOV.U32 R4, RZ, RZ, R21 ;  /* 0x000000ffff047224 */ /* 0x000fe400078e0015 */
[----:B------:R-:W-:Y:S02]  /*2d740*/  IMAD.MOV.U32 R5, RZ, RZ, R20 ;  /* 0x000000ffff057224 */ /* 0x000fe400078e0014 */
[----:B------:R-:W-:-:S02]  /*2d750*/  IMAD.MOV.U32 R7, RZ, RZ, R17 ;  /* 0x000000ffff077224 */ /* 0x000fc400078e0011 */
[----:B------:R-:W-:-:S04]  /*2d760*/  IMAD.WIDE R4, R16, 0x2, R4 ;  /* 0x0000000210047825 */ /* 0x000fc800078e0204 */
[----:B------:R-:W-:-:S04]  /*2d770*/  IMAD.WIDE R6, R16, 0x2, R6 ;  /* 0x0000000210067825 */ /* 0x000fc800078e0206 */
[----:B---3--:R-:W-:Y:S02]  /*2d780*/  IMAD.MOV.U32 R13, RZ, RZ, R2 ;  /* 0x000000ffff0d7224 */ /* 0x008fe400078e0002 */
[----:B------:R-:W3:Y:S01]  /*2d790*/  LDL.LU R2, [R1+0xf90] ;  /* 0x000f900001027983 */ /* 0x000ee20000300800 */
[----:B----4-:R-:W-:Y:S01]  /*2d7a0*/  HMMA.16816.F32 R20, R8, R22, R24 ;  /* 0x000000160814723c */ /* 0x010fe20000001818 */
[----:B------:R-:W-:Y:S02]  /*2d7b0*/  IMAD.MOV.U32 R12, RZ, RZ, R3 ;  /* 0x000000ffff0c7224 */ /* 0x000fe400078e0003 */
[----:B------:R-:W3:Y:S01]  /*2d7c0*/  LDL.LU R3, [R1+0xf8c] ;  /* 0x000f8c0001037983 */ /* 0x000ee20000300800 */
[----:B------:R-:W-:Y:S02]  /*2d7d0*/  STL [R1+0xe4c], R4 ;  /* 0x000e4c0401007387 */ /* 0x000fe40000100800 */
[----:B------:R-:W-:-:S04]  /*2d7e0*/  IMAD.WIDE R12, R16, 0x2, R12 ;  /* 0x00000002100c7825 */ /* 0x000fc800078e020c */
[----:B------:R-:W-:Y:S11]  /*2d7f0*/  STL [R1+0xdac], R5 ;  /* 0x000dac0501007387 */ /* 0x000ff60000100800 */
[----:B------:R-:W-:Y:S02]  /*2d800*/  @!UPT UIADD3 URZ, URZ, URZ, URZ ;  /* 0x0000003f3f3ff290 */ /* 0x000fe4000fffe03f */
[----:B------:R-:W-:Y:S01]  /*2d810*/  STL.64 [R1+0x5e0], R20 ;  /* 0x0005e01401007387 */ /* 0x000fe20000100a00 */
[----:B------:R-:W-:Y:S02]  /*2d820*/  STL.64 [R1+0x5e8], R22 ;  /* 0x0005e81601007387 */ /* 0x000fe40000100a00 */
[----:B------:R2:W-:Y:S02]  /*2d830*/  STL [R1+0xefc], R6 ;  /* 0x000efc0601007387 */ /* 0x0005e40000100800 */
[----:B------:R0:W-:Y:S01]  /*2d840*/  STL [R1+0xe50], R7 ;  /* 0x000e500701007387 */ /* 0x0001e20000100800 */
[----:B------:R-:W-:Y:S01]  /*2d850*/  STL [R1+0xf00], R12 ;  /* 0x000f000c01007387 */ /* 0x000fe20000100800 */
[----:B------:R-:W-:Y:S02]  /*2d860*/  STL [R1+0xe54], R13 ;  /* 0x000e540d01007387 */ /* 0x000fe40000100800 */
[----:B--2---:R-:W-:Y:S02]  /*2d870*/  IMAD.MOV.U32 R6, RZ, RZ, R0 ;  /* 0x000000ffff067224 */ /* 0x004fe400078e0000 */
[----:B------:R-:W2:Y:S01]  /*2d880*/  LDL.LU R0, [R1+0xf88] ;  /* 0x000f880001007983 */ /* 0x000ea20000300800 */
[----:B------:R-:W-:-:S02]  /*2d890*/  IMAD.MOV.U32 R4, RZ, RZ, R15 ;  /* 0x000000ffff047224 */ /* 0x000fc400078e000f */
[----:B------:R-:W-:Y:S02]  /*2d8a0*/  IMAD.MOV.U32 R5, RZ, RZ, R18 ;  /* 0x000000ffff057224 */ /* 0x000fe400078e0012 */
[----:B0-----:R-:W-:Y:S01]  /*2d8b0*/  IMAD.MOV.U32 R7, RZ, RZ, R19 ;  /* 0x000000ffff077224 */ /* 0x001fe200078e0013 */
[----:B------:R-:W-:Y:S01]  /*2d8c0*/  IADD3 R14, R14, -0x1, RZ ;  /* 0xffffffff0e0e7810 */ /* 0x000fe20007ffe0ff */
[----:B------:R-:W-:-:S04]  /*2d8d0*/  IMAD.WIDE R4, R16, 0x2, R4 ;  /* 0x0000000210047825 */ /* 0x000fc800078e0204 */
[----:B------:R-:W-:Y:S01]  /*2d8e0*/  IMAD.WIDE R6, R16, 0x2, R6 ;  /* 0x0000000210067825 */ /* 0x000fe200078e0206 */
[----:B------:R-:W-:Y:S03]  /*2d8f0*/  STL [R1+0xd5c], R14 ;  /* 0x000d5c0e01007387 */ /* 0x000fe60000100800 */
[----:B------:R0:W-:Y:S02]  /*2d900*/  STL [R1+0xf04], R4 ;  /* 0x000f040401007387 */ /* 0x0001e40000100800 */
[----:B------:R1:W-:Y:S02]  /*2d910*/  STL [R1+0xe58], R5 ;  /* 0x000e580501007387 */ /* 0x0003e40000100800 */
[----:B------:R1:W-:Y:S01]  /*2d920*/  STL [R1+0xf5c], R6 ;  /* 0x000f5c0601007387 */ /* 0x0003e20000100800 */
[----:B------:R1:W-:Y:S01]  /*2d930*/  STL [R1+0xf08], R7 ;  /* 0x000f080701007387 */ /* 0x0003e20000100800 */
[----:B------:R-:W-:Y:S01]  /*2d940*/  ISETP.NE.U32.AND P0, PT, R14, RZ, PT ;  /* 0x000000ff0e00720c */ /* 0x000fe20003f05070 */
[----:B------:R-:W-:-:S04]  /*2d950*/  IMAD.MOV.U32 R15, RZ, RZ, c[0x0][0x188] ;  /* 0x00006200ff0f7624 */ /* 0x000fc800078e00ff */
[----:B------:R-:W-:Y:S02]  /*2d960*/  IMAD.SHL.U32 R15, R15, 0x40, RZ ;  /* 0x000000400f0f7824 */ /* 0x000fe400078e00ff */
[----:B------:R-:W-:Y:S02]  /*2d970*/  IMAD.MOV.U32 R9, RZ, RZ, R22 ;  /* 0x000000ffff097224 */ /* 0x000fe400078e0016 */
[----:B------:R-:W-:Y:S02]  /*2d980*/  IMAD.MOV.U32 R8, RZ, RZ, R23 ;  /* 0x000000ffff087224 */ /* 0x000fe400078e0017 */
[----:B---3--:R-:W-:-:S04]  /*2d990*/  IMAD.WIDE R2, R15, 0x2, R2 ;  /* 0x000000020f027825 */ /* 0x008fc800078e0202 */
[----:B0-----:R-:W-:Y:S02]  /*2d9a0*/  IMAD.MOV.U32 R4, RZ, RZ, R2 ;  /* 0x000000ffff047224 */ /* 0x001fe400078e0002 */
[----:B------:R-:W-:Y:S01]  /*2d9b0*/  IMAD.MOV.U32 R2, RZ, RZ, R3 ;  /* 0x000000ffff027224 */ /* 0x000fe200078e0003 */
[----:B--2---:R-:W-:Y:S01]  /*2d9c0*/  IADD3 R0, R0, -0x40, RZ ;  /* 0xffffffc000007810 */ /* 0x004fe20007ffe0ff */
[----:B-1----:R-:W-:Y:S01]  /*2d9d0*/  @!P0 CALL.REL.NOINC `(.L_x_2) ;  /* 0x0000001000008944 */ /* 0x002fe20003c00000 */
[----:B------:R-:W-:Y:S05]  /*2d9e0*/  BRA `(.L_x_3) ;  /* 0xfffdc0a000007947 */ /* 0x000fea000383ffff */
.L_x_2:
[----:B------:R-:W-:-:S04]  /*2d9f0*/  NOP ;  /* 0x0000000000007918 */ /* 0x000fc80000000000 */
[----:B------:R-:W2:Y:S04]  /*2da00*/  LDL.LU R0, [R1+0x988] ;  /* 0x0009880001007983 */ /* 0x000ea80000300800 */
[----:B--2---:R0:W-:Y:S04]  /*2da10*/  STL [R1+0x1360], R0 ;  /* 0x0013600001007387 */ /* 0x0041e80000100800 */
[----:B0-----:R-:W2:Y:S04]  /*2da20*/  LDL.LU R0, [R1+0x958] ;  /* 0x0009580001007983 */ /* 0x001ea80000300800 */
        /* <DEDUP_REMOVED lines=31> */
[----:B-----5:R-:W2:Y:S01]  /*2dc20*/  LDL.LU R28, [R1+0x99c] ;  /* 0x00099c00011c7983 */ /* 0x020ea20000300800 */
[----:B0-----:R-:W-:-:S03]  /*2dc30*/  IMAD.MOV.U32 R0, RZ, RZ, R9 ;  /* 0x000000ffff007224 */ /* 0x001fc600078e0009 */
        /* <DEDUP_REMOVED lines=35> */
[----:B------:R-:W2:Y:S04]  /*2de70*/  LDL.LU R29, [R1+0x998] ;  /* 0x00099800011d7983 */ /* 0x000ea80000300800 */
[----:B------:R-:W3:Y:S04]  /*2de80*/  LDL.LU R4, [R1+0x9ac] ;  /* 0x0009ac0001047983 */ /* 0x000ee80000300800 */
[----:B------:R-:W3:Y:S04]  /*2de90*/  LDL.LU R2, [R1+0x9a8] ;  /* 0x0009a80001027983 */ /* 0x000ee80000300800 */
[----:B------:R-:W4:Y:S04]  /*2dea0*/  LDL.LU R3, [R1+0x954] ;  /* 0x0009540001037983 */ /* 0x000f280000300800 */
[----:B------:R-:W4:Y:S01]  /*2deb0*/  LDL.LU R6, [R1+0x950] ;  /* 0x0009500001067983 */ /* 0x000f220000300800 */
[----:B0-----:R-:W-:-:S03]  /*2dec0*/  IMAD.MOV.U32 R28, RZ, RZ, R8 ;  /* 0x000000ffff1c7224 */ /* 0x001fc600078e0008 */
[----:B------:R-:W2:Y:S04]  /*2ded0*/  LDL.LU R7, [R1+0x984] ;  /* 0x0009840001077983 */ /* 0x000ea80000300800 */
        /* <DEDUP_REMOVED lines=13> */
[----:B------:R-:W2:Y:S01]  /*2dfb0*/  LDL.LU R22, [R1+0xa24] ;  /* 0x000a240001167983 */ /* 0x000ea20000300800 */
[----:B------:R-:W-:-:S03]  /*2dfc0*/  F2FP.PACK_AB R0, R28, R0 ;  /* 0x000000001c00723e */ /* 0x000fc600000000ff */
        /* <DEDUP_REMOVED lines=8> */
[----:B------:R0:W-:Y:S04]  /*2e050*/  STL [R1+0x66c], R0 ;  /* 0x00066c0001007387 */ /* 0x0001e80000100800 */
[----:B0-----:R-:W2:Y:S02]  /*2e060*/  LDL.LU R0, [R1+0x13e0] ;  /* 0x0013e00001007983 */ /* 0x001ea40000300800 */
[----:B--2---:R-:W-:-:S02]  /*2e070*/  F2FP.PACK_AB R0, R28, R0 ;  /* 0x000000001c00723e */ /* 0x004fc400000000ff */
        /* <DEDUP_REMOVED lines=64> */
[----:B------:R-:W2:Y:S01]  /*2e480*/  LDL.LU R28, [R1+0x135c] ;  /* 0x00135c00011c7983 */ /* 0x000ea20000300800 */
[----:B---3--:R-:W-:-:S03]  /*2e490*/  F2FP.PACK_AB R2, R4, R2 ;  /* 0x000000020402723e */ /* 0x008fc600000000ff */
[----:B------:R4:W-:Y:S02]  /*2e4a0*/  STL [R1+0x628], R0 ;  /* 0x0006280001007387 */ /* 0x0009e40000100800 */
[----:B----4-:R-:W-:Y:S02]  /*2e4b0*/  F2FP.PACK_AB R0, R3, R6 ;  /* 0x000000060300723e */ /* 0x010fe400000000ff */
[----:B------:R-:W-:Y:S02]  /*2e4c0*/  F2FP.PACK_AB R3, R7, R5 ;  /* 0x000000050703723e */ /* 0x000fe400000000ff */
[----:B--2---:R-:W-:-:S05]  /*2e4d0*/  F2FP.PACK_AB R28, R28, R29 ;  /* 0x0000001d1c1c723e */ /* 0x004fca00000000ff */
[----:B------:R-:W-:Y:S04]  /*2e4e0*/  STL [R1+0x624], R28 ;  /* 0x0006241c01007387 */ /* 0x000fe80000100800 */
[----:B------:R0:W-:Y:S04]  /*2e4f0*/  STL [R1+0x620], R2 ;  /* 0x0006200201007387 */ /* 0x0001e80000100800 */
[----:B------:R1:W-:Y:S01]  /*2e500*/  STL [R1+0x61c], R0 ;  /* 0x00061c0001007387 */ /* 0x0003e20000100800 */
[----:B0-----:R-:W-:-:S03]  /*2e510*/  F2FP.PACK_AB R2, R12, R13 ;  /* 0x0000000d0c02723e */ /* 0x001fc600000000ff */
[----:B------:R0:W-:Y:S01]  /*2e520*/  STL [R1+0x618], R3 ;  /* 0x0006180301007387 */ /* 0x0001e20000100800 */
[----:B-1----:R-:W-:-:S03]  /*2e530*/  F2FP.PACK_AB R0, R8, R9 ;  /* 0x000000090800723e */ /* 0x002fc600000000ff */
[----:B------:R1:W-:Y:S04]  /*2e540*/  STL [R1+0x614], R2 ;  /* 0x0006140201007387 */ /* 0x0003e80000100800 */
[----:B------:R2:W-:Y:S01]  /*2e550*/  STL [R1+0x610], R0 ;  /* 0x0006100001007387 */ /* 0x0005e20000100800 */
[----:B0-----:R-:W-:Y:S02]  /*2e560*/  F2FP.PACK_AB R3, R10, R11 ;  /* 0x0000000b0a03723e */ /* 0x001fe400000000ff */
[----:B-1----:R-:W-:-:S03]  /*2e570*/  F2FP.PACK_AB R2, R24, R25 ;  /* 0x000000191802723e */ /* 0x002fc600000000ff */
[----:B------:R0:W-:Y:S01]  /*2e580*/  STL [R1+0x60c], R3 ;  /* 0x00060c0301007387 */ /* 0x0001e20000100800 */
[----:B--2---:R-:W-:-:S03]  /*2e590*/  F2FP.PACK_AB R0, R26, R27 ;  /* 0x0000001b1a00723e */ /* 0x004fc600000000ff */
[----:B------:R1:W-:Y:S04]  /*2e5a0*/  STL [R1+0x608], R2 ;  /* 0x0006080201007387 */ /* 0x0003e80000100800 */
[----:B------:R2:W-:Y:S01]  /*2e5b0*/  STL [R1+0x604], R0 ;  /* 0x0006040001007387 */ /* 0x0005e20000100800 */
[----:B0-----:R-:W-:Y:S02]  /*2e5c0*/  F2FP.PACK_AB R3, R20, R21 ;  /* 0x000000151403723e */ /* 0x001fe400000000ff */
[----:B-1----:R-:W-:-:S03]  /*2e5d0*/  F2FP.PACK_AB R2, R22, R23 ;  /* 0x000000171602723e */ /* 0x002fc600000000ff */
[----:B------:R-:W-:Y:S01]  /*2e5e0*/  STL [R1+0x600], R3 ;  /* 0x0006000301007387 */ /* 0x000fe20000100800 */
[----:B--2---:R-:W-:-:S03]  /*2e5f0*/  F2FP.PACK_AB R0, R16, R17 ;  /* 0x000000111000723e */ /* 0x004fc600000000ff */
[----:B------:R-:W-:Y:S04]  /*2e600*/  STL [R1+0x5ec], R2 ;  /* 0x0005ec0201007387 */ /* 0x000fe80000100800 */
[----:B------:R0:W-:Y:S04]  /*2e610*/  STL [R1+0x5e8], R0 ;  /* 0x0005e80001007387 */ /* 0x0001e80000100800 */
[----:B0-----:R-:W2:Y:S01]  /*2e620*/  LDL.LU R0, [R1+0xba8] ;  /* 0x000ba80001007983 */ /* 0x001ea20000300800 */
[----:B------:R-:W-:Y:S02]  /*2e630*/  F2FP.PACK_AB R3, R18, R19 ;  /* 0x000000131203723e */ /* 0x000fe400000000ff */
[----:B------:R-:W-:-:S03]  /*2e640*/  F2FP.PACK_AB R2, R14, R15 ;  /* 0x0000000f0e02723e */ /* 0x000fc600000000ff */
[----:B------:R-:W-:Y:S04]  /*2e650*/  STL [R1+0x5e4], R3 ;  /* 0x0005e40301007387 */ /* 0x000fe80000100800 */
[----:B--2---:R0:W-:Y:S04]  /*2e660*/  STL [R1+0x12d4], R0 ;  /* 0x0012d40001007387 */ /* 0x0041e80000100800 */
[----:B------:R-:W-:Y:S04]  /*2e670*/  STL [R1+0x5e0], R2 ;  /* 0x0005e00201007387 */ /* 0x000fe80000100800 */
        /* <DEDUP_REMOVED lines=33> */
[----:B------:R-:W3:Y:S04]  /*2e890*/  LDL.LU R28, [R1+0xbbc] ;  /* 0x000bbc00011c7983 */ /* 0x000ee80000300800 */
[----:B---3--:R0:W-:Y:S04]  /*2e8a0*/  STL [R1+0x12d0], R28 ;  /* 0x0012d01c01007387 */ /* 0x0081e80000100800 */
[----:B0-----:R-:W3:Y:S04]  /*2e8b0*/  LDL.LU R28, [R1+0xbac] ;  /* 0x000bac00011c7983 */ /* 0x001ee80000300800 */
        /* <DEDUP_REMOVED lines=33> */
[----:B0-----:R-:W2:Y:S04]  /*2ead0*/  LDL.LU R28, [R1+0xacc] ;  /* 0x000acc00011c7983 */ /* 0x001ea80000300800 */
[----:B------:R-:W3:Y:S04]  /*2eae0*/  LDL.LU R29, [R1+0xbb8] ;  /* 0x000bb800011d7983 */ /* 0x000ee80000300800 */
[----:B------:R-:W4:Y:S04]  /*2eaf0*/  LDL.LU R4, [R1+0xbcc] ;  /* 0x000bcc0001047983 */ /* 0x000f280000300800 */
        /* <DEDUP_REMOVED lines=25> */
[----:B--2---:R-:W-:-:S03]  /*2ec90*/  F2FP.PACK_AB R0, R28, R0 ;  /* 0x000000001c00723e */ /* 0x004fc600000000ff */
        /* <DEDUP_REMOVED lines=69> */
[----:B----4-:R-:W-:-:S03]  /*2f0f0*/  F2FP.PACK_AB R2, R4, R2 ;  /* 0x000000020402723e */ /* 0x010fc600000000ff */
[----:B------:R3:W-:Y:S02]  /*2f100*/  STL [R1+0x558], R0 ;  /* 0x0005580001007387 */ /* 0x0007e40000100800 */
[----:B---3--:R-:W-:Y:S02]  /*2f110*/  F2FP.PACK_AB R0, R3, R6 ;  /* 0x000000060300723e */ /* 0x008fe400000000ff */
        /* <DEDUP_REMOVED lines=780> */
[----:B------:R-:W2:Y:S03]  /*321e0*/  LDL.LU R28, [R1+0x10b0] ;  /* 0x0010b000011c7983 */ /* 0x000ea60000300800 */
[----:B------:R0:W-:Y:S02]  /*321f0*/  STL [R1+0xe0], R0 ;  /* 0x0000e00001007387 */ /* 0x0001e40000100800 */
[----:B0-----:R-:W2:Y:S02]  /*32200*/  LDL.LU R0, [R1+0x10ac] ;  /* 0x0010ac0001007983 */ /* 0x001ea40000300800 */
[----:B--2---:R-:W-:Y:S02]  /*32210*/  F2FP.PACK_AB R0, R28, R0 ;  /* 0x000000001c00723e */ /* 0x004fe400000000ff */
[----:B------:R-:W2:Y:S03]  /*32220*/  LDL.LU R28, [R1+0x10a8] ;  /* 0x0010a800011c7983 */ /* 0x000ea60000300800 */
[----:B------:R0:W-:Y:S02]  /*32230*/  STL [R1+0xdc], R0 ;  /* 0x0000dc0001007387 */ /* 0x0001e40000100800 */
[----:B0-----:R-:W2:Y:S02]  /*32240*/  LDL.LU R0, [R1+0x10a4] ;  /* 0x0010a40001007983 */ /* 0x001ea40000300800 */
[----:B--2---:R-:W-:-:S02]  /*32250*/  F2FP.PACK_AB R0, R28, R0 ;  /* 0x000000001c00723e */ /* 0x004fc400000000ff */
[----:B------:R-:W2:Y:S01]  /*32260*/  LDL.LU R28, [R1+0x10a0] ;  /* 0x0010a000011c7983 */ /* 0x000ea20000300800 */
[----:B----4-:R-:W-:Y:S02]  /*32270*/  F2FP.PACK_AB R2, R4, R2 ;  /* 0x000000020402723e */ /* 0x010fe400000000ff */
[----:B------:R3:W-:Y:S02]  /*32280*/  STL [R1+0xd8], R0 ;  /* 0x0000d80001007387 */ /* 0x0007e40000100800 */
[----:B---3--:R-:W-:Y:S01]  /*32290*/  F2FP.PACK_AB R0, R3, R6 ;  /* 0x000000060300723e */ /* 0x008fe200000000ff */
[----:B------:R-:W-:Y:S01]  /*322a0*/  F2FP.PACK_AB R3, R7, R5 ;  /* 0x000000050703723e */ /* 0x000fe200000000ff */
[----:B--2---:R-:W-:-:S05]  /*322b0*/  F2FP.PACK_AB R28, R28, R29 ;  /* 0x0000001d1c1c723e */ /* 0x004fca00000000ff */
[----:B------:R-:W-:Y:S01]  /*322c0*/  STL [R1+0xd4], R28 ;  /* 0x0000d41c01007387 */ /* 0x000fe20000100800 */
[----:B------:R0:W-:Y:S02]  /*322d0*/  STL [R1+0xd0], R2 ;  /* 0x0000d00201007387 */ /* 0x0001e40000100800 */
[----:B------:R1:W-:Y:S02]  /*322e0*/  STL [R1+0xcc], R0 ;  /* 0x0000cc0001007387 */ /* 0x0003e40000100800 */
[----:B------:R2:W-:Y:S01]  /*322f0*/  STL [R1+0xc8], R3 ;  /* 0x0000c80301007387 */ /* 0x0005e20000100800 */
[----:B0-----:R-:W-:Y:S02]  /*32300*/  F2FP.PACK_AB R2, R12, R13 ;  /* 0x0000000d0c02723e */ /* 0x001fe400000000ff */
[----:B-1----:R-:W-:Y:S02]  /*32310*/  F2FP.PACK_AB R0, R8, R9 ;  /* 0x000000090800723e */ /* 0x002fe400000000ff */
[----:B--2---:R-:W-:Y:S01]  /*32320*/  F2FP.PACK_AB R3, R10, R11 ;  /* 0x0000000b0a03723e */ /* 0x004fe200000000ff */
[----:B------:R0:W-:Y:S02]  /*32330*/  STL [R1+0xc4], R2 ;  /* 0x0000c40201007387 */ /* 0x0001e40000100800 */
[----:B------:R1:W-:Y:S02]  /*32340*/  STL [R1+0xc0], R0 ;  /* 0x0000c00001007387 */ /* 0x0003e40000100800 */
[----:B------:R2:W-:Y:S01]  /*32350*/  STL [R1+0xbc], R3 ;  /* 0x0000bc0301007387 */ /* 0x0005e20000100800 */
[----:B0-----:R-:W-:-:S02]  /*32360*/  F2FP.PACK_AB R2, R24, R25 ;  /* 0x000000191802723e */ /* 0x001fc400000000ff */
[----:B-1----:R-:W-:Y:S02]  /*32370*/  F2FP.PACK_AB R0, R26, R27 ;  /* 0x0000001b1a00723e */ /* 0x002fe400000000ff */
[----:B--2---:R-:W-:Y:S01]  /*32380*/  F2FP.PACK_AB R3, R20, R21 ;  /* 0x000000151403723e */ /* 0x004fe200000000ff */
[----:B------:R0:W-:Y:S02]  /*32390*/  STL [R1+0xb8], R2 ;  /* 0x0000b80201007387 */ /* 0x0001e40000100800 */
[----:B------:R1:W-:Y:S02]  /*323a0*/  STL [R1+0xb4], R0 ;  /* 0x0000b40001007387 */ /* 0x0003e40000100800 */
[----:B------:R-:W-:Y:S01]  /*323b0*/  STL [R1+0xb0], R3 ;  /* 0x0000b00301007387 */ /* 0x000fe20000100800 */
[----:B0-----:R-:W-:Y:S02]  /*323c0*/  F2FP.PACK_AB R2, R22, R23 ;  /* 0x000000171602723e */ /* 0x001fe400000000ff */
[----:B-1----:R-:W-:-:S03]  /*323d0*/  F2FP.PACK_AB R0, R16, R17 ;  /* 0x000000111000723e */ /* 0x002fc600000000ff */
[----:B------:R-:W-:Y:S02]  /*323e0*/  STL [R1+0xac], R2 ;  /* 0x0000ac0201007387 */ /* 0x000fe40000100800 */
[----:B------:R0:W-:Y:S02]  /*323f0*/  STL [R1+0xa8], R0 ;  /* 0x0000a80001007387 */ /* 0x0001e40000100800 */
[----:B0-----:R-:W2:Y:S01]  /*32400*/  LDL.LU R0, [R1+0x278] ;  /* 0x0002780001007983 */ /* 0x001ea20000300800 */
[----:B------:R-:W-:Y:S02]  /*32410*/  F2FP.PACK_AB R3, R18, R19 ;  /* 0x000000131203723e */ /* 0x000fe400000000ff */
[----:B------:R-:W-:-:S03]  /*32420*/  F2FP.PACK_AB R2, R14, R15 ;  /* 0x0000000f0e02723e */ /* 0x000fc600000000ff */
[----:B------:R-:W-:Y:S04]  /*32430*/  STL [R1+0xa4], R3 ;  /* 0x0000a40301007387 */ /* 0x000fe80000100800 */
[----:B--2---:R0:W-:Y:S01]  /*32440*/  STL [R1+0x1018], R0 ;  /* 0x0010180001007387 */ /* 0x0041e20000100800 */
[----:B------:R-:W-:Y:S03]  /*32450*/  STL [R1+0xa0], R2 ;  /* 0x0000a00201007387 */ /* 0x000fe60000100800 */
        /* <DEDUP_REMOVED lines=32> */
[----:B0-----:R-:W2:Y:S01]  /*32660*/  LDL.LU R0, [R1+0x1b8] ;  /* 0x0001b80001007983 */ /* 0x001ea20000300800 */
[----:B------:R-:W3:Y:S03]  /*32670*/  LDL.LU R28, [R1+0x25c] ;  /* 0x00025c00011c7983 */ /* 0x000ee60000300800 */
        /* <DEDUP_REMOVED lines=35> */
[----:B0-----:R-:W2:Y:S01]  /*328b0*/  LDL.LU R28, [R1+0x1bc] ;  /* 0x0001bc00011c7983 */ /* 0x001ea20000300800 */
[----:B------:R-:W3:Y:S02]  /*328c0*/  LDL.LU R29, [R1+0x258] ;  /* 0x00025800011d7983 */ /* 0x000ee40000300800 */
[----:B------:R-:W4:Y:S02]  /*328d0*/  LDL.LU R4, [R1+0x24c] ;  /* 0x00024c0001047983 */ /* 0x000f240000300800 */
[----:B------:R-:W4:Y:S01]  /*328e0*/  LDL.LU R2, [R1+0x248] ;  /* 0x0002480001027983 */ /* 0x000f220000300800 */
[----:B------:R-:W3:Y:S01]  /*328f0*/  LDL.LU R3, [R1+0x2a4] ;  /* 0x0002a40001037983 */ /* 0x000ee20000300800 */
[----:B------:R-:W3:Y:S02]  /*32900*/  LDL.LU R6, [R1+0x2a0] ;  /* 0x0002a00001067983 */ /* 0x000ee40000300800 */
[----:B------:R-:W3:Y:S02]  /*32910*/  LDL.LU R7, [R1+0x274] ;  /* 0x0002740001077983 */ /* 0x000ee40000300800 */
[----:B------:R-:W3:Y:S01]  /*32920*/  LDL.LU R5, [R1+0x270] ;  /* 0x0002700001057983 */ /* 0x000ee20000300800 */
        /* <DEDUP_REMOVED lines=90> */
[----:B------:R4:W-:Y:S01]  /*32ed0*/  STL [R1+0x58], R0 ;  /* 0x0000580001007387 */ /* 0x0009e20000100800 */
[----:B---3--:R-:W-:-:S02]  /*32ee0*/  F2FP.PACK_AB R3, R3, R6 ;  /* 0x000000060303723e */ /* 0x008fc400000000ff */
[----:B----4-:R-:W-:Y:S01]  /*32ef0*/  F2FP.PACK_AB R0, R4, R2 ;  /* 0x000000020400723e */ /* 0x010fe200000000ff */
        /* <DEDUP_REMOVED lines=17> */
[----:B------:R2:W-:Y:S01]  /*33010*/  STL [R1+0x30], R2 ;  /* 0x0000300201007387 */ /* 0x0005e20000100800 */
[----:B0-----:R-:W-:Y:S02]  /*33020*/  F2FP.PACK_AB R0, R22, R23 ;  /* 0x000000171600723e */ /* 0x001fe400000000ff */
[----:B-1----:R-:W-:-:S03]  /*33030*/  F2FP.PACK_AB R3, R16, R17 ;  /* 0x000000111003723e */ /* 0x002fc600000000ff */
[----:B------:R0:W-:Y:S02]  /*33040*/  STL [R1+0x2c], R0 ;  /* 0x00002c0001007387 */ /* 0x0001e40000100800 */
[----:B------:R-:W-:Y:S02]  /*33050*/  STL [R1+0x28], R3 ;  /* 0x0000280301007387 */ /* 0x000fe40000100800 */
[----:B------:R-:W3:Y:S01]  /*33060*/  LDL.LU R7, [R1+0x5f8] ;  /* 0x0005f80001077983 */ /* 0x000ee20000300800 */
[----:B--2---:R-:W-:Y:S02]  /*33070*/  F2FP.PACK_AB R2, R18, R19 ;  /* 0x000000131202723e */ /* 0x004fe400000000ff */
[----:B0-----:R-:W-:-:S03]  /*33080*/  F2FP.PACK_AB R0, R14, R15 ;  /* 0x0000000f0e00723e */ /* 0x001fc600000000ff */
[----:B------:R-:W-:Y:S04]  /*33090*/  STL [R1+0x24], R2 ;  /* 0x0000240201007387 */ /* 0x000fe80000100800 */
[----:B---3--:R0:W-:Y:S01]  /*330a0*/  STL [R1+0xfd4], R7 ;  /* 0x000fd40701007387 */ /* 0x0081e20000100800 */
        /* <DEDUP_REMOVED lines=35> */
[----:B------:R-:W3:Y:S03]  /*332e0*/  LDL.LU R5, [R1+0x358] ;  /* 0x0003580001057983 */ /* 0x000ee60000300800 */
[----:B---3--:R0:W-:Y:S04]  /*332f0*/  STL [R1+0xfcc], R5 ;  /* 0x000fcc0501007387 */ /* 0x0081e80000100800 */
[----:B0-----:R-:W3:Y:S01]  /*33300*/  LDL.LU R5, [R1+0x47c] ;  /* 0x00047c0001057983 */ /* 0x001ee20000300800 */
[----:B------:R-:W4:Y:S03]  /*33310*/  LDL.LU R4, [R1+0x2f8] ;  /* 0x0002f80001047983 */ /* 0x000f260000300800 */
[----:B----4-:R0:W-:Y:S04]  /*33320*/  STL [R1+0xfc8], R4 ;  /* 0x000fc80401007387 */ /* 0x0101e80000100800 */
[----:B0-----:R-:W4:Y:S01]  /*33330*/  LDL.LU R4, [R1+0x35c] ;  /* 0x00035c0001047983 */ /* 0x001f220000300800 */
[----:B------:R-:W2:Y:S03]  /*33340*/  LDL.LU R11, [R1+0x5f0] ;  /* 0x0005f000010b7983 */ /* 0x000ea60000300800 */
[----:B--2---:R0:W-:Y:S04]  /*33350*/  STL [R1+0xfc4], R11 ;  /* 0x000fc40b01007387 */ /* 0x0041e80000100800 */
[----:B0-----:R-:W2:Y:S01]  /*33360*/  LDL.LU R11, [R1+0x2fc] ;  /* 0x0002fc00010b7983 */ /* 0x001ea20000300800 */
        /* <DEDUP_REMOVED lines=42> */
[----:B------:R-:W2:Y:S01]  /*33610*/  LDL.LU R0, [R1+0x87c] ;  /* 0x00087c0001007983 */ /* 0x000ea20000300800 */
[----:B------:R-:W-:-:S02]  /*33620*/  F2FP.PACK_AB R7, R6, R7 ;  /* 0x000000070607723e */ /* 0x000fc400000000ff */
[----:B--2---:R0:W-:Y:S04]  /*33630*/  STL [R1+0xf88], R0 ;  /* 0x000f880001007387 */ /* 0x0041e80000100800 */
[----:B0-----:R-:W2:Y:S01]  /*33640*/  LDL.LU R0, [R1+0x8bc] ;  /* 0x0008bc0001007983 */ /* 0x001ea20000300800 */
        /* <DEDUP_REMOVED lines=38> */
[----:B------:R0:W-:Y:S02]  /*338b0*/  STL [R1], R7 ;  /* 0x0000000701007387 */ /* 0x0001e40000100800 */
[----:B0-----:R-:W2:Y:S02]  /*338c0*/  LDL.LU R7, [R1+0xfd4] ;  /* 0x000fd40001077983 */ /* 0x001ea40000300800 */
[----:B--2---:R-:W-:Y:S02]  /*338d0*/  F2FP.PACK_AB R7, R6, R7 ;  /* 0x000000070607723e */ /* 0x004fe400000000ff */
[----:B------:R-:W3:Y:S02]  /*338e0*/  LDL.LU R6, [R1+0xfd0] ;  /* 0x000fd00001067983 */ /* 0x000ee40000300800 */
[----:B---3--:R-:W-:-:S02]  /*338f0*/  F2FP.PACK_AB R6, R5, R6 ;  /* 0x000000060506723e */ /* 0x008fc400000000ff */
[----:B------:R-:W4:Y:S02]  /*33900*/  LDL.LU R5, [R1+0xfcc] ;  /* 0x000fcc0001057983 */ /* 0x000f240000300800 */
[----:B----4-:R-:W-:Y:S02]  /*33910*/  F2FP.PACK_AB R5, R4, R5 ;  /* 0x000000050405723e */ /* 0x010fe400000000ff */
[----:B------:R-:W2:Y:S02]  /*33920*/  LDL.LU R4, [R1+0xfc8] ;  /* 0x000fc80001047983 */ /* 0x000ea40000300800 */
[----:B--2---:R-:W-:Y:S02]  /*33930*/  F2FP.PACK_AB R4, R11, R4 ;  /* 0x000000040b04723e */ /* 0x004fe400000000ff */
[----:B------:R-:W2:Y:S02]  /*33940*/  LDL.LU R11, [R1+0xfc4] ;  /* 0x000fc400010b7983 */ /* 0x000ea40000300800 */
[----:B--2---:R-:W-:-:S02]  /*33950*/  F2FP.PACK_AB R11, R10, R11 ;  /* 0x0000000b0a0b723e */ /* 0x004fc400000000ff */
[----:B------:R-:W2:Y:S02]  /*33960*/  LDL.LU R10, [R1+0xfc0] ;  /* 0x000fc000010a7983 */ /* 0x000ea40000300800 */
[----:B--2---:R-:W-:Y:S02]  /*33970*/  F2FP.PACK_AB R10, R9, R10 ;  /* 0x0000000a090a723e */ /* 0x004fe400000000ff */
        /* <DEDUP_REMOVED lines=26> */
[----:B------:R-:W2:Y:S01]  /*33b20*/  LDL.LU R0, [R1+0xf88] ;  /* 0x000f880001007983 */ /* 0x000ea20000300800 */
[----:B------:R-:W-:Y:S02]  /*33b30*/  F2FP.PACK_AB R27, R28, R27 ;  /* 0x0000001b1c1b723e */ /* 0x000fe400000000ff */
[----:B------:R-:W-:-:S02]  /*33b40*/  F2FP.PACK_AB R26, R29, R26 ;  /* 0x0000001a1d1a723e */ /* 0x000fc400000000ff */
[----:B------:R-:W-:Y:S02]  /*33b50*/  F2FP.PACK_AB R25, R2, R25 ;  /* 0x000000190219723e */ /* 0x000fe400000000ff */
[----:B------:R-:W-:Y:S02]  /*33b60*/  F2FP.PACK_AB R24, R3, R24 ;  /* 0x000000180318723e */ /* 0x000fe400000000ff */
[----:B--2---:R-:W-:Y:S02]  /*33b70*/  F2FP.PACK_AB R20, R0, R20 ;  /* 0x000000140014723e */ /* 0x004fe400000000ff */
.L_x_1:
[----:B-1----:R-:W2:Y:S04]  /*33b80*/  LDL.LU R2, [R1+0xf84] ;  /* 0x000f840001027983 */ /* 0x002ea80000300800 */
[----:B------:R-:W3:Y:S04]  /*33b90*/  LDL.LU R29, [R1+0xf7c] ;  /* 0x000f7c00011d7983 */ /* 0x000ee80000300800 */
[----:B------:R-:W1:Y:S04]  /*33ba0*/  S2R R0, SR_TID.X ;  /* 0x0000000000007919 */ /* 0x000e680000002100 */
[----:B0-----:R-:W0:Y:S01]  /*33bb0*/  S2R R3, SR_TID.X ;  /* 0x0000000000037919 */ /* 0x001e220000002100 */
[----:B-1----:R-:W-:Y:S01]  /*33bc0*/  LOP3.LUT R28, R0, 0x1ff, RZ, 0xc0, !PT ;  /* 0x000001ff001c7812 */ /* 0x002fe200078ec0ff */
[----:B0-----:R-:W-:-:S02]  /*33bd0*/  IMAD.SHL.U32 R0, R3, 0x4000, RZ ;  /* 0x0000400003007824 */ /* 0x001fc400078e00ff */
[----:B------:R-:W-:-:S03]  /*33be0*/  IMAD.SHL.U32 R3, R3, 0x4, RZ ;  /* 0x0000000403037824 */ /* 0x000fc600078e00ff */
[----:B------:R-:W-:-:S05]  /*33bf0*/  LOP3.LUT R0, R0, 0x18000, RZ, 0xc0, !PT ;  /* 0x0001800000007812 */ /* 0x000fca00078ec0ff */
[----:B------:R-:W-:Y:S01]  /*33c00*/  IMAD R0, R28, 0x10, R0 ;  /* 0x000000101c007824 */ /* 0x000fe200078e0200 */
[----:B------:R-:W-:Y:S04]  /*33c10*/  STL [R1+0x11c8], R26 ;  /* 0x0011c81a01007387 */ /* 0x000fe80000100800 */
[----:B------:R-:W-:Y:S01]  /*33c20*/  BAR.SYNC.DEFER_BLOCKING 0x0 ;  /* 0x0000000000007b1d */ /* 0x000fe20000010000 */
[----:B--2---:R-:W-:-:S04]  /*33c30*/  LOP3.LUT R2, R2, 0x60, RZ, 0xc0, !PT ;  /* 0x0000006002027812 */ /* 0x004fc800078ec0ff */
[----:B------:R-:W-:Y:S02]  /*33c40*/  LOP3.LUT R2, R2, 0x70, R3, 0x78, !PT ;  /* 0x0000007002027812 */ /* 0x000fe400078e7803 */
[----:B------:R-:W0:Y:S02]  /*33c50*/  S2R R3, SR_TID.X ;  /* 0x0000000000037919 */ /* 0x000e240000002100 */
[C---:B0-----:R-:W-:Y:S02]  /*33c60*/  IMAD.SHL.U32 R28, R3.reuse, 0x1000, RZ ;  /* 0x00001000031c7824 */ /* 0x041fe400078e00ff */
[----:B------:R-:W-:-:S03]  /*33c70*/  IMAD.SHL.U32 R3, R3, 0x100, RZ ;  /* 0x0000010003037824 */ /* 0x000fc600078e00ff */
[----:B------:R-:W-:Y:S02]  /*33c80*/  LOP3.LUT R28, R28, 0x18000, RZ, 0xc0, !PT ;  /* 0x000180001c1c7812 */ /* 0x000fe400078ec0ff */
[----:B------:R-:W-:-:S04]  /*33c90*/  LOP3.LUT R3, R3, 0x6000, RZ, 0xc0, !PT ;  /* 0x0000600003037812 */ /* 0x000fc800078ec0ff */
[----:B------:R-:W-:Y:S02]  /*33ca0*/  IADD3 R3, R2, R28, R3 ;  /* 0x0000001c02037210 */ /* 0x000fe40007ffe003 */
[----:B---3--:R-:W-:-:S05]  /*33cb0*/  LOP3.LUT R2, R29, 0x300, RZ, 0xc0, !PT ;  /* 0x000003001d027812 */ /* 0x008fca00078ec0ff */
[----:B------:R-:W-:-:S05]  /*33cc0*/  IMAD.IADD R2, R3, 0x1, R2 ;  /* 0x0000000103027824 */ /* 0x000fca00078e0202 */
[----:B------:R0:W-:Y:S04]  /*33cd0*/  STS.128 [R2], R24 ;  /* 0x0000001802007388 */ /* 0x0001e80000000c00 */
[----:B0-----:R-:W2:Y:S04]  /*33ce0*/  LDL.LU R24, [R1+0x40] ;  /* 0x0000400001187983 */ /* 0x001ea80000300800 */
[----:B------:R-:W2:Y:S04]  /*33cf0*/  LDL.LU R25, [R1+0x44] ;  /* 0x0000440001197983 */ /* 0x000ea80000300800 */
[----:B------:R-:W3:Y:S04]  /*33d00*/  LDL.LU R26, [R1+0x48] ;  /* 0x00004800011a7983 */ /* 0x000ee80000300800 */
[----:B------:R-:W3:Y:S04]  /*33d10*/  LDL.LU R27, [R1+0x4c] ;  /* 0x00004c00011b7983 */ /* 0x000ee80000300800 */
[----:B---3--:R-:W-:Y:S04]  /*33d20*/  STL.64 [R1+0x11d8], R26 ;  /* 0x0011d81a01007387 */ /* 0x008fe80000100a00 */
[----:B--2---:R0:W-:Y:S04]  /*33d30*/  STL.64 [R1+0x11d0], R24 ;  /* 0x0011d01801007387 */ /* 0x0041e80000100a00 */
        /* <DEDUP_REMOVED lines=16> */
[----:B------:R-:W-:Y:S04]  /*33e40*/  STS.128 [R2+0x80], R20 ;  /* 0x0000801402007388 */ /* 0x000fe80000000c00 */
[----:B------:R-:W-:Y:S04]  /*33e50*/  STS.128 [R2+0x400], R16 ;  /* 0x0004001002007388 */ /* 0x000fe80000000c00 */
[----:B---3--:R-:W-:Y:S04]  /*33e60*/  STL.64 [R1+0x1208], R26 ;  /* 0x0012081a01007387 */ /* 0x008fe80000100a00 */
[----:B--2---:R0:W-:Y:S04]  /*33e70*/  STL.64 [R1+0x1200], R24 ;  /* 0x0012001801007387 */ /* 0x0041e80000100a00 */
[----:B0-----:R-:W2:Y:S04]  /*33e80*/  LDL.LU R24, [R1] ;  /* 0x0000000001187983 */ /* 0x001ea80000300800 */
[----:B------:R-:W2:Y:S04]  /*33e90*/  LDL.LU R25, [R1+0x4] ;  /* 0x0000040001197983 */ /* 0x000ea80000300800 */
[----:B------:R-:W2:Y:S04]  /*33ea0*/  LDL.LU R26, [R1+0x8] ;  /* 0x00000800011a7983 */ /* 0x000ea80000300800 */
[----:B------:R-:W2:Y:S04]  /*33eb0*/  LDL.LU R27, [R1+0xc] ;  /* 0x00000c00011b7983 */ /* 0x000ea80000300800 */
[----:B------:R-:W3:Y:S04]  /*33ec0*/  LDL.LU R20, [R1+0x90] ;  /* 0x0000900001147983 */ /* 0x000ee80000300800 */
[----:B------:R-:W3:Y:S04]  /*33ed0*/  LDL.LU R21, [R1+0x94] ;  /* 0x0000940001157983 */ /* 0x000ee80000300800 */
[----:B------:R-:W3:Y:S04]  /*33ee0*/  LDL.LU R22, [R1+0x98] ;  /* 0x0000980001167983 */ /* 0x000ee80000300800 */
[----:B------:R-:W3:Y:S04]  /*33ef0*/  LDL.LU R23, [R1+0x9c] ;  /* 0x00009c0001177983 */ /* 0x000ee80000300800 */
[----:B------:R-:W4:Y:S04]  /*33f00*/  LDL.LU R16, [R1+0x80] ;  /* 0x0000800001107983 */ /* 0x000f280000300800 */
[----:B------:R-:W4:Y:S04]  /*33f10*/  LDL.LU R17, [R1+0x84] ;  /* 0x0000840001117983 */ /* 0x000f280000300800 */
[----:B------:R-:W4:Y:S04]  /*33f20*/  LDL.LU R18, [R1+0x88] ;  /* 0x0000880001127983 */ /* 0x000f280000300800 */
[----:B------:R-:W4:Y:S04]  /*33f30*/  LDL.LU R19, [R1+0x8c] ;  /* 0x00008c0001137983 */ /* 0x000f280000300800 */
[----:B------:R0:W-:Y:S04]  /*33f40*/  STS.128 [R2+0x480], R12 ;  /* 0x0004800c02007388 */ /* 0x0001e80000000c00 */
[----:B------:R1:W-:Y:S04]  /*33f50*/  STS.128 [R2+0x800], R8 ;  /* 0x0008000802007388 */ /* 0x0003e80000000c00 */
[----:B------:R5:W-:Y:S04]  /*33f60*/  STS.128 [R2+0x880], R4 ;  /* 0x0008800402007388 */ /* 0x000be80000000c00 */
[----:B0-----:R-:W3:Y:S04]  /*33f70*/  LDL.LU R12, [R1+0x70] ;  /* 0x00007000010c7983 */ /* 0x001ee80000300800 */
[----:B------:R-:W3:Y:S04]  /*33f80*/  LDL.LU R13, [R1+0x74] ;  /* 0x00007400010d7983 */ /* 0x000ee80000300800 */
[----:B------:R-:W3:Y:S04]  /*33f90*/  LDL.LU R14, [R1+0x78] ;  /* 0x00007800010e7983 */ /* 0x000ee80000300800 */
[----:B------:R-:W3:Y:S04]  /*33fa0*/  LDL.LU R15, [R1+0x7c] ;  /* 0x00007c00010f7983 */ /* 0x000ee80000300800 */
[----:B-1----:R-:W3:Y:S04]  /*33fb0*/  LDL.LU R8, [R1+0x60] ;  /* 0x0000600001087983 */ /* 0x002ee80000300800 */
[----:B------:R-:W3:Y:S04]  /*33fc0*/  LDL.LU R9, [R1+0x64] ;  /* 0x0000640001097983 */ /* 0x000ee80000300800 */
[----:B------:R-:W3:Y:S04]  /*33fd0*/  LDL.LU R10, [R1+0x68] ;  /* 0x00006800010a7983 */ /* 0x000ee80000300800 */
[----:B------:R-:W3:Y:S04]  /*33fe0*/  LDL.LU R11, [R1+0x6c] ;  /* 0x00006c00010b7983 */ /* 0x000ee80000300800 */
[----:B-----5:R-:W5:Y:S04]  /*33ff0*/  LDL.LU R4, [R1+0x50] ;  /* 0x0000500001047983 */ /* 0x020f680000300800 */
[----:B------:R-:W5:Y:S04]  /*34000*/  LDL.LU R5, [R1+0x54] ;  /* 0x0000540001057983 */ /* 0x000f680000300800 */
[----:B------:R-:W5:Y:S04]  /*34010*/  LDL.LU R6, [R1+0x58] ;  /* 0x0000580001067983 */ /* 0x000f680000300800 */
[----:B------:R-:W5:Y:S04]  /*34020*/  LDL.LU R7, [R1+0x5c] ;  /* 0x00005c0001077983 */ /* 0x000f680000300800 */
[----:B--2---:R0:W-:Y:S04]  /*34030*/  STS.128 [R2+0xc00], R24 ;  /* 0x000c001802007388 */ /* 0x0041e80000000c00 */
[----:B0-----:R-:W2:Y:S04]  /*34040*/  LDL.LU.64 R26, [R1+0x1208] ;  /* 0x00120800011a7983 */ /* 0x001ea80000300a00 */
[----:B------:R-:W2:Y:S04]  /*34050*/  LDL.LU.64 R24, [R1+0x1200] ;  /* 0x0012000001187983 */ /* 0x000ea80000300a00 */
        /* <DEDUP_REMOVED lines=9> */
[----:B-----5:R-:W-:Y:S04]  /*340f0*/  STS.128 [R2+0x1480], R4 ;  /* 0x0014800402007388 */ /* 0x020fe80000000c00 */
[----:B---3--:R-:W-:Y:S04]  /*34100*/  STS.128 [R2+0x1800], R8 ;  /* 0x0018000802007388 */ /* 0x008fe80000000c00 */
[----:B------:R-:W-:Y:S04]  /*34110*/  STS.128 [R2+0x1880], R12 ;  /* 0x0018800c02007388 */ /* 0x000fe80000000c00 */
[----:B----4-:R-:W-:Y:S04]  /*34120*/  STS.128 [R2+0x1c00], R16 ;  /* 0x001c001002007388 */ /* 0x010fe80000000c00 */
[----:B------:R-:W-:Y:S04]  /*34130*/  STS.128 [R2+0x1c80], R20 ;  /* 0x001c801402007388 */ /* 0x000fe80000000c00 */
[----:B--2---:R0:W-:Y:S04]  /*34140*/  STS.128 [R2+0x1400], R24 ;  /* 0x0014001802007388 */ /* 0x0041e80000000c00 */
[----:B------:R-:W-:Y:S06]  /*34150*/  BAR.SYNC.DEFER_BLOCKING 0x0 ;  /* 0x0000000000007b1d */ /* 0x000fec0000010000 */
[----:B0-----:R-:W2:Y:S04]  /*34160*/  LDL.LU R26, [R1+0x11c8] ;  /* 0x0011c800011a7983 */ /* 0x001ea80000300800 */
[----:B------:R-:W0:Y:S04]  /*34170*/  LDS.128 R4, [R0] ;  /* 0x0000000000047984 */ /* 0x000e280000000c00 */
[----:B0-----:R-:W-:Y:S01]  /*34180*/  STL [R1+0x4], R5 ;  /* 0x0000040501007387 */ /* 0x001fe20000100800 */
[----:B------:R-:W-:-:S03]  /*34190*/  IMAD.MOV.U32 R27, RZ, RZ, R4 ;  /* 0x000000ffff1b7224 */ /* 0x000fc600078e0004 */
[----:B------:R-:W-:Y:S04]  /*341a0*/  STL.64 [R1+0x8], R6 ;  /* 0x0000080601007387 */ /* 0x000fe80000100a00 */
[----:B------:R-:W0:Y:S04]  /*341b0*/  LDS.128 R4, [R0+0x2000] ;  /* 0x0020000000047984 */ /* 0x000e280000000c00 */
[----:B--2---:R1:W-:Y:S04]  /*341c0*/  STL.64 [R1+0xfc8], R26 ;  /* 0x000fc81a01007387 */ /* 0x0043e80000100a00 */
[----:B------:R-:W2:Y:S04]  /*341d0*/  LDL.LU R16, [R1+0x1e0] ;  /* 0x0001e00001107983 */ /* 0x000ea80000300800 */
[----:B0-----:R-:W-:Y:S04]  /*341e0*/  STL.64 [R1+0x40], R4 ;  /* 0x0000400401007387 */ /* 0x001fe80000100a00 */
[----:B------:R-:W-:Y:S04]  /*341f0*/  STL.64 [R1+0x48], R6 ;  /* 0x0000480601007387 */ /* 0x000fe80000100a00 */
[----:B------:R-:W2:Y:S04]  /*34200*/  LDL.LU R17, [R1+0x1e4] ;  /* 0x0001e40001117983 */ /* 0x000ea80000300800 */
[----:B------:R-:W3:Y:S04]  /*34210*/  LDL.LU R18, [R1+0x1e8] ;  /* 0x0001e80001127983 */ /* 0x000ee80000300800 */
[----:B------:R-:W3:Y:S04]  /*34220*/  LDL.LU R19, [R1+0x1ec] ;  /* 0x0001ec0001137983 */ /* 0x000ee80000300800 */
[----:B---3--:R-:W-:Y:S04]  /*34230*/  STL.64 [R1+0x1120], R18 ;  /* 0x0011201201007387 */ /* 0x008fe80000100a00 */
[----:B--2---:R0:W-:Y:S04]  /*34240*/  STL.64 [R1+0x1118], R16 ;  /* 0x0011181001007387 */ /* 0x0041e80000100a00 */
[----:B------:R-:W2:Y:S04]  /*34250*/  LDL.LU R12, [R1+0x1d0] ;  /* 0x0001d000010c7983 */ /* 0x000ea80000300800 */
[----:B------:R-:W2:Y:S04]  /*34260*/  LDL.LU R13, [R1+0x1d4] ;  /* 0x0001d400010d7983 */ /* 0x000ea80000300800 */
[----:B------:R-:W3:Y:S04]  /*34270*/  LDL.LU R14, [R1+0x1d8] ;  /* 0x0001d800010e7983 */ /* 0x000ee80000300800 */
[----:B------:R-:W3:Y:S04]  /*34280*/  LDL.LU R15, [R1+0x1dc] ;  /* 0x0001dc00010f7983 */ /* 0x000ee80000300800 */
[----:B---3--:R-:W-:Y:S04]  /*34290*/  STL.64 [R1+0x1130], R14 ;  /* 0x0011300e01007387 */ /* 0x008fe80000100a00 */
[----:B--2---:R2:W-:Y:S04]  /*342a0*/  STL.64 [R1+0x1128], R12 ;  /* 0x0011280c01007387 */ /* 0x0045e80000100a00 */
[----:B------:R-:W3:Y:S04]  /*342b0*/  LDL.LU R8, [R1+0x1a0] ;  /* 0x0001a00001087983 */ /* 0x000ee80000300800 */
[----:B------:R-:W3:Y:S04]  /*342c0*/  LDL.LU R9, [R1+0x1a4] ;  /* 0x0001a40001097983 */ /* 0x000ee80000300800 */
[----:B------:R-:W4:Y:S04]  /*342d0*/  LDL.LU R10, [R1+0x1a8] ;  /* 0x0001a800010a7983 */ /* 0x000f280000300800 */
[----:B------:R-:W4:Y:S04]  /*342e0*/  LDL.LU R11, [R1+0x1ac] ;  /* 0x0001ac00010b7983 */ /* 0x000f280000300800 */
[----:B----4-:R-:W-:Y:S04]  /*342f0*/  STL.64 [R1+0x1140], R10 ;  /* 0x0011400a01007387 */ /* 0x010fe80000100a00 */
[----:B---3--:R-:W-:Y:S04]  /*34300*/  STL.64 [R1+0x1138], R8 ;  /* 0x0011380801007387 */ /* 0x008fe80000100a00 */
[----:B------:R-:W3:Y:S04]  /*34310*/  LDL.LU R24, [R1+0x170] ;  /* 0x0001700001187983 */ /* 0x000ee80000300800 */
[----:B------:R-:W3:Y:S04]  /*34320*/  LDL.LU R25, [R1+0x174] ;  /* 0x0001740001197983 */ /* 0x000ee80000300800 */
[----:B-1----:R-:W4:Y:S04]  /*34330*/  LDL.LU R26, [R1+0x178] ;  /* 0x00017800011a7983 */ /* 0x002f280000300800 */
[----:B------:R-:W4:Y:S04]  /*34340*/  LDL.LU R27, [R1+0x17c] ;  /* 0x00017c00011b7983 */ /* 0x000f280000300800 */
[----:B----4-:R-:W-:Y:S04]  /*34350*/  STL.64 [R1+0x1150], R26 ;  /* 0x0011501a01007387 */ /* 0x010fe80000100a00 */
[----:B---3--:R1:W-:Y:S04]  /*34360*/  STL.64 [R1+0x1148], R24 ;  /* 0x0011481801007387 */ /* 0x0083e80000100a00 */
[----:B0-----:R-:W3:Y:S04]  /*34370*/  LDL.LU R16, [R1+0x140] ;  /* 0x0001400001107983 */ /* 0x001ee80000300800 */
[----:B------:R-:W3:Y:S04]  /*34380*/  LDL.LU R17, [R1+0x144] ;  /* 0x0001440001117983 */ /* 0x000ee80000300800 */
[----:B------:R-:W4:Y:S04]  /*34390*/  LDL.LU R18, [R1+0x148] ;  /* 0x0001480001127983 */ /* 0x000f280000300800 */
[----:B------:R-:W4:Y:S04]  /*343a0*/  LDL.LU R19, [R1+0x14c] ;  /* 0x00014c0001137983 */ /* 0x000f280000300800 */
[----:B----4-:R-:W-:Y:S04]  /*343b0*/  STL.64 [R1+0x1160], R18 ;  /* 0x0011601201007387 */ /* 0x010fe80000100a00 */
[----:B---3--:R0:W-:Y:S04]  /*343c0*/  STL.64 [R1+0x1158], R16 ;  /* 0x0011581001007387 */ /* 0x0081e80000100a00 */
[----:B--2---:R-:W2:Y:S04]  /*343d0*/  LDL.LU R12, [R1+0x130] ;  /* 0x00013000010c7983 */ /* 0x004ea80000300800 */
[----:B------:R-:W2:Y:S04]  /*343e0*/  LDL.LU R13, [R1+0x134] ;  /* 0x00013400010d7983 */ /* 0x000ea80000300800 */
[----:B------:R-:W3:Y:S04]  /*343f0*/  LDL.LU R14, [R1+0x138] ;  /* 0x00013800010e7983 */ /* 0x000ee80000300800 */
[----:B------:R-:W3:Y:S04]  /*34400*/  LDL.LU R15, [R1+0x13c] ;  /* 0x00013c00010f7983 */ /* 0x000ee80000300800 */
[----:B---3--:R-:W-:Y:S04]  /*34410*/  STL.64 [R1+0x1170], R14 ;  /* 0x0011700e01007387 */ /* 0x008fe80000100a00 */
[----:B--2---:R2:W-:Y:S04]  /*34420*/  STL.64 [R1+0x1168], R12 ;  /* 0x0011680c01007387 */ /* 0x0045e80000100a00 */
[----:B-1----:R-:W3:Y:S04]  /*34430*/  LDL.LU R24, [R1+0x100] ;  /* 0x0001000001187983 */ /* 0x002ee80000300800 */
[----:B------:R-:W3:Y:S04]  /*34440*/  LDL.LU R25, [R1+0x104] ;  /* 0x0001040001197983 */ /* 0x000ee80000300800 */
[----:B------:R-:W4:Y:S04]  /*34450*/  LDL.LU R26, [R1+0x108] ;  /* 0x00010800011a7983 */ /* 0x000f280000300800 */
[----:B------:R-:W4:Y:S04]  /*34460*/  LDL.LU R27, [R1+0x10c] ;  /* 0x00010c00011b7983 */ /* 0x000f280000300800 */
[----:B----4-:R-:W-:Y:S04]  /*34470*/  STL.64 [R1+0x1180], R26 ;  /* 0x0011801a01007387 */ /* 0x010fe80000100a00 */
[----:B---3--:R-:W-:Y:S04]  /*34480*/  STL.64 [R1+0x1178], R24 ;  /* 0x0011781801007387 */ /* 0x008fe80000100a00 */
        /* <DEDUP_REMOVED lines=18> */
[----:B-1----:R-:W2:Y:S04]  /*345b0*/  LDL.LU R12, [R1+0xb0] ;  /* 0x0000b000010c7983 */ /* 0x002ea80000300800 */
[----:B------:R-:W2:Y:S04]  /*345c0*/  LDL.LU R13, [R1+0xb4] ;  /* 0x0000b400010d7983 */ /* 0x000ea80000300800 */
[----:B------:R-:W3:Y:S04]  /*345d0*/  LDL.LU R14, [R1+0xb8] ;  /* 0x0000b800010e7983 */ /* 0x000ee80000300800 */
[----:B------:R-:W3:Y:S01]  /*345e0*/  LDL.LU R15, [R1+0xbc] ;  /* 0x0000bc00010f7983 */ /* 0x000ee20000300800 */
[----:B------:R-:W-:-:S02]  /*345f0*/  LOP3.LUT R28, R0, 0x20, RZ, 0x3c, !PT ;  /* 0x00000020001c7812 */ /* 0x000fc400078e3cff */
[C---:B------:R-:W-:Y:S01]  /*34600*/  LOP3.LUT R29, R0.reuse, 0x40, RZ, 0x3c, !PT ;  /* 0x00000040001d7812 */ /* 0x040fe200078e3cff */
[----:B---3--:R-:W-:Y:S04]  /*34610*/  STL.64 [R1+0x11c0], R14 ;  /* 0x0011c00e01007387 */ /* 0x008fe80000100a00 */
[----:B--2---:R-:W-:Y:S04]  /*34620*/  STL.64 [R1+0x11b8], R12 ;  /* 0x0011b80c01007387 */ /* 0x004fe80000100a00 */
[----:B------:R-:W1:Y:S04]  /*34630*/  LDS.128 R12, [R0+0x4000] ;  /* 0x00400000000c7984 */ /* 0x000e680000000c00 */
[----:B0-----:R-:W2:Y:S04]  /*34640*/  LDL.LU R16, [R1+0xa0] ;  /* 0x0000a00001107983 */ /* 0x001ea80000300800 */
        /* <DEDUP_REMOVED lines=11> */
[----:B------:R-:W5:Y:S04]  /*34700*/  LDL.LU R4, [R1+0x180] ;  /* 0x0001800001047983 */ /* 0x000f680000300800 */
[----:B------:R-:W5:Y:S04]  /*34710*/  LDL.LU R5, [R1+0x184] ;  /* 0x0001840001057983 */ /* 0x000f680000300800 */
[----:B------:R-:W5:Y:S04]  /*34720*/  LDL.LU R6, [R1+0x188] ;  /* 0x0001880001067983 */ /* 0x000f680000300800 */
[----:B------:R-:W5:Y:S04]  /*34730*/  LDL.LU R7, [R1+0x18c] ;  /* 0x00018c0001077983 */ /* 0x000f680000300800 */
[----:B------:R-:W2:Y:S04]  /*34740*/  LDL.LU R20, [R1+0x200] ;  /* 0x0002000001147983 */ /* 0x000ea80000300800 */
[----:B------:R-:W2:Y:S04]  /*34750*/  LDL.LU R21, [R1+0x204] ;  /* 0x0002040001157983 */ /* 0x000ea80000300800 */
[----:B------:R-:W2:Y:S04]  /*34760*/  LDL.LU R22, [R1+0x208] ;  /* 0x0002080001167983 */ /* 0x000ea80000300800 */
[----:B------:R-:W2:Y:S04]  /*34770*/  LDL.LU R23, [R1+0x20c] ;  /* 0x00020c0001177983 */ /* 0x000ea80000300800 */
[----:B-1----:R-:W-:Y:S04]  /*34780*/  STL.64 [R1+0x80], R12 ;  /* 0x0000800c01007387 */ /* 0x002fe80000100a00 */
[----:B------:R-:W-:Y:S04]  /*34790*/  STL.64 [R1+0x88], R14 ;  /* 0x0000880e01007387 */ /* 0x000fe80000100a00 */
[----:B------:R-:W0:Y:S04]  /*347a0*/  LDS.128 R12, [R0+0x6000] ;  /* 0x00600000000c7984 */ /* 0x000e280000000c00 */
[----:B0-----:R-:W-:Y:S04]  /*347b0*/  STL.64 [R1+0x190], R12 ;  /* 0x0001900c01007387 */ /* 0x001fe80000100a00 */
[----:B------:R-:W-:Y:S04]  /*347c0*/  STL.64 [R1+0x198], R14 ;  /* 0x0001980e01007387 */ /* 0x000fe80000100a00 */
[----:B------:R-:W0:Y:S04]  /*347d0*/  LDS.128 R12, [R28] ;  /* 0x000000001c0c7984 */ /* 0x000e280000000c00 */
[----:B0-----:R-:W-:Y:S04]  /*347e0*/  STL.64 [R1+0x10], R12 ;  /* 0x0000100c01007387 */ /* 0x001fe80000100a00 */
[----:B------:R-:W-:Y:S04]  /*347f0*/  STL.64 [R1+0x18], R14 ;  /* 0x0000180e01007387 */ /* 0x000fe80000100a00 */
[----:B------:R-:W0:Y:S04]  /*34800*/  LDS.128 R12, [R28+0x2000] ;  /* 0x002000001c0c7984 */ /* 0x000e280000000c00 */
        /* <DEDUP_REMOVED lines=14> */
[----:B------:R-:W0:Y:S01]  /*348f0*/  LDS.128 R12, [R29+0x4000] ;  /* 0x004000001d0c7984 */ /* 0x000e220000000c00 */
[----:B------:R-:W-:-:S03]  /*34900*/  LOP3.LUT R3, R0, 0x60, RZ, 0x3c, !PT ;  /* 0x0000006000037812 */ /* 0x000fc600078e3cff */
        /* <DEDUP_REMOVED lines=15> */
[----:B------:R-:W-:Y:S06]  /*34a00*/  BAR.SYNC.DEFER_BLOCKING 0x0 ;  /* 0x0000000000007b1d */ /* 0x000fec0000010000 */
[----:B--2---:R-:W-:Y:S04]  /*34a10*/  STS.128 [R2], R16 ;  /* 0x0000001002007388 */ /* 0x004fe80000000c00 */
[----:B0-----:R-:W-:Y:S04]  /*34a20*/  STL.64 [R1+0x1f0], R12 ;  /* 0x0001f00c01007387 */ /* 0x001fe80000100a00 */
[----:B------:R0:W-:Y:S04]  /*34a30*/  STL.64 [R1+0x1f8], R14 ;  /* 0x0001f80e01007387 */ /* 0x0001e80000100a00 */
[----:B0-----:R-:W2:Y:S04]  /*34a40*/  LDL.LU.64 R14, [R1+0x11c0] ;  /* 0x0011c000010e7983 */ /* 0x001ea80000300a00 */
[----:B------:R-:W2:Y:S04]  /*34a50*/  LDL.LU.64 R12, [R1+0x11b8] ;  /* 0x0011b800010c7983 */ /* 0x000ea80000300a00 */
[----:B------:R-:W3:Y:S04]  /*34a60*/  LDL.LU.64 R18, [R1+0x11b0] ;  /* 0x0011b00001127983 */ /* 0x000ee80000300a00 */
[----:B------:R-:W3:Y:S04]  /*34a70*/  LDL.LU.64 R16, [R1+0x11a8] ;  /* 0x0011a80001107983 */ /* 0x000ee80000300a00 */
[----:B--2---:R0:W-:Y:S04]  /*34a80*/  STS.128 [R2+0x80], R12 ;  /* 0x0000800c02007388 */ /* 0x0041e80000000c00 */
[----:B---3--:R1:W-:Y:S04]  /*34a90*/  STS.128 [R2+0x400], R16 ;  /* 0x0004001002007388 */ /* 0x0083e80000000c00 */
[----:B0-----:R-:W2:Y:S04]  /*34aa0*/  LDL.LU.64 R14, [R1+0x11a0] ;  /* 0x0011a000010e7983 */ /* 0x001ea80000300a00 */
[----:B------:R-:W2:Y:S04]  /*34ab0*/  LDL.LU.64 R12, [R1+0x1198] ;  /* 0x00119800010c7983 */ /* 0x000ea80000300a00 */
[----:B-1----:R-:W3:Y:S04]  /*34ac0*/  LDL.LU.64 R18, [R1+0x1190] ;  /* 0x0011900001127983 */ /* 0x002ee80000300a00 */
[----:B------:R-:W3:Y:S04]  /*34ad0*/  LDL.LU.64 R16, [R1+0x1188] ;  /* 0x0011880001107983 */ /* 0x000ee80000300a00 */
[----:B------:R0:W-:Y:S04]  /*34ae0*/  STS.128 [R2+0x480], R24 ;  /* 0x0004801802007388 */ /* 0x0001e80000000c00 */
[----:B0-----:R-:W4:Y:S04]  /*34af0*/  LDL.LU.64 R26, [R1+0x1180] ;  /* 0x00118000011a7983 */ /* 0x001f280000300a00 */
[----:B------:R-:W4:Y:S04]  /*34b00*/  LDL.LU.64 R24, [R1+0x1178] ;  /* 0x0011780001187983 */ /* 0x000f280000300a00 */
[----:B--2---:R0:W-:Y:S04]  /*34b10*/  STS.128 [R2+0x800], R12 ;  /* 0x0008000c02007388 */ /* 0x0041e80000000c00 */
[----:B---3--:R1:W-:Y:S04]  /*34b20*/  STS.128 [R2+0x880], R16 ;  /* 0x0008801002007388 */ /* 0x0083e80000000c00 */
[----:B0-----:R-:W2:Y:S04]  /*34b30*/  LDL.LU.64 R14, [R1+0x1170] ;  /* 0x00117000010e7983 */ /* 0x001ea80000300a00 */
[----:B------:R-:W2:Y:S04]  /*34b40*/  LDL.LU.64 R12, [R1+0x1168] ;  /* 0x00116800010c7983 */ /* 0x000ea80000300a00 */
[----:B-1----:R-:W3:Y:S04]  /*34b50*/  LDL.LU.64 R18, [R1+0x1160] ;  /* 0x0011600001127983 */ /* 0x002ee80000300a00 */
[----:B------:R-:W3:Y:S04]  /*34b60*/  LDL.LU.64 R16, [R1+0x1158] ;  /* 0x0011580001107983 */ /* 0x000ee80000300a00 */
[----:B----4-:R0:W-:Y:S04]  /*34b70*/  STS.128 [R2+0xc00], R24 ;  /* 0x000c001802007388 */ /* 0x0101e80000000c00 */
[----:B------:R1:W-:Y:S04]  /*34b80*/  STS.128 [R2+0xc80], R8 ;  /* 0x000c800802007388 */ /* 0x0003e80000000c00 */
[----:B0-----:R-:W4:Y:S04]  /*34b90*/  LDL.LU.64 R26, [R1+0x1150] ;  /* 0x00115000011a7983 */ /* 0x001f280000300a00 */
[----:B------:R-:W4:Y:S04]  /*34ba0*/  LDL.LU.64 R24, [R1+0x1148] ;  /* 0x0011480001187983 */ /* 0x000f280000300a00 */
[----:B-1----:R-:W5:Y:S04]  /*34bb0*/  LDL.LU.64 R10, [R1+0x1140] ;  /* 0x00114000010a7983 */ /* 0x002f680000300a00 */
[----:B------:R-:W5:Y:S04]  /*34bc0*/  LDL.LU.64 R8, [R1+0x1138] ;  /* 0x0011380001087983 */ /* 0x000f680000300a00 */
[----:B--2---:R0:W-:Y:S04]  /*34bd0*/  STS.128 [R2+0x1000], R12 ;  /* 0x0010000c02007388 */ /* 0x0041e80000000c00 */
[----:B---3--:R1:W-:Y:S04]  /*34be0*/  STS.128 [R2+0x1080], R16 ;  /* 0x0010801002007388 */ /* 0x0083e80000000c00 */
[----:B0-----:R-:W2:Y:S04]  /*34bf0*/  LDL.LU.64 R14, [R1+0x1130] ;  /* 0x00113000010e7983 */ /* 0x001ea80000300a00 */
[----:B------:R-:W2:Y:S04]  /*34c00*/  LDL.LU.64 R12, [R1+0x1128] ;  /* 0x00112800010c7983 */ /* 0x000ea80000300a00 */
[----:B-1----:R-:W3:Y:S04]  /*34c10*/  LDL.LU.64 R18, [R1+0x1120] ;  /* 0x0011200001127983 */ /* 0x002ee80000300a00 */
[----:B------:R-:W3:Y:S04]  /*34c20*/  LDL.LU.64 R16, [R1+0x1118] ;  /* 0x0011180001107983 */ /* 0x000ee80000300a00 */
[----:B----4-:R-:W-:Y:S04]  /*34c30*/  STS.128 [R2+0x1400], R24 ;  /* 0x0014001802007388 */ /* 0x010fe80000000c00 */
[----:B-----5:R-:W-:Y:S04]  /*34c40*/  STS.128 [R2+0x1480], R4 ;  /* 0x0014800402007388 */ /* 0x020fe80000000c00 */
[----:B------:R-:W-:Y:S04]  /*34c50*/  STS.128 [R2+0x1800], R8 ;  /* 0x0018000802007388 */ /* 0x000fe80000000c00 */
[----:B------:R-:W-:Y:S04]  /*34c60*/  STS.128 [R2+0x1c80], R20 ;  /* 0x001c801402007388 */ /* 0x000fe80000000c00 */
[----:B--2---:R-:W-:Y:S04]  /*34c70*/  STS.128 [R2+0x1880], R12 ;  /* 0x0018800c02007388 */ /* 0x004fe80000000c00 */
[----:B---3--:R0:W-:Y:S04]  /*34c80*/  STS.128 [R2+0x1c00], R16 ;  /* 0x001c001002007388 */ /* 0x0081e80000000c00 */
[----:B------:R-:W-:Y:S06]  /*34c90*/  BAR.SYNC.DEFER_BLOCKING 0x0 ;  /* 0x0000000000007b1d */ /* 0x000fec0000010000 */
[----:B0-----:R-:W2:Y:S04]  /*34ca0*/  LDL.LU R16, [R1+0x4b0] ;  /* 0x0004b00001107983 */ /* 0x001ea80000300800 */
[----:B------:R-:W0:Y:S04]  /*34cb0*/  LDS.128 R8, [R0] ;  /* 0x0000000000087984 */ /* 0x000e280000000c00 */
[----:B------:R-:W1:Y:S04]  /*34cc0*/  LDS.128 R4, [R0+0x2000] ;  /* 0x0020000000047984 */ /* 0x000e680000000c00 */
[----:B0-----:R0:W-:Y:S04]  /*34cd0*/  STL.64 [R1+0xa0], R8 ;  /* 0x0000a00801007387 */ /* 0x0011e80000100a00 */
[----:B------:R3:W-:Y:S04]  /*34ce0*/  STL.64 [R1+0xa8], R10 ;  /* 0x0000a80a01007387 */ /* 0x0007e80000100a00 */
[----:B-1----:R-:W-:Y:S04]  /*34cf0*/  STL.64 [R1+0xe0], R4 ;  /* 0x0000e00401007387 */ /* 0x002fe80000100a00 */
[----:B------:R-:W-:Y:S04]  /*34d00*/  STL.64 [R1+0xe8], R6 ;  /* 0x0000e80601007387 */ /* 0x000fe80000100a00 */
[----:B------:R-:W2:Y:S04]  /*34d10*/  LDL.LU R17, [R1+0x4b4] ;  /* 0x0004b40001117983 */ /* 0x000ea80000300800 */
[----:B------:R-:W4:Y:S04]  /*34d20*/  LDL.LU R18, [R1+0x4b8] ;  /* 0x0004b80001127983 */ /* 0x000f280000300800 */
[----:B------:R-:W4:Y:S04]  /*34d30*/  LDL.LU R19, [R1+0x4bc] ;  /* 0x0004bc0001137983 */ /* 0x000f280000300800 */
[----:B----4-:R-:W-:Y:S04]  /*34d40*/  STL.64 [R1+0x1070], R18 ;  /* 0x0010701201007387 */ /* 0x010fe80000100a00 */
[----:B--2---:R1:W-:Y:S04]  /*34d50*/  STL.64 [R1+0x1068], R16 ;  /* 0x0010681001007387 */ /* 0x0043e80000100a00 */
[----:B------:R-:W2:Y:S04]  /*34d60*/  LDL.LU R12, [R1+0x480] ;  /* 0x00048000010c7983 */ /* 0x000ea80000300800 */
[----:B------:R-:W2:Y:S04]  /*34d70*/  LDL.LU R13, [R1+0x484] ;  /* 0x00048400010d7983 */ /* 0x000ea80000300800 */
[----:B------:R-:W4:Y:S04]  /*34d80*/  LDL.LU R14, [R1+0x488] ;  /* 0x00048800010e7983 */ /* 0x000f280000300800 */
[----:B------:R-:W4:Y:S04]  /*34d90*/  LDL.LU R15, [R1+0x48c] ;  /* 0x00048c00010f7983 */ /* 0x000f280000300800 */
[----:B----4-:R-:W-:Y:S04]  /*34da0*/  STL.64 [R1+0x1080], R14 ;  /* 0x0010800e01007387 */ /* 0x010fe80000100a00 */
[----:B--2---:R2:W-:Y:S04]  /*34db0*/  STL.64 [R1+0x1078], R12 ;  /* 0x0010780c01007387 */ /* 0x0045e80000100a00 */
[----:B0-----:R-:W4:Y:S04]  /*34dc0*/  LDL.LU R8, [R1+0x460] ;  /* 0x0004600001087983 */ /* 0x001f280000300800 */
[----:B------:R-:W4:Y:S04]  /*34dd0*/  LDL.LU R9, [R1+0x464] ;  /* 0x0004640001097983 */ /* 0x000f280000300800 */
[----:B---3--:R-:W3:Y:S04]  /*34de0*/  LDL.LU R10, [R1+0x468] ;  /* 0x00046800010a7983 */ /* 0x008ee80000300800 */
[----:B------:R-:W3:Y:S04]  /*34df0*/  LDL.LU R11, [R1+0x46c] ;  /* 0x00046c00010b7983 */ /* 0x000ee80000300800 */
[----:B---3--:R-:W-:Y:S04]  /*34e00*/  STL.64 [R1+0x1090], R10 ;  /* 0x0010900a01007387 */ /* 0x008fe80000100a00 */
[----:B----4-:R-:W-:Y:S04]  /*34e10*/  STL.64 [R1+0x1088], R8 ;  /* 0x0010880801007387 */ /* 0x010fe80000100a00 */
[----:B------:R-:W3:Y:S04]  /*34e20*/  LDL.LU R24, [R1+0x430] ;  /* 0x0004300001187983 */ /* 0x000ee80000300800 */
[----:B------:R-:W3:Y:S04]  /*34e30*/  LDL.LU R25, [R1+0x434] ;  /* 0x0004340001197983 */ /* 0x000ee80000300800 */
[----:B------:R-:W4:Y:S04]  /*34e40*/  LDL.LU R26, [R1+0x438] ;  /* 0x00043800011a7983 */ /* 0x000f280000300800 */
[----:B------:R-:W4:Y:S04]  /*34e50*/  LDL.LU R27, [R1+0x43c] ;  /* 0x00043c00011b7983 */ /* 0x000f280000300800 */
[----:B----4-:R-:W-:Y:S04]  /*34e60*/  STL.64 [R1+0x10a0], R26 ;  /* 0x0010a01a01007387 */ /* 0x010fe80000100a00 */
[----:B---3--:R0:W-:Y:S04]  /*34e70*/  STL.64 [R1+0x1098], R24 ;  /* 0x0010981801007387 */ /* 0x0081e80000100a00 */
[----:B-1----:R-:W3:Y:S04]  /*34e80*/  LDL.LU R16, [R1+0x420] ;  /* 0x0004200001107983 */ /* 0x002ee80000300800 */
        /* <DEDUP_REMOVED lines=11> */
[----:B0-----:R-:W3:Y:S04]  /*34f40*/  LDL.LU R24, [R1+0x3f0] ;  /* 0x0003f00001187983 */ /* 0x001ee80000300800 */
[----:B------:R-:W3:Y:S04]  /*34f50*/  LDL.LU R25, [R1+0x3f4] ;  /* 0x0003f40001197983 */ /* 0x000ee80000300800 */
[----:B------:R-:W4:Y:S04]  /*34f60*/  LDL.LU R26, [R1+0x3f8] ;  /* 0x0003f800011a7983 */ /* 0x000f280000300800 */
[----:B------:R-:W4:Y:S04]  /*34f70*/  LDL.LU R27, [R1+0x3fc] ;  /* 0x0003fc00011b7983 */ /* 0x000f280000300800 */
[----:B----4-:R-:W-:Y:S04]  /*34f80*/  STL.64 [R1+0x10d0], R26 ;  /* 0x0010d01a01007387 */ /* 0x010fe80000100a00 */
[----:B---3--:R-:W-:Y:S04]  /*34f90*/  STL.64 [R1+0x10c8], R24 ;  /* 0x0010c81801007387 */ /* 0x008fe80000100a00 */
        /* <DEDUP_REMOVED lines=21> */
[----:B------:R-:W3:Y:S04]  /*350f0*/  LDL.LU R15, [R1+0x36c] ;  /* 0x00036c00010f7983 */ /* 0x000ee80000300800 */
        /* <DEDUP_REMOVED lines=102> */
[----:B---3--:R-:W-:Y:S04]  /*35760*/  STS.128 [R2+0x1c00], R16 ;  /* 0x001c001002007388 */ /* 0x008fe80000000c00 */
[----:B------:R-:W-:Y:S06]  /*35770*/  BAR.SYNC.DEFER_BLOCKING 0x0 ;  /* 0x0000000000007b1d */ /* 0x000fec0000010000 */
[----:B------:R-:W0:Y:S04]  /*35780*/  LDS.128 R4, [R0] ;  /* 0x0000000000047984 */ /* 0x000e280000000c00 */
[----:B------:R-:W1:Y:S04]  /*35790*/  LDS.128 R12, [R0+0x2000] ;  /* 0x00200000000c7984 */ /* 0x000e680000000c00 */
[----:B------:R-:W2:Y:S04]  /*357a0*/  LDS.128 R8, [R0+0x4000] ;  /* 0x0040000000087984 */ /* 0x000ea80000000c00 */
[----:B------:R-:W-:Y:S04]  /*357b0*/  LDS.128 R16, [R3] ;  /* 0x0000000003107984 */ /* 0x000fe80000000c00 */
[----:B0-----:R-:W-:Y:S04]  /*357c0*/  STL.64 [R1+0x250], R4 ;  /* 0x0002500401007387 */ /* 0x001fe80000100a00 */
[----:B------:R-:W-:Y:S04]  /*357d0*/  STL.64 [R1+0x258], R6 ;  /* 0x0002580601007387 */ /* 0x000fe80000100a00 */
[----:B------:R-:W0:Y:S04]  /*357e0*/  LDS.128 R4, [R0+0x6000] ;  /* 0x0060000000047984 */ /* 0x000e280000000c00 */
[----:B-1----:R-:W-:Y:S04]  /*357f0*/  STL.64 [R1+0x290], R12 ;  /* 0x0002900c01007387 */ /* 0x002fe80000100a00 */
[----:B------:R-:W-:Y:S04]  /*35800*/  STL.64 [R1+0x298], R14 ;  /* 0x0002980e01007387 */ /* 0x000fe80000100a00 */
[----:B------:R-:W-:Y:S04]  /*35810*/  STL [R1+0xf90], R0 ;  /* 0x000f900001007387 */ /* 0x000fe80000100800 */
[----:B--2---:R-:W-:Y:S04]  /*35820*/  STL.64 [R1+0x2a0], R8 ;  /* 0x0002a00801007387 */ /* 0x004fe80000100a00 */
[----:B------:R-:W-:Y:S04]  /*35830*/  STL.64 [R1+0x2a8], R10 ;  /* 0x0002a80a01007387 */ /* 0x000fe80000100a00 */
[----:B------:R-:W1:Y:S04]  /*35840*/  LDS.128 R8, [R28] ;  /* 0x000000001c087984 */ /* 0x000e680000000c00 */
[----:B------:R-:W-:Y:S04]  /*35850*/  LDS.128 R12, [R3+0x2000] ;  /* 0x00200000030c7984 */ /* 0x000fe80000000c00 */
[----:B0-----:R-:W-:Y:S04]  /*35860*/  STL.64 [R1+0x280], R4 ;  /* 0x0002800401007387 */ /* 0x001fe80000100a00 */
[----:B------:R-:W-:Y:S04]  /*35870*/  STL.64 [R1+0x288], R6 ;  /* 0x0002880601007387 */ /* 0x000fe80000100a00 */
[----:B------:R-:W0:Y:S04]  /*35880*/  LDS.128 R4, [R28+0x2000] ;  /* 0x002000001c047984 */ /* 0x000e280000000c00 */
[----:B------:R-:W2:Y:S04]  /*35890*/  LDL.LU R24, [R1+0x4f0] ;  /* 0x0004f00001187983 */ /* 0x000ea80000300800 */
[----:B-1----:R-:W-:Y:S04]  /*358a0*/  STL.64 [R1+0x260], R8 ;  /* 0x0002600801007387 */ /* 0x002fe80000100a00 */
[----:B------:R-:W-:Y:S04]  /*358b0*/  STL.64 [R1+0x268], R10 ;  /* 0x0002680a01007387 */ /* 0x000fe80000100a00 */
[----:B------:R-:W-:Y:S04]  /*358c0*/  LDS.128 R8, [R29] ;  /* 0x000000001d087984 */ /* 0x000fe80000000c00 */
[----:B0-----:R-:W-:Y:S04]  /*358d0*/  STL.64 [R1+0x270], R4 ;  /* 0x0002700401007387 */ /* 0x001fe80000100a00 */
[----:B------:R-:W-:Y:S04]  /*358e0*/  STL.64 [R1+0x278], R6 ;  /* 0x0002780601007387 */ /* 0x000fe80000100a00 */
[----:B------:R-:W0:Y:S04]  /*358f0*/  LDS.128 R4, [R28+0x4000] ;  /* 0x004000001c047984 */ /* 0x000e280000000c00 */
[----:B------:R-:W2:Y:S04]  /*35900*/  LDL.LU R25, [R1+0x4f4] ;  /* 0x0004f40001197983 */ /* 0x000ea80000300800 */
[----:B------:R-:W2:Y:S04]  /*35910*/  LDL.LU R26, [R1+0x4f8] ;  /* 0x0004f800011a7983 */ /* 0x000ea80000300800 */
[----:B------:R-:W2:Y:S04]  /*35920*/  LDL.LU R27, [R1+0x4fc] ;  /* 0x0004fc00011b7983 */ /* 0x000ea80000300800 */
[----:B------:R-:W3:Y:S04]  /*35930*/  LDL.LU R20, [R1+0x500] ;  /* 0x0005000001147983 */ /* 0x000ee80000300800 */
[----:B------:R-:W3:Y:S04]  /*35940*/  LDL.LU R21, [R1+0x504] ;  /* 0x0005040001157983 */ /* 0x000ee80000300800 */
[----:B------:R-:W3:Y:S04]  /*35950*/  LDL.LU R22, [R1+0x508] ;  /* 0x0005080001167983 */ /* 0x000ee80000300800 */
[----:B------:R-:W3:Y:S04]  /*35960*/  LDL.LU R23, [R1+0x50c] ;  /* 0x00050c0001177983 */ /* 0x000ee80000300800 */
[----:B0-----:R-:W-:Y:S01]  /*35970*/  STL.64 [R1+0x240], R4 ;  /* 0x0002400401007387 */ /* 0x001fe20000100a00 */
[----:B------:R-:W-:-:S03]  /*35980*/  IMAD.MOV.U32 R0, RZ, RZ, R7 ;  /* 0x000000ffff007224 */ /* 0x000fc600078e0007 */
[----:B------:R-:W-:Y:S04]  /*35990*/  STL [R1+0x248], R6 ;  /* 0x0002480601007387 */ /* 0x000fe80000100800 */
[----:B------:R-:W0:Y:S04]  /*359a0*/  LDS.128 R4, [R28+0x6000] ;  /* 0x006000001c047984 */ /* 0x000e280000000c00 */
[----:B------:R-:W-:Y:S04]  /*359b0*/  STL [R1+0xf94], R0 ;  /* 0x000f940001007387 */ /* 0x000fe80000100800 */
[----:B------:R-:W-:Y:S04]  /*359c0*/  STL [R1+0xf98], R28 ;  /* 0x000f981c01007387 */ /* 0x000fe80000100800 */
[----:B0-----:R-:W-:Y:S04]  /*359d0*/  STL.64 [R1+0x230], R4 ;  /* 0x0002300401007387 */ /* 0x001fe80000100a00 */
[----:B------:R-:W-:Y:S04]  /*359e0*/  STL.64 [R1+0x238], R6 ;  /* 0x0002380601007387 */ /* 0x000fe80000100a00 */
[----:B------:R-:W0:Y:S04]  /*359f0*/  LDS.128 R4, [R29+0x2000] ;  /* 0x002000001d047984 */ /* 0x000e280000000c00 */
[----:B0-----:R-:W-:Y:S04]  /*35a00*/  STL.64 [R1+0x210], R4 ;  /* 0x0002100401007387 */ /* 0x001fe80000100a00 */
[----:B------:R-:W-:Y:S04]  /*35a10*/  STL.64 [R1+0x220], R8 ;  /* 0x0002200801007387 */ /* 0x000fe80000100a00 */
[----:B------:R-:W-:Y:S04]  /*35a20*/  STL.64 [R1+0x228], R10 ;  /* 0x0002280a01007387 */ /* 0x000fe80000100a00 */
[----:B------:R-:W0:Y:S01]  /*35a30*/  LDS.128 R8, [R29+0x4000] ;  /* 0x004000001d087984 */ /* 0x000e220000000c00 */
[----:B------:R-:W-:-:S03]  /*35a40*/  IMAD.MOV.U32 R0, RZ, RZ, R7 ;  /* 0x000000ffff007224 */ /* 0x000fc600078e0007 */
[----:B------:R-:W-:Y:S04]  /*35a50*/  STL [R1+0x218], R6 ;  /* 0x0002180601007387 */ /* 0x000fe80000100800 */
[----:B------:R-:W1:Y:S04]  /*35a60*/  LDS.128 R4, [R29+0x6000] ;  /* 0x006000001d047984 */ /* 0x000e680000000c00 */
[----:B------:R-:W-:Y:S04]  /*35a70*/  STL [R1+0xf9c], R0 ;  /* 0x000f9c0001007387 */ /* 0x000fe80000100800 */
[----:B0-----:R-:W-:Y:S04]  /*35a80*/  STL [R1+0x1020], R9 ;  /* 0x0010200901007387 */ /* 0x001fe80000100800 */
[----:B------:R0:W-:Y:S04]  /*35a90*/  STL [R1+0xfa4], R10 ;  /* 0x000fa40a01007387 */ /* 0x0001e80000100800 */
[----:B0-----:R-:W4:Y:S04]  /*35aa0*/  LDL R10, [R1+0x124] ;  /* 0x00012400010a7983 */ /* 0x001f280000100800 */
[----:B------:R-:W-:Y:S04]  /*35ab0*/  STL [R1+0xfa0], R11 ;  /* 0x000fa00b01007387 */ /* 0x000fe80000100800 */
[----:B------:R-:W-:Y:S04]  /*35ac0*/  STL.64 [R1+0xfb0], R18 ;  /* 0x000fb01201007387 */ /* 0x000fe80000100a00 */
[----:B-1----:R-:W-:Y:S04]  /*35ad0*/  STL.64 [R1+0x2b0], R4 ;  /* 0x0002b00401007387 */ /* 0x002fe80000100a00 */
[----:B------:R-:W-:Y:S04]  /*35ae0*/  STL.64 [R1+0x2b8], R6 ;  /* 0x0002b80601007387 */ /* 0x000fe80000100a00 */
[----:B------:R-:W-:Y:S04]  /*35af0*/  STL.64 [R1+0xfa8], R16 ;  /* 0x000fa81001007387 */ /* 0x000fe80000100a00 */
[----:B------:R-:W-:Y:S04]  /*35b00*/  STL.64 [R1+0xfc0], R14 ;  /* 0x000fc00e01007387 */ /* 0x000fe80000100a00 */
[----:B------:R-:W0:Y:S04]  /*35b10*/  LDS.128 R4, [R3+0x4000] ;  /* 0x0040000003047984 */ /* 0x000e280000000c00 */
[----:B------:R-:W-:Y:S04]  /*35b20*/  STL.64 [R1+0xfb8], R12 ;  /* 0x000fb80c01007387 */ /* 0x000fe80000100a00 */
[----:B------:R-:W1:Y:S04]  /*35b30*/  LDS.128 R12, [R3+0x6000] ;  /* 0x00600000030c7984 */ /* 0x000e680000000c00 */
[----:B------:R-:W-:Y:S06]  /*35b40*/  BAR.SYNC.DEFER_BLOCKING 0x0 ;  /* 0x0000000000007b1d */ /* 0x000fec0000010000 */
[----:B0-----:R-:W-:Y:S04]  /*35b50*/  STL.64 [R1+0xfd8], R6 ;  /* 0x000fd80601007387 */ /* 0x001fe80000100a00 */
[----:B------:R-:W-:Y:S01]  /*35b60*/  STL.64 [R1+0xfd0], R4 ;  /* 0x000fd00401007387 */ /* 0x000fe20000100a00 */
[----:B-1----:R-:W-:-:S03]  /*35b70*/  IMAD.MOV.U32 R11, RZ, RZ, R12 ;  /* 0x000000ffff0b7224 */ /* 0x002fc600078e000c */
[----:B------:R0:W-:Y:S01]  /*35b80*/  STL [R1+0x2cc], R15 ;  /* 0x0002cc0f01007387 */ /* 0x0001e20000100800 */
[----:B------:R-:W-:Y:S02]  /*35b90*/  IMAD.MOV.U32 R0, RZ, RZ, R13 ;  /* 0x000000ffff007224 */ /* 0x000fe400078e000d */
[----:B------:R-:W-:Y:S01]  /*35ba0*/  IMAD.MOV.U32 R28, RZ, RZ, R14 ;  /* 0x000000ffff1c7224 */ /* 0x000fe200078e000e */
[----:B------:R-:W5:Y:S04]  /*35bb0*/  LDL.LU R12, [R1+0x650] ;  /* 0x00065000010c7983 */ /* 0x000f680000300800 */
[----:B------:R-:W5:Y:S04]  /*35bc0*/  LDL.LU R13, [R1+0x654] ;  /* 0x00065400010d7983 */ /* 0x000f680000300800 */
[----:B------:R-:W2:Y:S04]  /*35bd0*/  LDL.LU R14, [R1+0x658] ;  /* 0x00065800010e7983 */ /* 0x000ea80000300800 */
[----:B0-----:R-:W2:Y:S04]  /*35be0*/  LDL.LU R15, [R1+0x65c] ;  /* 0x00065c00010f7983 */ /* 0x001ea80000300800 */
[----:B--2---:R-:W-:Y:S04]  /*35bf0*/  STL.64 [R1+0xfe8], R14 ;  /* 0x000fe80e01007387 */ /* 0x004fe80000100a00 */
[----:B-----5:R-:W-:Y:S04]  /*35c00*/  STL.64 [R1+0xfe0], R12 ;  /* 0x000fe00c01007387 */ /* 0x020fe80000100a00 */
[----:B------:R-:W2:Y:S04]  /*35c10*/  LDL.LU R4, [R1+0x630] ;  /* 0x0006300001047983 */ /* 0x000ea80000300800 */
[----:B------:R-:W2:Y:S04]  /*35c20*/  LDL.LU R5, [R1+0x634] ;  /* 0x0006340001057983 */ /* 0x000ea80000300800 */
[----:B------:R-:W5:Y:S04]  /*35c30*/  LDL.LU R6, [R1+0x638] ;  /* 0x0006380001067983 */ /* 0x000f680000300800 */
[----:B------:R-:W5:Y:S04]  /*35c40*/  LDL.LU R7, [R1+0x63c] ;  /* 0x00063c0001077983 */ /* 0x000f680000300800 */
[----:B-----5:R-:W-:Y:S04]  /*35c50*/  STL.64 [R1+0xff8], R6 ;  /* 0x000ff80601007387 */ /* 0x020fe80000100a00 */
[----:B--2---:R0:W-:Y:S04]  /*35c60*/  STL.64 [R1+0xff0], R4 ;  /* 0x000ff00401007387 */ /* 0x0041e80000100a00 */
[----:B0-----:R-:W2:Y:S04]  /*35c70*/  LDL.LU R4, [R1+0x610] ;  /* 0x0006100001047983 */ /* 0x001ea80000300800 */
[----:B------:R-:W2:Y:S04]  /*35c80*/  LDL.LU R5, [R1+0x614] ;  /* 0x0006140001057983 */ /* 0x000ea80000300800 */
[----:B------:R-:W5:Y:S04]  /*35c90*/  LDL.LU R6, [R1+0x618] ;  /* 0x0006180001067983 */ /* 0x000f680000300800 */
[----:B------:R-:W5:Y:S04]  /*35ca0*/  LDL.LU R7, [R1+0x61c] ;  /* 0x00061c0001077983 */ /* 0x000f680000300800 */
[----:B---3--:R-:W-:Y:S04]  /*35cb0*/  STS.128 [R2+0x80], R20 ;  /* 0x0000801402007388 */ /* 0x008fe80000000c00 */
[----:B-----5:R-:W-:Y:S04]  /*35cc0*/  STL.64 [R1+0x1008], R6 ;  /* 0x0010080601007387 */ /* 0x020fe80000100a00 */
[----:B--2---:R0:W-:Y:S04]  /*35cd0*/  STL.64 [R1+0x1000], R4 ;  /* 0x0010000401007387 */ /* 0x0041e80000100a00 */
[----:B0-----:R-:W2:Y:S04]  /*35ce0*/  LDL.LU R4, [R1+0x5e0] ;  /* 0x0005e00001047983 */ /* 0x001ea80000300800 */
[----:B------:R-:W2:Y:S04]  /*35cf0*/  LDL.LU R5, [R1+0x5e4] ;  /* 0x0005e40001057983 */ /* 0x000ea80000300800 */
[----:B------:R-:W3:Y:S04]  /*35d00*/  LDL.LU R6, [R1+0x5e8] ;  /* 0x0005e80001067983 */ /* 0x000ee80000300800 */
[----:B------:R-:W3:Y:S04]  /*35d10*/  LDL.LU R7, [R1+0x5ec] ;  /* 0x0005ec0001077983 */ /* 0x000ee80000300800 */
[----:B------:R-:W5:Y:S04]  /*35d20*/  LDL.LU R20, [R1+0x560] ;  /* 0x0005600001147983 */ /* 0x000f680000300800 */
[----:B------:R-:W5:Y:S04]  /*35d30*/  LDL.LU R21, [R1+0x564] ;  /* 0x0005640001157983 */ /* 0x000f680000300800 */
[----:B------:R-:W2:Y:S04]  /*35d40*/  LDL.LU R22, [R1+0x568] ;  /* 0x0005680001167983 */ /* 0x000ea80000300800 */
[----:B------:R-:W2:Y:S04]  /*35d50*/  LDL.LU R23, [R1+0x56c] ;  /* 0x00056c0001177983 */ /* 0x000ea80000300800 */
[----:B--2---:R-:W-:Y:S04]  /*35d60*/  STL.64 [R1+0x1050], R22 ;  /* 0x0010501601007387 */ /* 0x004fe80000100a00 */
[----:B-----5:R0:W-:Y:S04]  /*35d70*/  STL.64 [R1+0x1048], R20 ;  /* 0x0010481401007387 */ /* 0x0201e80000100a00 */
[----:B0-----:R-:W2:Y:S04]  /*35d80*/  LDL.LU R20, [R1+0x550] ;  /* 0x0005500001147983 */ /* 0x001ea80000300800 */
[----:B------:R-:W2:Y:S04]  /*35d90*/  LDL.LU R21, [R1+0x554] ;  /* 0x0005540001157983 */ /* 0x000ea80000300800 */
[----:B------:R-:W5:Y:S04]  /*35da0*/  LDL.LU R22, [R1+0x558] ;  /* 0x0005580001167983 */ /* 0x000f680000300800 */
[----:B------:R-:W5:Y:S04]  /*35db0*/  LDL.LU R23, [R1+0x55c] ;  /* 0x00055c0001177983 */ /* 0x000f680000300800 */
[----:B-----5:R-:W-:Y:S04]  /*35dc0*/  STL.64 [R1+0x1060], R22 ;  /* 0x0010601601007387 */ /* 0x020fe80000100a00 */
[----:B--2---:R0:W-:Y:S04]  /*35dd0*/  STL.64 [R1+0x1058], R20 ;  /* 0x0010581401007387 */ /* 0x0041e80000100a00 */
[----:B0-----:R-:W2:Y:S04]  /*35de0*/  LDL.LU R20, [R1+0x540] ;  /* 0x0005400001147983 */ /* 0x001ea80000300800 */
[----:B------:R-:W2:Y:S04]  /*35df0*/  LDL.LU R21, [R1+0x544] ;  /* 0x0005440001157983 */ /* 0x000ea80000300800 */
[----:B------:R-:W2:Y:S04]  /*35e00*/  LDL.LU R22, [R1+0x548] ;  /* 0x0005480001167983 */ /* 0x000ea80000300800 */
[----:B------:R-:W2:Y:S04]  /*35e10*/  LDL.LU R23, [R1+0x54c] ;  /* 0x00054c0001177983 */ /* 0x000ea80000300800 */
[----:B---3--:R-:W-:Y:S04]  /*35e20*/  STL.64 [R1+0x1018], R6 ;  /* 0x0010180601007387 */ /* 0x008fe80000100a00 */
[----:B------:R0:W-:Y:S04]  /*35e30*/  STL.64 [R1+0x1010], R4 ;  /* 0x0010100401007387 */ /* 0x0001e80000100a00 */
[----:B0-----:R-:W3:Y:S04]  /*35e40*/  LDL.LU R4, [R1+0x5d0] ;  /* 0x0005d00001047983 */ /* 0x001ee80000300800 */
[----:B------:R-:W3:Y:S04]  /*35e50*/  LDL.LU R5, [R1+0x5d4] ;  /* 0x0005d40001057983 */ /* 0x000ee80000300800 */
[----:B------:R-:W5:Y:S04]  /*35e60*/  LDL.LU R6, [R1+0x5d8] ;  /* 0x0005d80001067983 */ /* 0x000f680000300800 */
[----:B------:R-:W5:Y:S04]  /*35e70*/  LDL.LU R7, [R1+0x5dc] ;  /* 0x0005dc0001077983 */ /* 0x000f680000300800 */
[----:B-----5:R-:W-:Y:S04]  /*35e80*/  STL.64 [R1+0x1030], R6 ;  /* 0x0010300601007387 */ /* 0x020fe80000100a00 */
[----:B---3--:R0:W-:Y:S04]  /*35e90*/  STL.64 [R1+0x1028], R4 ;  /* 0x0010280401007387 */ /* 0x0081e80000100a00 */
[----:B0-----:R-:W3:Y:S04]  /*35ea0*/  LDL.LU R4, [R1+0x5a0] ;  /* 0x0005a00001047983 */ /* 0x001ee80000300800 */
[----:B------:R-:W3:Y:S04]  /*35eb0*/  LDL.LU R5, [R1+0x5a4] ;  /* 0x0005a40001057983 */ /* 0x000ee80000300800 */
[----:B------:R-:W5:Y:S04]  /*35ec0*/  LDL.LU R6, [R1+0x5a8] ;  /* 0x0005a80001067983 */ /* 0x000f680000300800 */
[----:B------:R-:W5:Y:S04]  /*35ed0*/  LDL.LU R7, [R1+0x5ac] ;  /* 0x0005ac0001077983 */ /* 0x000f680000300800 */
[----:B------:R-:W-:Y:S04]  /*35ee0*/  STS.128 [R2], R24 ;  /* 0x0000001802007388 */ /* 0x000fe80000000c00 */
[----:B--2---:R-:W-:Y:S04]  /*35ef0*/  STS.128 [R2+0x400], R20 ;  /* 0x0004001402007388 */ /* 0x004fe80000000c00 */
[----:B-----5:R-:W-:Y:S04]  /*35f00*/  STL.64 [R1+0x1040], R6 ;  /* 0x0010400601007387 */ /* 0x020fe80000100a00 */
[----:B---3--:R0:W-:Y:S04]  /*35f10*/  STL.64 [R1+0x1038], R4 ;  /* 0x0010380401007387 */ /* 0x0081e80000100a00 */
[----:B0-----:R-:W2:Y:S04]  /*35f20*/  LDL.LU R4, [R1+0x580] ;  /* 0x0005800001047983 */ /* 0x001ea80000300800 */
[----:B------:R-:W2:Y:S04]  /*35f30*/  LDL.LU R5, [R1+0x584] ;  /* 0x0005840001057983 */ /* 0x000ea80000300800 */
[----:B------:R-:W2:Y:S04]  /*35f40*/  LDL.LU R6, [R1+0x588] ;  /* 0x0005880001067983 */ /* 0x000ea80000300800 */
[----:B------:R-:W2:Y:S04]  /*35f50*/  LDL.LU R7, [R1+0x58c] ;  /* 0x00058c0001077983 */ /* 0x000ea80000300800 */
[----:B------:R-:W3:Y:S04]  /*35f60*/  LDL.LU R9, [R1+0xf80] ;  /* 0x000f800001097983 */ /* 0x000ee80000300800 */
        /* <DEDUP_REMOVED lines=12> */
[----:B------:R-:W2:Y:S04]  /*36030*/  LDL.LU.64 R22, [R1+0x1060] ;  /* 0x0010600001167983 */ /* 0x000ea80000300a00 */
[----:B------:R-:W2:Y:S04]  /*36040*/  LDL.LU.64 R20, [R1+0x1058] ;  /* 0x0010580001147983 */ /* 0x000ea80000300a00 */
[----:B--2---:R0:W-:Y:S04]  /*36050*/  STS.128 [R2+0x480], R20 ;  /* 0x0004801402007388 */ /* 0x0041e80000000c00 */
[----:B0-----:R-:W2:Y:S04]  /*36060*/  LDL.LU.64 R22, [R1+0x1050] ;  /* 0x0010500001167983 */ /* 0x001ea80000300a00 */
[----:B------:R-:W2:Y:S01]  /*36070*/  LDL.LU.64 R20, [R1+0x1048] ;  /* 0x0010480001147983 */ /* 0x000ea20000300a00 */
[----:B---3--:R-:W-:-:S03]  /*36080*/  ISETP.GE.AND P0, PT, R9, c[0x0][0x178], PT ;  /* 0x00005e0009007a0c */ /* 0x008fc60003f06270 */
[----:B------:R-:W-:Y:S04]  /*36090*/  STS.128 [R2+0x880], R4 ;  /* 0x0008800402007388 */ /* 0x000fe80000000c00 */
[----:B--2---:R4:W-:Y:S02]  /*360a0*/  STS.128 [R2+0x800], R20 ;  /* 0x0008001402007388 */ /* 0x0049e40000000c00 */
[C---:B----4-:R-:W-:Y:S02]  /*360b0*/  IADD3 R20, R10.reuse, 0x2, RZ ;  /* 0x000000020a147810 */ /* 0x050fe40007ffe0ff */
[C---:B------:R-:W-:Y:S02]  /*360c0*/  IADD3 R21, R10.reuse, 0x3, RZ ;  /* 0x000000030a157810 */ /* 0x040fe40007ffe0ff */
[----:B------:R-:W-:-:S02]  /*360d0*/  IADD3 R22, R10, 0x4, RZ ;  /* 0x000000040a167810 */ /* 0x000fc40007ffe0ff */
[----:B------:R-:W-:Y:S02]  /*360e0*/  ISETP.LT.AND P4, PT, R20, c[0x0][0x17c], !P0 ;  /* 0x00005f0014007a0c */ /* 0x000fe40004781270 */
[----:B------:R-:W-:Y:S01]  /*360f0*/  ISETP.LT.AND P3, PT, R21, c[0x0][0x17c], !P0 ;  /* 0x00005f0015007a0c */ /* 0x000fe20004761270 */
[----:B------:R-:W2:Y:S01]  /*36100*/  LDL.LU R20, [R1+0x600] ;  /* 0x0006000001147983 */ /* 0x000ea20000300800 */
[----:B------:R-:W-:-:S03]  /*36110*/  ISETP.LT.AND P2, PT, R22, c[0x0][0x17c], !P0 ;  /* 0x00005f0016007a0c */ /* 0x000fc60004741270 */
[----:B------:R-:W2:Y:S04]  /*36120*/  LDL.LU R21, [R1+0x604] ;  /* 0x0006040001157983 */ /* 0x000ea80000300800 */
[----:B------:R-:W2:Y:S04]  /*36130*/  LDL.LU R22, [R1+0x608] ;  /* 0x0006080001167983 */ /* 0x000ea80000300800 */
[----:B------:R-:W2:Y:S04]  /*36140*/  LDL.LU R23, [R1+0x60c] ;  /* 0x00060c0001177983 */ /* 0x000ea80000300800 */
[----:B------:R-:W3:Y:S04]  /*36150*/  LDL.LU.64 R6, [R1+0x1040] ;  /* 0x0010400001067983 */ /* 0x000ee80000300a00 */
[----:B------:R-:W3:Y:S01]  /*36160*/  LDL.LU.64 R4, [R1+0x1038] ;  /* 0x0010380001047983 */ /* 0x000ee20000300a00 */
[----:B------:R-:W-:-:S03]  /*36170*/  IADD3 R3, R10, 0x1, RZ ;  /* 0x000000010a037810 */ /* 0x000fc60007ffe0ff */
[----:B---3--:R0:W-:Y:S04]  /*36180*/  STS.128 [R2+0xc00], R4 ;  /* 0x000c000402007388 */ /* 0x0081e80000000c00 */
[----:B0-----:R-:W3:Y:S04]  /*36190*/  LDL.LU.64 R6, [R1+0x1030] ;  /* 0x0010300001067983 */ /* 0x001ee80000300a00 */
[----:B------:R-:W3:Y:S01]  /*361a0*/  LDL.LU.64 R4, [R1+0x1028] ;  /* 0x0010280001047983 */ /* 0x000ee20000300a00 */
[----:B------:R-:W-:Y:S01]  /*361b0*/  ISETP.LT.AND P5, PT, R3, c[0x0][0x17c], !P0 ;  /* 0x00005f0003007a0c */ /* 0x000fe200047a1270 */
[----:B------:R-:W-:-:S02]  /*361c0*/  IMAD R3, R9, c[0x0][0x194], RZ ;  /* 0x0000650009037a24 */ /* 0x000fc400078e02ff */
[----:B------:R-:W4:Y:S04]  /*361d0*/  LDL.LU R9, [R1+0x1020] ;  /* 0x0010200001097983 */ /* 0x000f280000300800 */
[----:B---3--:R0:W-:Y:S04]  /*361e0*/  STS.128 [R2+0xc80], R4 ;  /* 0x000c800402007388 */ /* 0x0081e80000000c00 */
[----:B0-----:R-:W3:Y:S04]  /*361f0*/  LDL.LU.64 R6, [R1+0x1018] ;  /* 0x0010180001067983 */ /* 0x001ee80000300a00 */
[----:B------:R-:W3:Y:S04]  /*36200*/  LDL.LU.64 R4, [R1+0x1010] ;  /* 0x0010100001047983 */ /* 0x000ee80000300a00 */
[----:B---3--:R0:W-:Y:S04]  /*36210*/  STS.128 [R2+0x1000], R4 ;  /* 0x0010000402007388 */ /* 0x0081e80000000c00 */
[----:B0-----:R-:W3:Y:S04]  /*36220*/  LDL.LU.64 R6, [R1+0x1008] ;  /* 0x0010080001067983 */ /* 0x001ee80000300a00 */
[----:B------:R-:W3:Y:S04]  /*36230*/  LDL.LU.64 R4, [R1+0x1000] ;  /* 0x0010000001047983 */ /* 0x000ee80000300a00 */
[----:B-----5:R-:W-:Y:S04]  /*36240*/  STS.128 [R2+0x1480], R12 ;  /* 0x0014800c02007388 */ /* 0x020fe80000000c00 */
[----:B---3--:R0:W-:Y:S04]  /*36250*/  STS.128 [R2+0x1400], R4 ;  /* 0x0014000402007388 */ /* 0x0081e80000000c00 */
[----:B0-----:R-:W3:Y:S04]  /*36260*/  LDL.LU.64 R6, [R1+0xff8] ;  /* 0x000ff80001067983 */ /* 0x001ee80000300a00 */
[----:B------:R-:W3:Y:S04]  /*36270*/  LDL.LU.64 R4, [R1+0xff0] ;  /* 0x000ff00001047983 */ /* 0x000ee80000300a00 */
[----:B------:R-:W5:Y:S04]  /*36280*/  LDL.LU.64 R14, [R1+0xfe8] ;  /* 0x000fe800010e7983 */ /* 0x000f680000300a00 */
[----:B------:R-:W5:Y:S04]  /*36290*/  LDL.LU.64 R12, [R1+0xfe0] ;  /* 0x000fe000010c7983 */ /* 0x000f680000300a00 */
[----:B------:R-:W-:Y:S04]  /*362a0*/  STS.128 [R2+0x1880], R24 ;  /* 0x0018801802007388 */ /* 0x000fe80000000c00 */
[----:B--2---:R-:W-:Y:S04]  /*362b0*/  STS.128 [R2+0x1080], R20 ;  /* 0x0010801402007388 */ /* 0x004fe80000000c00 */
[----:B------:R-:W-:Y:S04]  /*362c0*/  STS.128 [R2+0x1c80], R16 ;  /* 0x001c801002007388 */ /* 0x000fe80000000c00 */
[----:B---3--:R0:W-:Y:S04]  /*362d0*/  STS.128 [R2+0x1800], R4 ;  /* 0x0018000402007388 */ /* 0x0081e80000000c00 */
[----:B0-----:R-:W2:Y:S04]  /*362e0*/  LDL.LU.64 R6, [R1+0xfd8] ;  /* 0x000fd80001067983 */ /* 0x001ea80000300a00 */
[----:B------:R-:W3:Y:S04]  /*362f0*/  LDL.LU.64 R4, [R1+0xfd0] ;  /* 0x000fd00001047983 */ /* 0x000ee80000300a00 */
[----:B------:R-:W2:Y:S04]  /*36300*/  LDL.LU.64 R26, [R1+0xfc8] ;  /* 0x000fc800011a7983 */ /* 0x000ea80000300a00 */
[----:B-----5:R0:W-:Y:S01]  /*36310*/  STS.128 [R2+0x1c00], R12 ;  /* 0x001c000c02007388 */ /* 0x0201e20000000c00 */
[----:B------:R-:W-:-:S03]  /*36320*/  IMAD R21, R10, c[0x0][0x198], RZ ;  /* 0x000066000a157a24 */ /* 0x000fc600078e02ff */
[----:B------:R-:W-:Y:S01]  /*36330*/  BAR.SYNC.DEFER_BLOCKING 0x0 ;  /* 0x0000000000007b1d */ /* 0x000fe20000010000 */
[C---:B------:R-:W-:Y:S02]  /*36340*/  LEA R20, P6, R3.reuse, c[0x0][0x170], 0x1 ;  /* 0x00005c0003147a11 */ /* 0x040fe400078c08ff */
[----:B------:R-:W-:Y:S02]  /*36350*/  ISETP.LT.AND P1, PT, R10, c[0x0][0x17c], !P0 ;  /* 0x00005f000a007a0c */ /* 0x000fe40004721270 */
[----:B------:R-:W-:Y:S02]  /*36360*/  LEA.HI.X.SX32 R3, R3, c[0x0][0x174], 0x1, P6 ;  /* 0x00005d0003037a11 */ /* 0x000fe400030f0eff */
[CC--:B------:R-:W-:Y:S02]  /*36370*/  LEA R22, P6, R21.reuse, R20.reuse, 0x1 ;  /* 0x0000001415167211 */ /* 0x0c0fe400078c08ff */
[C---:B------:R-:W-:Y:S02]  /*36380*/  IADD3 R25, R21.reuse, c[0x0][0x198], RZ ;  /* 0x0000660015197a10 */ /* 0x040fe40007ffe0ff */
[----:B------:R-:W-:Y:S01]  /*36390*/  LEA.HI.X.SX32 R23, R21, R3, 0x1, P6 ;  /* 0x0000000315177211 */ /* 0x000fe200030f0eff */
[----:B0-----:R-:W5:Y:S01]  /*363a0*/  LDL.LU.64 R14, [R1+0xfc0] ;  /* 0x000fc000010e7983 */ /* 0x001f620000300a00 */
[----:B------:R-:W-:-:S02]  /*363b0*/  LEA R24, P6, R25, R20, 0x1 ;  /* 0x0000001419187211 */ /* 0x000fc400078c08ff */
[C---:B------:R-:W-:Y:S01]  /*363c0*/  IADD3 R21, R25.reuse, c[0x0][0x198], RZ ;  /* 0x0000660019157a10 */ /* 0x040fe20007ffe0ff */
[----:B------:R-:W3:Y:S01]  /*363d0*/  LDL.LU.64 R12, [R1+0xfb8] ;  /* 0x000fb800010c7983 */ /* 0x000ee20000300a00 */
[----:B------:R-:W-:-:S03]  /*363e0*/  LEA.HI.X.SX32 R25, R25, R3, 0x1, P6 ;  /* 0x0000000319197211 */ /* 0x000fc600030f0eff */
[----:B------:R-:W3:Y:S04]  /*363f0*/  LDL.LU.64 R18, [R1+0xfb0] ;  /* 0x000fb00001127983 */ /* 0x000ee80000300a00 */
[----:B------:R-:W3:Y:S04]  /*36400*/  LDL.LU.64 R16, [R1+0xfa8] ;  /* 0x000fa80001107983 */ /* 0x000ee80000300a00 */
[----:B--2---:R0:W-:Y:S01]  /*36410*/  @P1 STG.E.U16 [R22.64], R27 ;  /* 0x0000001b16001986 */ /* 0x0041e2000c101504 */
[----:B------:R-:W-:-:S05]  /*36420*/  PRMT R26, R27, 0x7632, R26 ;  /* 0x000076321b1a7816 */ /* 0x000fca000000001a */
[----:B------:R1:W-:Y:S01]  /*36430*/  @P5 STG.E.U16 [R24.64], R26 ;  /* 0x0000001a18005986 */ /* 0x0003e2000c101504 */
[----:B0-----:R-:W-:-:S04]  /*36440*/  IADD3 R27, R10, 0x6, RZ ;  /* 0x000000060a1b7810 */ /* 0x001fc80007ffe0ff */
[----:B------:R-:W-:Y:S02]  /*36450*/  ISETP.LT.AND P5, PT, R27, c[0x0][0x17c], !P0 ;  /* 0x00005f001b007a0c */ /* 0x000fe400047a1270 */
[----:B------:R-:W2:Y:S01]  /*36460*/  LDL.LU R27, [R1+0x10] ;  /* 0x00001000011b7983 */ /* 0x000ea20000300800 */
[----:B------:R-:W-:Y:S02]  /*36470*/  IADD3 R2, R10, 0x5, RZ ;  /* 0x000000050a027810 */ /* 0x000fe40007ffe0ff */
[C---:B------:R-:W-:Y:S02]  /*36480*/  LEA R22, P6, R21.reuse, R20, 0x1 ;  /* 0x0000001415167211 */ /* 0x040fe400078c08ff */
[----:B------:R-:W-:Y:S02]  /*36490*/  ISETP.LT.AND P1, PT, R2, c[0x0][0x17c], !P0 ;  /* 0x00005f0002007a0c */ /* 0x000fe40004721270 */
[C---:B------:R-:W-:Y:S02]  /*364a0*/  IADD3 R2, R21.reuse, c[0x0][0x198], RZ ;  /* 0x0000660015027a10 */ /* 0x040fe40007ffe0ff */
[----:B------:R-:W-:-:S02]  /*364b0*/  LEA.HI.X.SX32 R23, R21, R3, 0x1, P6 ;  /* 0x0000000315177211 */ /* 0x000fc400030f0eff */
[----:B-1----:R-:W-:Y:S02]  /*364c0*/  IADD3 R25, R10, 0x7, RZ ;  /* 0x000000070a197810 */ /* 0x002fe40007ffe0ff */
[C---:B------:R-:W-:Y:S01]  /*364d0*/  LEA R24, P6, R2.reuse, R20, 0x1 ;  /* 0x0000001402187211 */ /* 0x040fe200078c08ff */
[----:B--2---:R0:W-:Y:S01]  /*364e0*/  @P4 STG.E.U16 [R22.64], R27 ;  /* 0x0000001b16004986 */ /* 0x0041e2000c101504 */
[----:B------:R-:W-:Y:S02]  /*364f0*/  ISETP.LT.AND P4, PT, R25, c[0x0][0x17c], !P0 ;  /* 0x00005f0019007a0c */ /* 0x000fe40004781270 */
[----:B------:R-:W-:Y:S02]  /*36500*/  LEA.HI.X.SX32 R25, R2, R3, 0x1, P6 ;  /* 0x0000000302197211 */ /* 0x000fe400030f0eff */
[----:B------:R-:W-:Y:S02]  /*36510*/  PRMT R26, R27, 0x7632, R26 ;  /* 0x000076321b1a7816 */ /* 0x000fe4000000001a */
[----:B0-----:R-:W-:-:S03]  /*36520*/  IADD3 R27, R10, 0x8, RZ ;  /* 0x000000080a1b7810 */ /* 0x001fc60007ffe0ff */
[----:B------:R0:W-:Y:S01]  /*36530*/  @P3 STG.E.U16 [R24.64], R26 ;  /* 0x0000001a18003986 */ /* 0x0001e2000c101504 */
[----:B------:R-:W-:-:S03]  /*36540*/  ISETP.LT.AND P3, PT, R27, c[0x0][0x17c], !P0 ;  /* 0x00005f001b007a0c */ /* 0x000fc60004761270 */
[----:B------:R-:W2:Y:S01]  /*36550*/  LDL.LU R27, [R1+0x20] ;  /* 0x00002000011b7983 */ /* 0x000ea20000300800 */
[----:B------:R-:W-:-:S04]  /*36560*/  IADD3 R21, R2, c[0x0][0x198], RZ ;  /* 0x0000660002157a10 */ /* 0x000fc80007ffe0ff */
[CC--:B------:R-:W-:Y:S02]  /*36570*/  LEA R22, P6, R21.reuse, R20.reuse, 0x1 ;  /* 0x0000001415167211 */ /* 0x0c0fe400078c08ff */
[C---:B------:R-:W-:Y:S02]  /*36580*/  IADD3 R2, R21.reuse, c[0x0][0x198], RZ ;  /* 0x0000660015027a10 */ /* 0x040fe40007ffe0ff */
[----:B------:R-:W-:Y:S02]  /*36590*/  LEA.HI.X.SX32 R23, R21, R3, 0x1, P6 ;  /* 0x0000000315177211 */ /* 0x000fe400030f0eff */
[----:B0-----:R-:W-:Y:S02]  /*365a0*/  IADD3 R25, R10, 0x9, RZ ;  /* 0x000000090a197810 */ /* 0x001fe40007ffe0ff */
[----:B------:R-:W-:Y:S01]  /*365b0*/  LEA R24, P6, R2, R20, 0x1 ;  /* 0x0000001402187211 */ /* 0x000fe200078c08ff */
[----:B--2---:R0:W-:Y:S01]  /*365c0*/  @P2 STG.E.U16 [R22.64], R27 ;  /* 0x0000001b16002986 */ /* 0x0041e2000c101504 */
[----:B------:R-:W-:-:S02]  /*365d0*/  ISETP.LT.AND P2, PT, R25, c[0x0][0x17c], !P0 ;  /* 0x00005f0019007a0c */ /* 0x000fc40004741270 */
        /* <DEDUP_REMOVED lines=1797> */
[----:B------:R-:W2:Y:S04]  /*3d630*/  LDL.LU R10, [R1+0xfa4] ;  /* 0x000fa400010a7983 */ /* 0x000ea80000300800 */
[----:B------:R-:W2:Y:S01]  /*3d640*/  LDL.LU R27, [R1+0x124] ;  /* 0x00012400011b7983 */ /* 0x000ea20000300800 */
[----:B------:R-:W-:-:S04]  /*3d650*/  IADD3 R21, R2, c[0x0][0x198], RZ ;  /* 0x0000660002157a10 */ /* 0x000fc80007ffe0ff */
[CC--:B------:R-:W-:Y:S02]  /*3d660*/  LEA R22, P6, R21.reuse, R20.reuse, 0x1 ;  /* 0x0000001415167211 */ /* 0x0c0fe400078c08ff */
[C---:B------:R-:W-:Y:S02]  /*3d670*/  IADD3 R2, R21.reuse, c[0x0][0x198], RZ ;  /* 0x0000660015027a10 */ /* 0x040fe40007ffe0ff */
[----:B------:R-:W-:Y:S02]  /*3d680*/  LEA.HI.X.SX32 R23, R21, R3, 0x1, P6 ;  /* 0x0000000315177211 */ /* 0x000fe400030f0eff */
[----:B0-----:R-:W-:-:S03]  /*3d690*/  LEA R24, P6, R2, R20, 0x1 ;  /* 0x0000001402187211 */ /* 0x001fc600078c08ff */
[----:B---3--:R0:W-:Y:S02]  /*3d6a0*/  @P4 STG.E.U16 [R22.64], R16 ;  /* 0x0000001016004986 */ /* 0x0081e4000c101504 */
[----:B0-----:R-:W-:Y:S02]  /*3d6b0*/  PRMT R16, R16, 0x7632, R16 ;  /* 0x0000763210107816 */ /* 0x001fe40000000010 */
[C---:B--2---:R-:W-:Y:S02]  /*3d6c0*/  IADD3 R25, R27.reuse, 0x10b, RZ ;  /* 0x0000010b1b197810 */ /* 0x044fe40007ffe0ff */
[----:B------:R-:W-:Y:S02]  /*3d6d0*/  IADD3 R26, R27, 0x10c, RZ ;  /* 0x0000010c1b1a7810 */ /* 0x000fe40007ffe0ff */
[----:B------:R-:W-:Y:S02]  /*3d6e0*/  ISETP.LT.AND P4, PT, R25, c[0x0][0x17c], !P0 ;  /* 0x00005f0019007a0c */ /* 0x000fe40004781270 */
[----:B------:R-:W-:-:S05]  /*3d6f0*/  LEA.HI.X.SX32 R25, R2, R3, 0x1, P6 ;  /* 0x0000000302197211 */ /* 0x000fca00030f0eff */
[----:B------:R0:W-:Y:S01]  /*3d700*/  @P3 STG.E.U16 [R24.64], R16 ;  /* 0x0000001018003986 */ /* 0x0001e2000c101504 */
[----:B------:R-:W-:-:S03]  /*3d710*/  ISETP.LT.AND P3, PT, R26, c[0x0][0x17c], !P0 ;  /* 0x00005f001a007a0c */ /* 0x000fc60004761270 */
[----:B------:R-:W2:Y:S01]  /*3d720*/  LDL.LU R26, [R1+0x290] ;  /* 0x00029000011a7983 */ /* 0x000ea20000300800 */
[----:B------:R-:W-:-:S04]  /*3d730*/  IADD3 R21, R2, c[0x0][0x198], RZ ;  /* 0x0000660002157a10 */ /* 0x000fc80007ffe0ff */
[CC--:B------:R-:W-:Y:S02]  /*3d740*/  LEA R22, P6, R21.reuse, R20.reuse, 0x1 ;  /* 0x0000001415167211 */ /* 0x0c0fe400078c08ff */
[C---:B------:R-:W-:Y:S02]  /*3d750*/  IADD3 R2, R21.reuse, c[0x0][0x198], RZ ;  /* 0x0000660015027a10 */ /* 0x040fe40007ffe0ff */
[----:B------:R-:W-:Y:S02]  /*3d760*/  LEA.HI.X.SX32 R23, R21, R3, 0x1, P6 ;  /* 0x0000000315177211 */ /* 0x000fe400030f0eff */
[----:B------:R-:W-:Y:S02]  /*3d770*/  IADD3 R21, R27, 0x10d, RZ ;  /* 0x0000010d1b157810 */ /* 0x000fe40007ffe0ff */
[----:B0-----:R-:W-:-:S04]  /*3d780*/  LEA R24, P6, R2, R20, 0x1 ;  /* 0x0000001402187211 */ /* 0x001fc800078c08ff */
[----:B------:R-:W-:Y:S01]  /*3d790*/  LEA.HI.X.SX32 R25, R2, R3, 0x1, P6 ;  /* 0x0000000302197211 */ /* 0x000fe200030f0eff */
[----:B--2---:R0:W-:Y:S01]  /*3d7a0*/  @P2 STG.E.U16 [R22.64], R26 ;  /* 0x0000001a16002986 */ /* 0x0041e2000c101504 */
[----:B------:R-:W-:Y:S02]  /*3d7b0*/  ISETP.LT.AND P2, PT, R21, c[0x0][0x17c], !P0 ;  /* 0x00005f0015007a0c */ /* 0x000fe40004741270 */
[----:B------:R-:W-:-:S05]  /*3d7c0*/  PRMT R21, R26, 0x7632, R21 ;  /* 0x000076321a157816 */ /* 0x000fca0000000015 */
[----:B------:R1:W-:Y:S01]  /*3d7d0*/  @P1 STG.E.U16 [R24.64], R21 ;  /* 0x0000001518001986 */ /* 0x0003e2000c101504 */
[----:B0-----:R-:W-:-:S04]  /*3d7e0*/  IADD3 R26, R27, 0x10e, RZ ;  /* 0x0000010e1b1a7810 */ /* 0x001fc80007ffe0ff */
[----:B------:R-:W-:Y:S02]  /*3d7f0*/  ISETP.LT.AND P1, PT, R26, c[0x0][0x17c], !P0 ;  /* 0x00005f001a007a0c */ /* 0x000fe40004721270 */
[----:B------:R-:W2:Y:S01]  /*3d800*/  LDL.LU R26, [R1+0x270] ;  /* 0x00027000011a7983 */ /* 0x000ea20000300800 */
[----:B------:R-:W-:-:S04]  /*3d810*/  IADD3 R16, R2, c[0x0][0x198], RZ ;  /* 0x0000660002107a10 */ /* 0x000fc80007ffe0ff */
[CC--:B------:R-:W-:Y:S02]  /*3d820*/  LEA R22, P6, R16.reuse, R20.reuse, 0x1 ;  /* 0x0000001410167211 */ /* 0x0c0fe400078c08ff */
[C---:B------:R-:W-:Y:S02]  /*3d830*/  IADD3 R2, R16.reuse, c[0x0][0x198], RZ ;  /* 0x0000660010027a10 */ /* 0x040fe40007ffe0ff */
[----:B------:R-:W-:Y:S02]  /*3d840*/  LEA.HI.X.SX32 R23, R16, R3, 0x1, P6 ;  /* 0x0000000310177211 */ /* 0x000fe400030f0eff */
[----:B-1----:R-:W-:Y:S02]  /*3d850*/  IADD3 R21, R27, 0x10f, RZ ;  /* 0x0000010f1b157810 */ /* 0x002fe40007ffe0ff */
[----:B------:R-:W-:-:S04]  /*3d860*/  LEA R24, P6, R2, R20, 0x1 ;  /* 0x0000001402187211 */ /* 0x000fc800078c08ff */
        /* <DEDUP_REMOVED lines=13> */
[C---:B------:R-:W-:Y:S02]  /*3d940*/  LEA R24, P6, R2.reuse, R20, 0x1 ;  /* 0x0000001402187211 */ /* 0x040fe400078c08ff */
[----:B------:R-:W-:-:S02]  /*3d950*/  IADD3 R16, R2, c[0x0][0x198], RZ ;  /* 0x0000660002107a10 */ /* 0x000fc40007ffe0ff */
[----:B------:R-:W-:Y:S02]  /*3d960*/  LEA.HI.X.SX32 R25, R2, R3, 0x1, P6 ;  /* 0x0000000302197211 */ /* 0x000fe400030f0eff */
[----:B------:R-:W-:Y:S01]  /*3d970*/  IADD3 R2, R16, c[0x0][0x198], RZ ;  /* 0x0000660010027a10 */ /* 0x000fe20007ffe0ff */
[----:B--2---:R0:W-:Y:S01]  /*3d980*/  @P3 STG.E.U16 [R22.64], R26 ;  /* 0x0000001a16003986 */ /* 0x0041e2000c101504 */
[----:B------:R-:W-:Y:S02]  /*3d990*/  ISETP.LT.AND P3, PT, R21, c[0x0][0x17c], !P0 ;  /* 0x00005f0015007a0c */ /* 0x000fe40004761270 */
[----:B------:R-:W-:Y:S02]  /*3d9a0*/  PRMT R21, R26, 0x7632, R21 ;  /* 0x000076321a157816 */ /* 0x000fe40000000015 */
[----:B0-----:R-:W-:-:S03]  /*3d9b0*/  LEA R22, P6, R16, R20, 0x1 ;  /* 0x0000001410167211 */ /* 0x001fc600078c08ff */
[----:B------:R0:W-:Y:S01]  /*3d9c0*/  @P2 STG.E.U16 [R24.64], R21 ;  /* 0x0000001518002986 */ /* 0x0001e2000c101504 */
[----:B------:R-:W-:Y:S02]  /*3d9d0*/  LEA.HI.X.SX32 R23, R16, R3, 0x1, P6 ;  /* 0x0000000310177211 */ /* 0x000fe400030f0eff */
[----:B------:R-:W-:-:S03]  /*3d9e0*/  IADD3 R26, R27, 0x112, RZ ;  /* 0x000001121b1a7810 */ /* 0x000fc60007ffe0ff */
[----:B------:R1:W-:Y:S01]  /*3d9f0*/  @P1 STG.E.U16 [R22.64], R12 ;  /* 0x0000000c16001986 */ /* 0x0003e2000c101504 */
[----:B0-----:R-:W-:Y:S02]  /*3da00*/  IADD3 R21, R27, 0x113, RZ ;  /* 0x000001131b157810 */ /* 0x001fe40007ffe0ff */
[C---:B------:R-:W-:Y:S02]  /*3da10*/  LEA R24, P6, R2.reuse, R20, 0x1 ;  /* 0x0000001402187211 */ /* 0x040fe400078c08ff */
[----:B------:R-:W-:Y:S02]  /*3da20*/  ISETP.LT.AND P1, PT, R21, c[0x0][0x17c], !P0 ;  /* 0x00005f0015007a0c */ /* 0x000fe40004721270 */
[----:B------:R-:W-:Y:S02]  /*3da30*/  LEA.HI.X.SX32 R25, R2, R3, 0x1, P6 ;  /* 0x0000000302197211 */ /* 0x000fe400030f0eff */
[----:B-1----:R-:W-:Y:S02]  /*3da40*/  PRMT R12, R12, 0x7632, R12 ;  /* 0x000076320c0c7816 */ /* 0x002fe4000000000c */
[----:B------:R-:W-:-:S02]  /*3da50*/  IADD3 R21, R27, 0x114, RZ ;  /* 0x000001141b157810 */ /* 0x000fc40007ffe0ff */
[----:B------:R-:W-:Y:S01]  /*3da60*/  ISETP.LT.AND P2, PT, R26, c[0x0][0x17c], !P0 ;  /* 0x00005f001a007a0c */ /* 0x000fe20004741270 */
[----:B------:R0:W-:Y:S01]  /*3da70*/  @P5 STG.E.U16 [R24.64], R12 ;  /* 0x0000000c18005986 */ /* 0x0001e2000c101504 */
[----:B------:R-:W-:-:S03]  /*3da80*/  ISETP.LT.AND P5, PT, R21, c[0x0][0x17c], !P0 ;  /* 0x00005f0015007a0c */ /* 0x000fc600047a1270 */
[----:B------:R-:W2:Y:S04]  /*3da90*/  LDL.LU R26, [R1+0x240] ;  /* 0x00024000011a7983 */ /* 0x000ea80000300800 */
[----:B------:R-:W3:Y:S01]  /*3daa0*/  LDL.LU R21, [R1+0x2a0] ;  /* 0x0002a00001157983 */ /* 0x000ee20000300800 */
[----:B------:R-:W-:-:S04]  /*3dab0*/  IADD3 R16, R2, c[0x0][0x198], RZ ;  /* 0x0000660002107a10 */ /* 0x000fc80007ffe0ff */
[CC--:B------:R-:W-:Y:S02]  /*3dac0*/  LEA R22, P6, R16.reuse, R20.reuse, 0x1 ;  /* 0x0000001410167211 */ /* 0x0c0fe400078c08ff */
[C---:B------:R-:W-:Y:S02]  /*3dad0*/  IADD3 R2, R16.reuse, c[0x0][0x198], RZ ;  /* 0x0000660010027a10 */ /* 0x040fe40007ffe0ff */
[----:B------:R-:W-:Y:S02]  /*3dae0*/  LEA.HI.X.SX32 R23, R16, R3, 0x1, P6 ;  /* 0x0000000310177211 */ /* 0x000fe400030f0eff */
[----:B------:R-:W-:Y:S02]  /*3daf0*/  IADD3 R16, R27, 0x115, RZ ;  /* 0x000001151b107810 */ /* 0x000fe40007ffe0ff */
[C---:B0-----:R-:W-:Y:S02]  /*3db00*/  LEA R24, P6, R2.reuse, R20, 0x1 ;  /* 0x0000001402187211 */ /* 0x041fe400078c08ff */
[----:B------:R-:W-:-:S02]  /*3db10*/  IADD3 R12, R2, c[0x0][0x198], RZ ;  /* 0x00006600020c7a10 */ /* 0x000fc40007ffe0ff */
[----:B------:R-:W-:Y:S02]  /*3db20*/  LEA.HI.X.SX32 R25, R2, R3, 0x1, P6 ;  /* 0x0000000302197211 */ /* 0x000fe400030f0eff */
[----:B------:R-:W-:Y:S01]  /*3db30*/  IADD3 R2, R12, c[0x0][0x198], RZ ;  /* 0x000066000c027a10 */ /* 0x000fe20007ffe0ff */
[----:B---3--:R0:W-:Y:S01]  /*3db40*/  @P4 STG.E.U16 [R22.64], R21 ;  /* 0x0000001516004986 */ /* 0x0081e2000c101504 */
[----:B------:R-:W-:Y:S02]  /*3db50*/  ISETP.LT.AND P4, PT, R16, c[0x0][0x17c], !P0 ;  /* 0x00005f0010007a0c */ /* 0x000fe40004781270 */
[----:B------:R-:W-:Y:S02]  /*3db60*/  PRMT R16, R21, 0x7632, R16 ;  /* 0x0000763215107816 */ /* 0x000fe40000000010 */
[----:B0-----:R-:W-:-:S03]  /*3db70*/  LEA R22, P6, R12, R20, 0x1 ;  /* 0x000000140c167211 */ /* 0x001fc600078c08ff */
[----:B------:R0:W-:Y:S01]  /*3db80*/  @P3 STG.E.U16 [R24.64], R16 ;  /* 0x0000001018003986 */ /* 0x0001e2000c101504 */
[----:B------:R-:W-:Y:S02]  /*3db90*/  LEA.HI.X.SX32 R23, R12, R3, 0x1, P6 ;  /* 0x000000030c177211 */ /* 0x000fe400030f0eff */
[----:B------:R-:W-:-:S03]  /*3dba0*/  IADD3 R12, R2, c[0x0][0x198], RZ ;  /* 0x00006600020c7a10 */ /* 0x000fc60007ffe0ff */
[----:B--2---:R1:W-:Y:S01]  /*3dbb0*/  @P2 STG.E.U16 [R22.64], R26 ;  /* 0x0000001a16002986 */ /* 0x0043e2000c101504 */
[----:B0-----:R-:W-:Y:S02]  /*3dbc0*/  IADD3 R16, R27, 0x117, RZ ;  /* 0x000001171b107810 */ /* 0x001fe40007ffe0ff */
[-C--:B------:R-:W-:Y:S02]  /*3dbd0*/  LEA R24, P6, R2, R20.reuse, 0x1 ;  /* 0x0000001402187211 */ /* 0x080fe400078c08ff */
[----:B------:R-:W-:Y:S02]  /*3dbe0*/  ISETP.LT.AND P2, PT, R16, c[0x0][0x17c], !P0 ;  /* 0x00005f0010007a0c */ /* 0x000fe40004741270 */
[----:B------:R-:W-:Y:S02]  /*3dbf0*/  LEA.HI.X.SX32 R25, R2, R3, 0x1, P6 ;  /* 0x0000000302197211 */ /* 0x000fe400030f0eff */
[----:B------:R-:W-:Y:S02]  /*3dc00*/  PRMT R16, R26, 0x7632, R16 ;  /* 0x000076321a107816 */ /* 0x000fe40000000010 */
[C---:B-1----:R-:W-:Y:S01]  /*3dc10*/  LEA R22, P6, R12.reuse, R20, 0x1 ;  /* 0x000000140c167211 */ /* 0x042fe200078c08ff */
[----:B------:R-:W2:Y:S01]  /*3dc20*/  LDL.LU R26, [R1+0x2b0] ;  /* 0x0002b000011a7983 */ /* 0x000ea20000300800 */
[----:B------:R-:W-:-:S02]  /*3dc30*/  IADD3 R2, R12, c[0x0][0x198], RZ ;  /* 0x000066000c027a10 */ /* 0x000fc40007ffe0ff */
[----:B------:R-:W-:Y:S01]  /*3dc40*/  LEA.HI.X.SX32 R23, R12, R3, 0x1, P6 ;  /* 0x000000030c177211 */ /* 0x000fe200030f0eff */
[----:B------:R0:W-:Y:S01]  /*3dc50*/  @P1 STG.E.U16 [R24.64], R16 ;  /* 0x0000001018001986 */ /* 0x0001e2000c101504 */
[----:B------:R-:W-:-:S03]  /*3dc60*/  IADD3 R21, R27, 0x116, RZ ;  /* 0x000001161b157810 */ /* 0x000fc60007ffe0ff */
[----:B------:R1:W-:Y:S01]  /*3dc70*/  @P5 STG.E.U16 [R22.64], R8 ;  /* 0x0000000816005986 */ /* 0x0003e2000c101504 */
[----:B------:R-:W-:Y:S02]  /*3dc80*/  ISETP.LT.AND P3, PT, R21, c[0x0][0x17c], !P0 ;  /* 0x00005f0015007a0c */ /* 0x000fe40004761270 */
[C---:B------:R-:W-:Y:S02]  /*3dc90*/  IADD3 R21, R27.reuse, 0x118, RZ ;  /* 0x000001181b157810 */ /* 0x040fe40007ffe0ff */
[----:B0-----:R-:W-:Y:S02]  /*3dca0*/  IADD3 R16, R27, 0x119, RZ ;  /* 0x000001191b107810 */ /* 0x001fe40007ffe0ff */
[----:B------:R-:W-:Y:S02]  /*3dcb0*/  LEA R24, P6, R2, R20, 0x1 ;  /* 0x0000001402187211 */ /* 0x000fe400078c08ff */
[----:B------:R-:W-:Y:S02]  /*3dcc0*/  ISETP.LT.AND P5, PT, R16, c[0x0][0x17c], !P0 ;  /* 0x00005f0010007a0c */ /* 0x000fe400047a1270 */
[----:B------:R-:W-:-:S02]  /*3dcd0*/  LEA.HI.X.SX32 R25, R2, R3, 0x1, P6 ;  /* 0x0000000302197211 */ /* 0x000fc400030f0eff */
[----:B-1----:R-:W-:Y:S02]  /*3dce0*/  PRMT R8, R8, 0x7632, R8 ;  /* 0x0000763208087816 */ /* 0x002fe40000000008 */
[----:B------:R-:W-:Y:S02]  /*3dcf0*/  IADD3 R16, R27, 0x11a, RZ ;  /* 0x0000011a1b107810 */ /* 0x000fe40007ffe0ff */
[----:B------:R-:W-:Y:S01]  /*3dd00*/  ISETP.LT.AND P1, PT, R21, c[0x0][0x17c], !P0 ;  /* 0x00005f0015007a0c */ /* 0x000fe20004721270 */
[----:B------:R0:W-:Y:S01]  /*3dd10*/  @P4 STG.E.U16 [R24.64], R8 ;  /* 0x0000000818004986 */ /* 0x0001e2000c101504 */
[----:B------:R-:W-:-:S03]  /*3dd20*/  ISETP.LT.AND P4, PT, R16, c[0x0][0x17c], !P0 ;  /* 0x00005f0010007a0c */ /* 0x000fc60004781270 */
[----:B------:R-:W3:Y:S04]  /*3dd30*/  LDL.LU R21, [R1+0x230] ;  /* 0x0002300001157983 */ /* 0x000ee80000300800 */
[----:B------:R-:W2:Y:S01]  /*3dd40*/  LDL.LU R16, [R1+0x280] ;  /* 0x0002800001107983 */ /* 0x000ea20000300800 */
[----:B------:R-:W-:-:S04]  /*3dd50*/  IADD3 R12, R2, c[0x0][0x198], RZ ;  /* 0x00006600020c7a10 */ /* 0x000fc80007ffe0ff */
[CC--:B------:R-:W-:Y:S02]  /*3dd60*/  LEA R22, P6, R12.reuse, R20.reuse, 0x1 ;  /* 0x000000140c167211 */ /* 0x0c0fe400078c08ff */
[C---:B------:R-:W-:Y:S02]  /*3dd70*/  IADD3 R2, R12.reuse, c[0x0][0x198], RZ ;  /* 0x000066000c027a10 */ /* 0x040fe40007ffe0ff */
[-C--:B------:R-:W-:Y:S02]  /*3dd80*/  LEA.HI.X.SX32 R23, R12, R3.reuse, 0x1, P6 ;  /* 0x000000030c177211 */ /* 0x080fe400030f0eff */
[C---:B0-----:R-:W-:Y:S02]  /*3dd90*/  LEA R24, P6, R2.reuse, R20, 0x1 ;  /* 0x0000001402187211 */ /* 0x041fe400078c08ff */
[C---:B------:R-:W-:Y:S01]  /*3dda0*/  IADD3 R8, R2.reuse, c[0x0][0x198], RZ ;  /* 0x0000660002087a10 */ /* 0x040fe20007ffe0ff */
[----:B------:R0:W-:Y:S01]  /*3ddb0*/  @P3 STG.E.U16 [R22.64], R4 ;  /* 0x0000000416003986 */ /* 0x0001e2000c101504 */
[----:B------:R-:W-:-:S02]  /*3ddc0*/  LEA.HI.X.SX32 R25, R2, R3, 0x1, P6 ;  /* 0x0000000302197211 */ /* 0x000fc400030f0eff */
[----:B------:R-:W-:Y:S02]  /*3ddd0*/  IADD3 R2, R8, c[0x0][0x198], RZ ;  /* 0x0000660008027a10 */ /* 0x000fe40007ffe0ff */
[----:B0-----:R-:W-:Y:S02]  /*3dde0*/  PRMT R4, R4, 0x7632, R4 ;  /* 0x0000763204047816 */ /* 0x001fe40000000004 */
[----:B------:R-:W-:-:S03]  /*3ddf0*/  LEA R22, P6, R8, R20, 0x1 ;  /* 0x0000001408167211 */ /* 0x000fc600078c08ff */
[----:B------:R0:W-:Y:S01]  /*3de00*/  @P2 STG.E.U16 [R24.64], R4 ;  /* 0x0000000418002986 */ /* 0x0001e2000c101504 */
[-C--:B------:R-:W-:Y:S02]  /*3de10*/  LEA.HI.X.SX32 R23, R8, R3.reuse, 0x1, P6 ;  /* 0x0000000308177211 */ /* 0x080fe400030f0eff */
[C---:B------:R-:W-:Y:S02]  /*3de20*/  IADD3 R8, R27.reuse, 0x11d, RZ ;  /* 0x0000011d1b087810 */ /* 0x040fe40007ffe0ff */
[----:B------:R-:W-:Y:S02]  /*3de30*/  IADD3 R12, R27, 0x11b, RZ ;  /* 0x0000011b1b0c7810 */ /* 0x000fe40007ffe0ff */
[C---:B0-----:R-:W-:Y:S02]  /*3de40*/  LEA R24, P6, R2.reuse, R20, 0x1 ;  /* 0x0000001402187211 */ /* 0x041fe400078c08ff */
[C---:B------:R-:W-:Y:S02]  /*3de50*/  IADD3 R4, R2.reuse, c[0x0][0x198], RZ ;  /* 0x0000660002047a10 */ /* 0x040fe40007ffe0ff */
[----:B------:R-:W-:-:S02]  /*3de60*/  LEA.HI.X.SX32 R25, R2, R3, 0x1, P6 ;  /* 0x0000000302197211 */ /* 0x000fc400030f0eff */
[----:B------:R-:W-:Y:S02]  /*3de70*/  ISETP.LT.AND P3, PT, R12, c[0x0][0x17c], !P0 ;  /* 0x00005f000c007a0c */ /* 0x000fe40004761270 */
[----:B------:R-:W-:Y:S02]  /*3de80*/  IADD3 R2, R4, c[0x0][0x198], RZ ;  /* 0x0000660004027a10 */ /* 0x000fe40007ffe0ff */
[----:B------:R-:W-:-:S04]  /*3de90*/  IADD3 R12, R27, 0x11c, RZ ;  /* 0x0000011c1b0c7810 */ /* 0x000fc80007ffe0ff */
[----:B------:R-:W-:Y:S02]  /*3dea0*/  ISETP.LT.AND P2, PT, R12, c[0x0][0x17c], !P0 ;  /* 0x00005f000c007a0c */ /* 0x000fe40004741270 */
[----:B------:R-:W-:Y:S01]  /*3deb0*/  IADD3 R12, R27, 0x11e, RZ ;  /* 0x0000011e1b0c7810 */ /* 0x000fe20007ffe0ff */
[----:B--2---:R0:W-:Y:S01]  /*3dec0*/  @P1 STG.E.U16 [R22.64], R16 ;  /* 0x0000001016001986 */ /* 0x0041e2000c101504 */
[----:B------:R-:W-:Y:S02]  /*3ded0*/  ISETP.LT.AND P1, PT, R8, c[0x0][0x17c], !P0 ;  /* 0x00005f0008007a0c */ /* 0x000fe40004721270 */
[----:B------:R-:W-:Y:S02]  /*3dee0*/  PRMT R8, R16, 0x7632, R8 ;  /* 0x0000763210087816 */ /* 0x000fe40000000008 */
[----:B0-----:R-:W-:-:S03]  /*3def0*/  LEA R22, P6, R4, R20, 0x1 ;  /* 0x0000001404167211 */ /* 0x001fc600078c08ff */
[----:B------:R0:W-:Y:S01]  /*3df00*/  @P5 STG.E.U16 [R24.64], R8 ;  /* 0x0000000818005986 */ /* 0x0001e2000c101504 */
[----:B------:R-:W-:-:S03]  /*3df10*/  LEA.HI.X.SX32 R23, R4, R3, 0x1, P6 ;  /* 0x0000000304177211 */ /* 0x000fc600030f0eff */
[----:B------:R-:W2:Y:S01]  /*3df20*/  LDL.LU R16, [R1+0x254] ;  /* 0x0002540001107983 */ /* 0x000ea20000300800 */
[----:B------:R-:W-:-:S03]  /*3df30*/  IADD3 R4, R2, c[0x0][0x198], RZ ;  /* 0x0000660002047a10 */ /* 0x000fc60007ffe0ff */
[----:B---3--:R1:W-:Y:S01]  /*3df40*/  @P4 STG.E.U16 [R22.64], R21 ;  /* 0x0000001516004986 */ /* 0x0083e2000c101504 */
[----:B0-----:R-:W-:Y:S02]  /*3df50*/  IADD3 R8, R27, 0x11f, RZ ;  /* 0x0000011f1b087810 */ /* 0x001fe40007ffe0ff */
[-C--:B------:R-:W-:Y:S02]  /*3df60*/  LEA R24, P6, R2, R20.reuse, 0x1 ;  /* 0x0000001402187211 */ /* 0x080fe400078c08ff */
[----:B------:R-:W-:Y:S02]  /*3df70*/  ISETP.LT.AND P4, PT, R8, c[0x0][0x17c], !P0 ;  /* 0x00005f0008007a0c */ /* 0x000fe40004781270 */
[----:B------:R-:W-:Y:S02]  /*3df80*/  LEA.HI.X.SX32 R25, R2, R3, 0x1, P6 ;  /* 0x0000000302197211 */ /* 0x000fe400030f0eff */
[----:B------:R-:W-:Y:S02]  /*3df90*/  PRMT R8, R21, 0x7632, R8 ;  /* 0x0000763215087816 */ /* 0x000fe40000000008 */
[C---:B-1----:R-:W-:Y:S01]  /*3dfa0*/  LEA R22, P6, R4.reuse, R20, 0x1 ;  /* 0x0000001404167211 */ /* 0x042fe200078c08ff */
[----:B------:R-:W3:Y:S01]  /*3dfb0*/  LDL.LU R21, [R1+0x264] ;  /* 0x0002640001157983 */ /* 0x000ee20000300800 */
[----:B------:R-:W-:-:S02]  /*3dfc0*/  IADD3 R2, R4, c[0x0][0x198], RZ ;  /* 0x0000660004027a10 */ /* 0x000fc40007ffe0ff */
[----:B------:R-:W-:Y:S01]  /*3dfd0*/  LEA.HI.X.SX32 R23, R4, R3, 0x1, P6 ;  /* 0x0000000304177211 */ /* 0x000fe200030f0eff */
[----:B------:R0:W-:Y:S01]  /*3dfe0*/  @P3 STG.E.U16 [R24.64], R8 ;  /* 0x0000000818003986 */ /* 0x0001e2000c101504 */
[----:B------:R-:W-:Y:S02]  /*3dff0*/  ISETP.LT.AND P5, PT, R12, c[0x0][0x17c], !P0 ;  /* 0x00005f000c007a0c */ /* 0x000fe400047a1270 */
[C---:B------:R-:W-:Y:S01]  /*3e000*/  IADD3 R4, R2.reuse, c[0x0][0x198], RZ ;  /* 0x0000660002047a10 */ /* 0x040fe20007ffe0ff */
[----:B------:R1:W-:Y:S01]  /*3e010*/  @P2 STG.E.U16 [R22.64], R26 ;  /* 0x0000001a16002986 */ /* 0x0003e2000c101504 */
[----:B0-----:R-:W-:Y:S02]  /*3e020*/  IADD3 R8, R27, 0x121, RZ ;  /* 0x000001211b087810 */ /* 0x001fe40007ffe0ff */
[----:B------:R-:W-:Y:S02]  /*3e030*/  LEA R24, P6, R2, R20, 0x1 ;  /* 0x0000001402187211 */ /* 0x000fe400078c08ff */
[----:B------:R-:W-:-:S02]  /*3e040*/  ISETP.LT.AND P2, PT, R8, c[0x0][0x17c], !P0 ;  /* 0x00005f0008007a0c */ /* 0x000fc40004741270 */
[----:B------:R-:W-:Y:S02]  /*3e050*/  LEA.HI.X.SX32 R25, R2, R3, 0x1, P6 ;  /* 0x0000000302197211 */ /* 0x000fe400030f0eff */
[----:B------:R-:W-:Y:S02]  /*3e060*/  PRMT R8, R26, 0x7632, R8 ;  /* 0x000076321a087816 */ /* 0x000fe40000000008 */
[----:B-1----:R-:W-:-:S03]  /*3e070*/  LEA R22, P6, R4, R20, 0x1 ;  /* 0x0000001404167211 */ /* 0x002fc600078c08ff */
[----:B------:R0:W-:Y:S01]  /*3e080*/  @P1 STG.E.U16 [R24.64], R8 ;  /* 0x0000000818001986 */ /* 0x0001e2000c101504 */
[----:B------:R-:W-:-:S05]  /*3e090*/  LEA.HI.X.SX32 R23, R4, R3, 0x1, P6 ;  /* 0x0000000304177211 */ /* 0x000fca00030f0eff */
[----:B------:R1:W-:Y:S01]  /*3e0a0*/  @P5 STG.E.U16 [R22.64], R11 ;  /* 0x0000000b16005986 */ /* 0x0003e2000c101504 */
[----:B0-----:R-:W-:-:S04]  /*3e0b0*/  IADD3 R8, R27, 0x123, RZ ;  /* 0x000001231b087810 */ /* 0x001fc80007ffe0ff */
[----:B------:R-:W-:Y:S02]  /*3e0c0*/  ISETP.LT.AND P5, PT, R8, c[0x0][0x17c], !P0 ;  /* 0x00005f0008007a0c */ /* 0x000fe400047a1270 */
[----:B------:R-:W-:Y:S02]  /*3e0d0*/  PRMT R8, R11, 0x7632, R8 ;  /* 0x000076320b087816 */ /* 0x000fe40000000008 */
[----:B-1----:R-:W4:Y:S04]  /*3e0e0*/  LDL.LU R11, [R1+0xfa0] ;  /* 0x000fa000010b7983 */ /* 0x002f280000300800 */
[----:B------:R-:W4:Y:S01]  /*3e0f0*/  LDL.LU R26, [R1+0x224] ;  /* 0x00022400011a7983 */ /* 0x000f220000300800 */
[----:B------:R-:W-:Y:S02]  /*3e100*/  IADD3 R2, R4, c[0x0][0x198], RZ ;  /* 0x0000660004027a10 */ /* 0x000fe40007ffe0ff */
[----:B------:R-:W-:-:S02]  /*3e110*/  IADD3 R12, R27, 0x120, RZ ;  /* 0x000001201b0c7810 */ /* 0x000fc40007ffe0ff */
[-C--:B------:R-:W-:Y:S02]  /*3e120*/  LEA R24, P6, R2, R20.reuse, 0x1 ;  /* 0x0000001402187211 */ /* 0x080fe400078c08ff */
[----:B------:R-:W-:Y:S02]  /*3e130*/  ISETP.LT.AND P3, PT, R12, c[0x0][0x17c], !P0 ;  /* 0x00005f000c007a0c */ /* 0x000fe40004761270 */
[C---:B------:R-:W-:Y:S02]  /*3e140*/  IADD3 R4, R2.reuse, c[0x0][0x198], RZ ;  /* 0x0000660002047a10 */ /* 0x040fe40007ffe0ff */
[----:B------:R-:W-:Y:S02]  /*3e150*/  LEA.HI.X.SX32 R25, R2, R3, 0x1, P6 ;  /* 0x0000000302197211 */ /* 0x000fe400030f0eff */
[C---:B------:R-:W-:Y:S02]  /*3e160*/  LEA R22, P6, R4.reuse, R20, 0x1 ;  /* 0x0000001404167211 */ /* 0x040fe400078c08ff */
[----:B------:R-:W-:-:S02]  /*3e170*/  IADD3 R2, R4, c[0x0][0x198], RZ ;  /* 0x0000660004027a10 */ /* 0x000fc40007ffe0ff */
[C---:B------:R-:W-:Y:S01]  /*3e180*/  IADD3 R12, R27.reuse, 0x122, RZ ;  /* 0x000001221b0c7810 */ /* 0x040fe20007ffe0ff */
[----:B------:R0:W-:Y:S01]  /*3e190*/  @P4 STG.E.U16 [R24.64], R8 ;  /* 0x0000000818004986 */ /* 0x0001e2000c101504 */
[----:B------:R-:W-:Y:S02]  /*3e1a0*/  LEA.HI.X.SX32 R23, R4, R3, 0x1, P6 ;  /* 0x0000000304177211 */ /* 0x000fe400030f0eff */
[----:B------:R-:W-:Y:S02]  /*3e1b0*/  ISETP.LT.AND P1, PT, R12, c[0x0][0x17c], !P0 ;  /* 0x00005f000c007a0c */ /* 0x000fe40004721270 */
[C---:B------:R-:W-:Y:S02]  /*3e1c0*/  IADD3 R4, R2.reuse, c[0x0][0x198], RZ ;  /* 0x0000660002047a10 */ /* 0x040fe40007ffe0ff */
[----:B0-----:R-:W-:Y:S02]  /*3e1d0*/  IADD3 R8, R27, 0x125, RZ ;  /* 0x000001251b087810 */ /* 0x001fe40007ffe0ff */
[----:B------:R-:W-:-:S04]  /*3e1e0*/  LEA R24, P6, R2, R20, 0x1 ;  /* 0x0000001402187211 */ /* 0x000fc800078c08ff */
[----:B------:R-:W-:Y:S02]  /*3e1f0*/  LEA.HI.X.SX32 R25, R2, R3, 0x1, P6 ;  /* 0x0000000302197211 */ /* 0x000fe400030f0eff */
        /* <DEDUP_REMOVED lines=9> */
[----:B------:R-:W-:Y:S02]  /*3e290*/  LEA.HI.X.SX32 R23, R4, R3, 0x1, P6 ;  /* 0x0000000304177211 */ /* 0x000fe400030f0eff */
        /* <DEDUP_REMOVED lines=12> */
[----:B------:R-:W-:Y:S02]  /*3e360*/  ISETP.LT.AND P2, PT, R12, c[0x0][0x17c], !P0 ;  /* 0x00005f000c007a0c */ /* 0x000fe40004741270 */
[C---:B------:R-:W-:Y:S02]  /*3e370*/  IADD3 R4, R2.reuse, c[0x0][0x198], RZ ;  /* 0x0000660002047a10 */ /* 0x040fe40007ffe0ff */
[----:B0-----:R-:W-:Y:S02]  /*3e380*/  IADD3 R8, R27, 0x129, RZ ;  /* 0x000001291b087810 */ /* 0x001fe40007ffe0ff */
[----:B------:R-:W-:-:S04]  /*3e390*/  LEA R24, P6, R2, R20, 0x1 ;  /* 0x0000001402187211 */ /* 0x000fc800078c08ff */
[----:B------:R-:W-:Y:S02]  /*3e3a0*/  LEA.HI.X.SX32 R25, R2, R3, 0x1, P6 ;  /* 0x0000000302197211 */ /* 0x000fe400030f0eff */
[----:B------:R-:W-:Y:S01]  /*3e3b0*/  IADD3 R2, R4, c[0x0][0x198], RZ ;  /* 0x0000660004027a10 */ /* 0x000fe20007ffe0ff */
[----:B----4-:R0:W-:Y:S01]  /*3e3c0*/  @P4 STG.E.U16 [R22.64], R26 ;  /* 0x0000001a16004986 */ /* 0x0101e2000c101504 */
[----:B------:R-:W-:Y:S02]  /*3e3d0*/  ISETP.LT.AND P4, PT, R8, c[0x0][0x17c], !P0 ;  /* 0x00005f0008007a0c */ /* 0x000fe40004781270 */
[----:B------:R-:W-:Y:S02]  /*3e3e0*/  PRMT R8, R26, 0x7632, R8 ;  /* 0x000076321a087816 */ /* 0x000fe40000000008 */
[----:B0-----:R-:W-:-:S03]  /*3e3f0*/  LEA R22, P6, R4, R20, 0x1 ;  /* 0x0000001404167211 */ /* 0x001fc600078c08ff */
[----:B------:R0:W-:Y:S01]  /*3e400*/  @P3 STG.E.U16 [R24.64], R8 ;  /* 0x0000000818003986 */ /* 0x0001e2000c101504 */
[----:B------:R-:W-:-:S03]  /*3e410*/  LEA.HI.X.SX32 R23, R4, R3, 0x1, P6 ;  /* 0x0000000304177211 */ /* 0x000fc600030f0eff */
[----:B------:R-:W3:Y:S04]  /*3e420*/  LDL.LU R26, [R1+0x214] ;  /* 0x00021400011a7983 */ /* 0x000ee80000300800 */
[----:B------:R-:W-:Y:S01]  /*3e430*/  @P2 STG.E.U16 [R22.64], R17 ;  /* 0x0000001116002986 */ /* 0x000fe2000c101504 */
[----:B0-----:R-:W-:Y:S02]  /*3e440*/  IADD3 R8, R27, 0x12b, RZ ;  /* 0x0000012b1b087810 */ /* 0x001fe40007ffe0ff */
[----:B------:R-:W-:Y:S02]  /*3e450*/  LEA R24, P6, R2, R20, 0x1 ;  /* 0x0000001402187211 */ /* 0x000fe400078c08ff */
[----:B------:R-:W-:Y:S02]  /*3e460*/  ISETP.LT.AND P2, PT, R8, c[0x0][0x17c], !P0 ;  /* 0x00005f0008007a0c */ /* 0x000fe40004741270 */
[----:B------:R-:W-:-:S02]  /*3e470*/  LEA.HI.X.SX32 R25, R2, R3, 0x1, P6 ;  /* 0x0000000302197211 */ /* 0x000fc400030f0eff */
[----:B------:R-:W-:-:S05]  /*3e480*/  PRMT R8, R17, 0x7632, R8 ;  /* 0x0000763211087816 */ /* 0x000fca0000000008 */
[----:B------:R0:W-:Y:S04]  /*3e490*/  @P1 STG.E.U16 [R24.64], R8 ;  /* 0x0000000818001986 */ /* 0x0001e8000c101504 */
[----:B0-----:R-:W4:Y:S01]  /*3e4a0*/  LDL.LU R25, [R1+0x294] ;  /* 0x0002940001197983 */ /* 0x001f220000300800 */
[----:B------:R-:W-:Y:S02]  /*3e4b0*/  IADD3 R12, R27, 0x128, RZ ;  /* 0x000001281b0c7810 */ /* 0x000fe40007ffe0ff */
[----:B------:R-:W-:Y:S02]  /*3e4c0*/  IADD3 R4, R2, c[0x0][0x198], RZ ;  /* 0x0000660002047a10 */ /* 0x000fe40007ffe0ff */
[----:B------:R-:W-:Y:S02]  /*3e4d0*/  ISETP.LT.AND P5, PT, R12, c[0x0][0x17c], !P0 ;  /* 0x00005f000c007a0c */ /* 0x000fe400047a1270 */
[----:B------:R-:W-:-:S02]  /*3e4e0*/  LEA R16, P6, R4, R20, 0x1 ;  /* 0x0000001404107211 */ /* 0x000fc400078c08ff */
[C---:B------:R-:W-:Y:S02]  /*3e4f0*/  IADD3 R2, R4.reuse, c[0x0][0x198], RZ ;  /* 0x0000660004027a10 */ /* 0x040fe40007ffe0ff */
[C---:B------:R-:W-:Y:S02]  /*3e500*/  IADD3 R12, R27.reuse, 0x12a, RZ ;  /* 0x0000012a1b0c7810 */ /* 0x040fe40007ffe0ff */
[----:B------:R-:W-:Y:S02]  /*3e510*/  LEA.HI.X.SX32 R17, R4, R3, 0x1, P6 ;  /* 0x0000000304117211 */ /* 0x000fe400030f0eff */
[----:B------:R-:W-:Y:S02]  /*3e520*/  IADD3 R8, R27, 0x12d, RZ ;  /* 0x0000012d1b087810 */ /* 0x000fe40007ffe0ff */
[----:B------:R-:W-:Y:S02]  /*3e530*/  LEA R22, P6, R2, R20, 0x1 ;  /* 0x0000001402167211 */ /* 0x000fe400078c08ff */
[----:B------:R-:W-:-:S02]  /*3e540*/  ISETP.LT.AND P3, PT, R12, c[0x0][0x17c], !P0 ;  /* 0x00005f000c007a0c */ /* 0x000fc40004761270 */
[C---:B------:R-:W-:Y:S02]  /*3e550*/  IADD3 R4, R2.reuse, c[0x0][0x198], RZ ;  /* 0x0000660002047a10 */ /* 0x040fe40007ffe0ff */
[----:B------:R-:W-:Y:S02]  /*3e560*/  LEA.HI.X.SX32 R23, R2, R3, 0x1, P6 ;  /* 0x0000000302177211 */ /* 0x000fe400030f0eff */
[----:B------:R-:W-:Y:S02]  /*3e570*/  IADD3 R2, R4, c[0x0][0x198], RZ ;  /* 0x0000660004027a10 */ /* 0x000fe40007ffe0ff */
[----:B------:R-:W-:-:S04]  /*3e580*/  IADD3 R12, R27, 0x12c, RZ ;  /* 0x0000012c1b0c7810 */ /* 0x000fc80007ffe0ff */
[----:B------:R-:W-:Y:S01]  /*3e590*/  ISETP.LT.AND P1, PT, R12, c[0x0][0x17c], !P0 ;  /* 0x00005f000c007a0c */ /* 0x000fe20004721270 */
[----:B----4-:R0:W-:Y:S01]  /*3e5a0*/  @P5 STG.E.U16 [R16.64], R25 ;  /* 0x0000001910005986 */ /* 0x0101e2000c101504 */
        /* <DEDUP_REMOVED lines=10> */
[-C--:B------:R-:W-:Y:S02]  /*3e650*/  LEA.HI.X.SX32 R23, R2, R3.reuse, 0x1, P6 ;  /* 0x0000000302177211 */ /* 0x080fe400030f0eff */
[----:B------:R-:W-:Y:S02]  /*3e660*/  PRMT R8, R21, 0x7632, R8 ;  /* 0x0000763215087816 */ /* 0x000fe40000000008 */
[C---:B-1----:R-:W-:Y:S01]  /*3e670*/  LEA R16, P6, R4.reuse, R20, 0x1 ;  /* 0x0000001404107211 */ /* 0x042fe200078c08ff */
[----:B------:R-:W2:Y:S03]  /*3e680*/  LDL.LU R21, [R1+0x2a4] ;  /* 0x0002a40001157983 */ /* 0x000ea60000300800 */
[----:B------:R-:W-:Y:S01]  /*3e690*/  LEA.HI.X.SX32 R17, R4, R3, 0x1, P6 ;  /* 0x0000000304117211 */ /* 0x000fe200030f0eff */
[----:B------:R0:W-:Y:S04]  /*3e6a0*/  @P2 STG.E.U16 [R22.64], R8 ;  /* 0x0000000816002986 */ /* 0x0001e8000c101504 */
[----:B---3--:R1:W-:Y:S01]  /*3e6b0*/  @P1 STG.E.U16 [R16.64], R26 ;  /* 0x0000001a10001986 */ /* 0x0083e2000c101504 */
[----:B0-----:R-:W-:-:S04]  /*3e6c0*/  IADD3 R8, R27, 0x131, RZ ;  /* 0x000001311b087810 */ /* 0x001fc80007ffe0ff */
[----:B------:R-:W-:Y:S02]  /*3e6d0*/  ISETP.LT.AND P1, PT, R8, c[0x0][0x17c], !P0 ;  /* 0x00005f0008007a0c */ /* 0x000fe40004721270 */
[----:B------:R-:W-:Y:S02]  /*3e6e0*/  PRMT R8, R26, 0x7632, R8 ;  /* 0x000076321a087816 */ /* 0x000fe40000000008 */
[----:B-1----:R-:W3:Y:S01]  /*3e6f0*/  LDL.LU R26, [R1+0x244] ;  /* 0x00024400011a7983 */ /* 0x002ee20000300800 */
[----:B------:R-:W-:Y:S02]  /*3e700*/  IADD3 R2, R4, c[0x0][0x198], RZ ;  /* 0x0000660004027a10 */ /* 0x000fe40007ffe0ff */
[----:B------:R-:W-:Y:S01]  /*3e710*/  IADD3 R12, R27, 0x12e, RZ ;  /* 0x0000012e1b0c7810 */ /* 0x000fe20007ffe0ff */
[----:B------:R-:W4:Y:S01]  /*3e720*/  LDL.LU R24, [R1+0x284] ;  /* 0x0002840001187983 */ /* 0x000f220000300800 */
[----:B------:R-:W-:Y:S02]  /*3e730*/  LEA R22, P6, R2, R20, 0x1 ;  /* 0x0000001402167211 */ /* 0x000fe400078c08ff */
[----:B------:R-:W-:Y:S01]  /*3e740*/  ISETP.LT.AND P4, PT, R12, c[0x0][0x17c], !P0 ;  /* 0x00005f000c007a0c */ /* 0x000fe20004781270 */
[----:B------:R-:W4:Y:S01]  /*3e750*/  LDL.LU R25, [R1+0x234] ;  /* 0x0002340001197983 */ /* 0x000f220000300800 */
[----:B------:R-:W-:-:S02]  /*3e760*/  IADD3 R4, R2, c[0x0][0x198], RZ ;  /* 0x0000660002047a10 */ /* 0x000fc40007ffe0ff */
[-C--:B------:R-:W-:Y:S02]  /*3e770*/  LEA.HI.X.SX32 R23, R2, R3.reuse, 0x1, P6 ;  /* 0x0000000302177211 */ /* 0x080fe400030f0eff */
[C---:B------:R-:W-:Y:S02]  /*3e780*/  LEA R16, P6, R4.reuse, R20, 0x1 ;  /* 0x0000001404107211 */ /* 0x040fe400078c08ff */
[----:B------:R-:W-:Y:S02]  /*3e790*/  IADD3 R12, R27, 0x130, RZ ;  /* 0x000001301b0c7810 */ /* 0x000fe40007ffe0ff */
[C---:B------:R-:W-:Y:S01]  /*3e7a0*/  IADD3 R2, R4.reuse, c[0x0][0x198], RZ ;  /* 0x0000660004027a10 */ /* 0x040fe20007ffe0ff */
[----:B------:R0:W-:Y:S01]  /*3e7b0*/  @P5 STG.E.U16 [R22.64], R8 ;  /* 0x0000000816005986 */ /* 0x0001e2000c101504 */
[----:B------:R-:W-:Y:S02]  /*3e7c0*/  LEA.HI.X.SX32 R17, R4, R3, 0x1, P6 ;  /* 0x0000000304117211 */ /* 0x000fe400030f0eff */
[----:B------:R-:W-:-:S02]  /*3e7d0*/  ISETP.LT.AND P2, PT, R12, c[0x0][0x17c], !P0 ;  /* 0x00005f000c007a0c */ /* 0x000fc40004741270 */
[C---:B------:R-:W-:Y:S01]  /*3e7e0*/  IADD3 R12, R27.reuse, 0x132, RZ ;  /* 0x000001321b0c7810 */ /* 0x040fe20007ffe0ff */
[----:B------:R1:W-:Y:S01]  /*3e7f0*/  @P4 STG.E.U16 [R16.64], R13 ;  /* 0x0000000d10004986 */ /* 0x0003e2000c101504 */
[C---:B------:R-:W-:Y:S02]  /*3e800*/  IADD3 R4, R2.reuse, c[0x0][0x198], RZ ;  /* 0x0000660002047a10 */ /* 0x040fe40007ffe0ff */
[----:B0-----:R-:W-:Y:S02]  /*3e810*/  IADD3 R8, R27, 0x133, RZ ;  /* 0x000001331b087810 */ /* 0x001fe40007ffe0ff */
[----:B------:R-:W-:Y:S02]  /*3e820*/  LEA R22, P6, R2, R20, 0x1 ;  /* 0x0000001402167211 */ /* 0x000fe400078c08ff */
[----:B------:R-:W-:Y:S02]  /*3e830*/  ISETP.LT.AND P4, PT, R8, c[0x0][0x17c], !P0 ;  /* 0x00005f0008007a0c */ /* 0x000fe40004781270 */
[----:B------:R-:W-:-:S02]  /*3e840*/  ISETP.LT.AND P5, PT, R12, c[0x0][0x17c], !P0 ;  /* 0x00005f000c007a0c */ /* 0x000fc400047a1270 */
[-C--:B------:R-:W-:Y:S02]  /*3e850*/  LEA.HI.X.SX32 R23, R2, R3.reuse, 0x1, P6 ;  /* 0x0000000302177211 */ /* 0x080fe400030f0eff */
[----:B------:R-:W-:Y:S02]  /*3e860*/  PRMT R8, R13, 0x7632, R8 ;  /* 0x000076320d087816 */ /* 0x000fe40000000008 */
[C---:B------:R-:W-:Y:S02]  /*3e870*/  LEA R12, P6, R4.reuse, R20, 0x1 ;  /* 0x00000014040c7211 */ /* 0x040fe400078c08ff */
[----:B-1----:R-:W-:Y:S02]  /*3e880*/  IADD3 R16, R27, 0x134, RZ ;  /* 0x000001341b107810 */ /* 0x002fe40007ffe0ff */
[C---:B------:R-:W-:Y:S01]  /*3e890*/  IADD3 R2, R4.reuse, c[0x0][0x198], RZ ;  /* 0x0000660004027a10 */ /* 0x040fe20007ffe0ff */
[----:B------:R0:W-:Y:S01]  /*3e8a0*/  @P3 STG.E.U16 [R22.64], R8 ;  /* 0x0000000816003986 */ /* 0x0001e2000c101504 */
[----:B------:R-:W-:-:S02]  /*3e8b0*/  LEA.HI.X.SX32 R13, R4, R3, 0x1, P6 ;  /* 0x00000003040d7211 */ /* 0x000fc400030f0eff */
[----:B------:R-:W-:Y:S02]  /*3e8c0*/  ISETP.LT.AND P3, PT, R16, c[0x0][0x17c], !P0 ;  /* 0x00005f0010007a0c */ /* 0x000fe40004761270 */
[C---:B------:R-:W-:Y:S02]  /*3e8d0*/  LEA R16, P6, R2.reuse, R20, 0x1 ;  /* 0x0000001402107211 */ /* 0x040fe400078c08ff */
[C---:B------:R-:W-:Y:S02]  /*3e8e0*/  IADD3 R4, R2.reuse, c[0x0][0x198], RZ ;  /* 0x0000660002047a10 */ /* 0x040fe40007ffe0ff */
[----:B0-----:R-:W-:Y:S02]  /*3e8f0*/  IADD3 R8, R27, 0x135, RZ ;  /* 0x000001351b087810 */ /* 0x001fe40007ffe0ff */
[----:B------:R-:W-:Y:S01]  /*3e900*/  LEA.HI.X.SX32 R17, R2, R3, 0x1, P6 ;  /* 0x0000000302117211 */ /* 0x000fe200030f0eff */
[----:B--2---:R0:W-:Y:S01]  /*3e910*/  @P2 STG.E.U16 [R12.64], R21 ;  /* 0x000000150c002986 */ /* 0x0041e2000c101504 */
[----:B------:R-:W-:-:S02]  /*3e920*/  ISETP.LT.AND P2, PT, R8, c[0x0][0x17c], !P0 ;  /* 0x00005f0008007a0c */ /* 0x000fc40004741270 */
[----:B------:R-:W-:Y:S02]  /*3e930*/  PRMT R8, R21, 0x7632, R8 ;  /* 0x0000763215087816 */ /* 0x000fe40000000008 */
[----:B0-----:R-:W-:-:S03]  /*3e940*/  LEA R12, P6, R4, R20, 0x1 ;  /* 0x00000014040c7211 */ /* 0x001fc600078c08ff */
[----:B------:R0:W-:Y:S01]  /*3e950*/  @P1 STG.E.U16 [R16.64], R8 ;  /* 0x0000000810001986 */ /* 0x0001e2000c101504 */
[----:B------:R-:W-:Y:S02]  /*3e960*/  LEA.HI.X.SX32 R13, R4, R3, 0x1, P6 ;  /* 0x00000003040d7211 */ /* 0x000fe400030f0eff */
[----:B0-----:R-:W-:-:S03]  /*3e970*/  IADD3 R8, R27, 0x137, RZ ;  /* 0x000001371b087810 */ /* 0x001fc60007ffe0ff */
[----:B---3--:R0:W-:Y:S01]  /*3e980*/  @P5 STG.E.U16 [R12.64], R26 ;  /* 0x0000001a0c005986 */ /* 0x0081e2000c101504 */
[----:B------:R-:W-:Y:S02]  /*3e990*/  ISETP.LT.AND P5, PT, R8, c[0x0][0x17c], !P0 ;  /* 0x00005f0008007a0c */ /* 0x000fe400047a1270 */
[----:B------:R-:W-:Y:S02]  /*3e9a0*/  PRMT R8, R26, 0x7632, R8 ;  /* 0x000076321a087816 */ /* 0x000fe40000000008 */
[----:B0-----:R-:W2:Y:S01]  /*3e9b0*/  LDL.LU R26, [R1+0x2b4] ;  /* 0x0002b400011a7983 */ /* 0x001ea20000300800 */
[----:B------:R-:W-:-:S04]  /*3e9c0*/  IADD3 R2, R4, c[0x0][0x198], RZ ;  /* 0x0000660004027a10 */ /* 0x000fc80007ffe0ff */
[CC--:B------:R-:W-:Y:S02]  /*3e9d0*/  LEA R16, P6, R2.reuse, R20.reuse, 0x1 ;  /* 0x0000001402107211 */ /* 0x0c0fe400078c08ff */
[C---:B------:R-:W-:Y:S02]  /*3e9e0*/  IADD3 R4, R2.reuse, c[0x0][0x198], RZ ;  /* 0x0000660002047a10 */ /* 0x040fe40007ffe0ff */
[-C--:B------:R-:W-:Y:S02]  /*3e9f0*/  LEA.HI.X.SX32 R17, R2, R3.reuse, 0x1, P6 ;  /* 0x0000000302117211 */ /* 0x080fe400030f0eff */
[C---:B------:R-:W-:Y:S02]  /*3ea00*/  LEA R12, P6, R4.reuse, R20, 0x1 ;  /* 0x00000014040c7211 */ /* 0x040fe400078c08ff */
[C---:B------:R-:W-:Y:S02]  /*3ea10*/  IADD3 R2, R4.reuse, c[0x0][0x198], RZ ;  /* 0x0000660004027a10 */ /* 0x040fe40007ffe0ff */
[----:B------:R-:W-:Y:S01]  /*3ea20*/  IADD3 R21, R27, 0x136, RZ ;  /* 0x000001361b157810 */ /* 0x000fe20007ffe0ff */
[----:B------:R0:W-:Y:S01]  /*3ea30*/  @P4 STG.E.U16 [R16.64], R8 ;  /* 0x0000000810004986 */ /* 0x0001e2000c101504 */
[----:B------:R-:W-:-:S02]  /*3ea40*/  LEA.HI.X.SX32 R13, R4, R3, 0x1, P6 ;  /* 0x00000003040d7211 */ /* 0x000fc400030f0eff */
[----:B------:R-:W-:Y:S02]  /*3ea50*/  ISETP.LT.AND P1, PT, R21, c[0x0][0x17c], !P0 ;  /* 0x00005f0015007a0c */ /* 0x000fe40004721270 */
[C---:B------:R-:W-:Y:S01]  /*3ea60*/  IADD3 R4, R2.reuse, c[0x0][0x198], RZ ;  /* 0x0000660002047a10 */ /* 0x040fe20007ffe0ff */
[----:B------:R1:W-:Y:S01]  /*3ea70*/  @P3 STG.E.U16 [R12.64], R9 ;  /* 0x000000090c003986 */ /* 0x0003e2000c101504 */
[----:B0-----:R-:W-:Y:S02]  /*3ea80*/  IADD3 R8, R27, 0x139, RZ ;  /* 0x000001391b087810 */ /* 0x001fe40007ffe0ff */
[----:B------:R-:W-:Y:S02]  /*3ea90*/  LEA R16, P6, R2, R20, 0x1 ;  /* 0x0000001402107211 */ /* 0x000fe400078c08ff */
[----:B------:R-:W-:Y:S02]  /*3eaa0*/  ISETP.LT.AND P3, PT, R8, c[0x0][0x17c], !P0 ;  /* 0x00005f0008007a0c */ /* 0x000fe40004761270 */
[----:B------:R-:W-:-:S02]  /*3eab0*/  LEA.HI.X.SX32 R17, R2, R3, 0x1, P6 ;  /* 0x0000000302117211 */ /* 0x000fc400030f0eff */
[C---:B------:R-:W-:Y:S02]  /*3eac0*/  LEA R8, P6, R4.reuse, R20, 0x1 ;  /* 0x0000001404087211 */ /* 0x040fe400078c08ff */
[----:B-1----:R-:W-:Y:S02]  /*3ead0*/  PRMT R12, R9, 0x7632, R12 ;  /* 0x00007632090c7816 */ /* 0x002fe4000000000c */
[C---:B------:R-:W-:Y:S02]  /*3eae0*/  LEA.HI.X.SX32 R9, R4.reuse, R3, 0x1, P6 ;  /* 0x0000000304097211 */ /* 0x040fe400030f0eff */
[----:B------:R-:W-:Y:S02]  /*3eaf0*/  IADD3 R2, R4, c[0x0][0x198], RZ ;  /* 0x0000660004027a10 */ /* 0x000fe40007ffe0ff */
[C---:B------:R-:W-:Y:S01]  /*3eb00*/  IADD3 R21, R27.reuse, 0x138, RZ ;  /* 0x000001381b157810 */ /* 0x040fe20007ffe0ff */
[----:B------:R0:W-:Y:S01]  /*3eb10*/  @P2 STG.E.U16 [R16.64], R12 ;  /* 0x0000000c10002986 */ /* 0x0001e2000c101504 */
[----:B------:R-:W-:-:S02]  /*3eb20*/  IADD3 R13, R27, 0x13a, RZ ;  /* 0x0000013a1b0d7810 */ /* 0x000fc40007ffe0ff */
[----:B------:R-:W-:Y:S01]  /*3eb30*/  IADD3 R4, R27, 0x13b, RZ ;  /* 0x0000013b1b047810 */ /* 0x000fe20007ffe0ff */
[----:B------:R1:W-:Y:S01]  /*3eb40*/  @P1 STG.E.U16 [R8.64], R5 ;  /* 0x0000000508001986 */ /* 0x0003e2000c101504 */
[----:B------:R-:W-:Y:S02]  /*3eb50*/  ISETP.LT.AND P4, PT, R21, c[0x0][0x17c], !P0 ;  /* 0x00005f0015007a0c */ /* 0x000fe40004781270 */
[----:B------:R-:W-:Y:S02]  /*3eb60*/  ISETP.LT.AND P2, PT, R13, c[0x0][0x17c], !P0 ;  /* 0x00005f000d007a0c */ /* 0x000fe40004741270 */
[C---:B0-----:R-:W-:Y:S02]  /*3eb70*/  LEA R12, P6, R2.reuse, R20, 0x1 ;  /* 0x00000014020c7211 */ /* 0x041fe400078c08ff */
[----:B-1----:R-:W-:Y:S02]  /*3eb80*/  IADD3 R8, R2, c[0x0][0x198], RZ ;  /* 0x0000660002087a10 */ /* 0x002fe40007ffe0ff */
[----:B------:R-:W-:-:S02]  /*3eb90*/  ISETP.LT.AND P1, PT, R4, c[0x0][0x17c], !P0 ;  /* 0x00005f0004007a0c */ /* 0x000fc40004721270 */
[-C--:B------:R-:W-:Y:S02]  /*3eba0*/  LEA.HI.X.SX32 R13, R2, R3.reuse, 0x1, P6 ;  /* 0x00000003020d7211 */ /* 0x080fe400030f0eff */
[CC--:B------:R-:W-:Y:S02]  /*3ebb0*/  LEA R4, P6, R8.reuse, R20.reuse, 0x1 ;  /* 0x0000001408047211 */ /* 0x0c0fe400078c08ff */
[----:B------:R-:W-:Y:S02]  /*3ebc0*/  PRMT R9, R5, 0x7632, R9 ;  /* 0x0000763205097816 */ /* 0x000fe40000000009 */
[C---:B------:R-:W-:Y:S02]  /*3ebd0*/  LEA.HI.X.SX32 R5, R8.reuse, R3, 0x1, P6 ;  /* 0x0000000308057211 */ /* 0x040fe400030f0eff */
[----:B------:R-:W-:Y:S01]  /*3ebe0*/  IADD3 R2, R8, c[0x0][0x198], RZ ;  /* 0x0000660008027a10 */ /* 0x000fe20007ffe0ff */
[----:B------:R0:W-:Y:S03]  /*3ebf0*/  @P5 STG.E.U16 [R12.64], R9 ;  /* 0x000000090c005986 */ /* 0x0001e6000c101504 */
[----:B------:R-:W-:Y:S01]  /*3ec00*/  LEA R8, P6, R2, R20, 0x1 ;  /* 0x0000001402087211 */ /* 0x000fe200078c08ff */
[----:B----4-:R1:W-:Y:S01]  /*3ec10*/  @P4 STG.E.U16 [R4.64], R24 ;  /* 0x0000001804004986 */ /* 0x0103e2000c101504 */
[----:B0-----:R-:W-:-:S02]  /*3ec20*/  IADD3 R9, R27, 0x13d, RZ ;  /* 0x0000013d1b097810 */ /* 0x001fc40007ffe0ff */
[C---:B-1----:R-:W-:Y:S02]  /*3ec30*/  IADD3 R5, R2.reuse, c[0x0][0x198], RZ ;  /* 0x0000660002057a10 */ /* 0x042fe40007ffe0ff */
[----:B------:R-:W-:Y:S02]  /*3ec40*/  ISETP.LT.AND P4, PT, R9, c[0x0][0x17c], !P0 ;  /* 0x00005f0009007a0c */ /* 0x000fe40004781270 */
[-C--:B------:R-:W-:Y:S02]  /*3ec50*/  LEA.HI.X.SX32 R9, R2, R3.reuse, 0x1, P6 ;  /* 0x0000000302097211 */ /* 0x080fe400030f0eff */
[C---:B------:R-:W-:Y:S02]  /*3ec60*/  LEA R4, P6, R5.reuse, R20, 0x1 ;  /* 0x0000001405047211 */ /* 0x040fe400078c08ff */
[----:B------:R-:W-:Y:S02]  /*3ec70*/  PRMT R12, R24, 0x7632, R12 ;  /* 0x00007632180c7816 */ /* 0x000fe4000000000c */
[C---:B------:R-:W-:Y:S01]  /*3ec80*/  IADD3 R2, R5.reuse, c[0x0][0x198], RZ ;  /* 0x0000660005027a10 */ /* 0x040fe20007ffe0ff */
[----:B------:R-:W3:Y:S01]  /*3ec90*/  LDL.LU R24, [R1+0x258] ;  /* 0x0002580001187983 */ /* 0x000ee20000300800 */
[----:B------:R-:W-:-:S02]  /*3eca0*/  LEA.HI.X.SX32 R5, R5, R3, 0x1, P6 ;  /* 0x0000000305057211 */ /* 0x000fc400030f0eff */
[C---:B------:R-:W-:Y:S01]  /*3ecb0*/  IADD3 R16, R27.reuse, 0x13c, RZ ;  /* 0x0000013c1b107810 */ /* 0x040fe20007ffe0ff */
[----:B------:R0:W-:Y:S03]  /*3ecc0*/  @P3 STG.E.U16 [R8.64], R12 ;  /* 0x0000000c08003986 */ /* 0x0001e6000c101504 */
[----:B------:R-:W-:Y:S01]  /*3ecd0*/  ISETP.LT.AND P5, PT, R16, c[0x0][0x17c], !P0 ;  /* 0x00005f0010007a0c */ /* 0x000fe200047a1270 */
[----:B------:R1:W-:Y:S01]  /*3ece0*/  @P2 STG.E.U16 [R4.64], R25 ;  /* 0x0000001904002986 */ /* 0x0003e2000c101504 */
[----:B0-----:R-:W-:Y:S02]  /*3ecf0*/  IADD3 R9, R27, 0x13f, RZ ;  /* 0x0000013f1b097810 */ /* 0x001fe40007ffe0ff */
[C---:B------:R-:W-:Y:S02]  /*3ed00*/  LEA R8, P6, R2.reuse, R20, 0x1 ;  /* 0x0000001402087211 */ /* 0x040fe400078c08ff */
[----:B-1----:R-:W-:-:S02]  /*3ed10*/  IADD3 R5, R2, c[0x0][0x198], RZ ;  /* 0x0000660002057a10 */ /* 0x002fc40007ffe0ff */
[----:B------:R-:W-:Y:S02]  /*3ed20*/  ISETP.LT.AND P2, PT, R9, c[0x0][0x17c], !P0 ;  /* 0x00005f0009007a0c */ /* 0x000fe40004741270 */
[-C--:B------:R-:W-:Y:S02]  /*3ed30*/  LEA.HI.X.SX32 R9, R2, R3.reuse, 0x1, P6 ;  /* 0x0000000302097211 */ /* 0x080fe400030f0eff */
[----:B------:R-:W-:Y:S02]  /*3ed40*/  LEA R4, P6, R5, R20, 0x1 ;  /* 0x0000001405047211 */ /* 0x000fe400078c08ff */
[----:B------:R-:W-:Y:S02]  /*3ed50*/  PRMT R12, R25, 0x7632, R12 ;  /* 0x00007632190c7816 */ /* 0x000fe4000000000c */
[C---:B------:R-:W-:Y:S01]  /*3ed60*/  IADD3 R2, R5.reuse, c[0x0][0x198], RZ ;  /* 0x0000660005027a10 */ /* 0x040fe20007ffe0ff */
[----:B------:R-:W4:Y:S01]  /*3ed70*/  LDL.LU R25, [R1+0x268] ;  /* 0x0002680001197983 */ /* 0x000f220000300800 */
[----:B------:R-:W-:-:S02]  /*3ed80*/  LEA.HI.X.SX32 R5, R5, R3, 0x1, P6 ;  /* 0x0000000305057211 */ /* 0x000fc400030f0eff */
[----:B------:R-:W-:Y:S01]  /*3ed90*/  IADD3 R13, R27, 0x13e, RZ ;  /* 0x0000013e1b0d7810 */ /* 0x000fe20007ffe0ff */
[----:B------:R0:W-:Y:S03]  /*3eda0*/  @P1 STG.E.U16 [R8.64], R12 ;  /* 0x0000000c08001986 */ /* 0x0001e6000c101504 */
[----:B------:R-:W-:Y:S02]  /*3edb0*/  ISETP.LT.AND P3, PT, R13, c[0x0][0x17c], !P0 ;  /* 0x00005f000d007a0c */ /* 0x000fe40004761270 */
[----:B0-----:R-:W-:Y:S02]  /*3edc0*/  IADD3 R9, R27, 0x141, RZ ;  /* 0x000001411b097810 */ /* 0x001fe40007ffe0ff */
[----:B------:R-:W-:Y:S01]  /*3edd0*/  LEA R8, P6, R2, R20, 0x1 ;  /* 0x0000001402087211 */ /* 0x000fe200078c08ff */
[----:B--2---:R0:W-:Y:S01]  /*3ede0*/  @P5 STG.E.U16 [R4.64], R26 ;  /* 0x0000001a04005986 */ /* 0x0041e2000c101504 */
[----:B------:R-:W-:-:S02]  /*3edf0*/  ISETP.LT.AND P5, PT, R9, c[0x0][0x17c], !P0 ;  /* 0x00005f0009007a0c */ /* 0x000fc400047a1270 */
[----:B------:R-:W-:Y:S02]  /*3ee00*/  LEA.HI.X.SX32 R9, R2, R3, 0x1, P6 ;  /* 0x0000000302097211 */ /* 0x000fe400030f0eff */
[----:B------:R-:W-:Y:S02]  /*3ee10*/  PRMT R12, R26, 0x7632, R12 ;  /* 0x000076321a0c7816 */ /* 0x000fe4000000000c */
[----:B0-----:R-:W-:-:S04]  /*3ee20*/  IADD3 R5, R2, c[0x0][0x198], RZ ;  /* 0x0000660002057a10 */ /* 0x001fc80007ffe0ff */
[C---:B------:R-:W-:Y:S02]  /*3ee30*/  LEA R4, P6, R5.reuse, R20, 0x1 ;  /* 0x0000001405047211 */ /* 0x040fe400078c08ff */
[C---:B------:R-:W-:Y:S02]  /*3ee40*/  IADD3 R2, R5.reuse, c[0x0][0x198], RZ ;  /* 0x0000660005027a10 */ /* 0x040fe40007ffe0ff */
[----:B------:R-:W-:Y:S01]  /*3ee50*/  LEA.HI.X.SX32 R5, R5, R3, 0x1, P6 ;  /* 0x0000000305057211 */ /* 0x000fe200030f0eff */
[----:B------:R0:W-:Y:S04]  /*3ee60*/  @P4 STG.E.U16 [R8.64], R12 ;  /* 0x0000000c08004986 */ /* 0x0001e8000c101504 */
[----:B------:R1:W-:Y:S01]  /*3ee70*/  @P3 STG.E.U16 [R4.64], R0 ;  /* 0x0000000004003986 */ /* 0x0003e2000c101504 */
[----:B0-----:R-:W-:-:S03]  /*3ee80*/  PRMT R12, R0, 0x7632, R12 ;  /* 0x00007632000c7816 */ /* 0x001fc6000000000c */
[----:B-1----:R-:W2:Y:S04]  /*3ee90*/  LDL.LU R0, [R1+0xf9c] ;  /* 0x000f9c0001007983 */ /* 0x002ea80000300800 */
[----:B------:R-:W2:Y:S01]  /*3eea0*/  LDL.LU R26, [R1+0x228] ;  /* 0x00022800011a7983 */ /* 0x000ea20000300800 */
[C---:B------:R-:W-:Y:S02]  /*3eeb0*/  IADD3 R13, R27.reuse, 0x140, RZ ;  /* 0x000001401b0d7810 */ /* 0x040fe40007ffe0ff */
[----:B------:R-:W-:Y:S02]  /*3eec0*/  IADD3 R9, R27, 0x143, RZ ;  /* 0x000001431b097810 */ /* 0x000fe40007ffe0ff */
[----:B------:R-:W-:Y:S02]  /*3eed0*/  LEA R8, P6, R2, R20, 0x1 ;  /* 0x0000001402087211 */ /* 0x000fe400078c08ff */
[----:B------:R-:W-:-:S02]  /*3eee0*/  ISETP.LT.AND P1, PT, R13, c[0x0][0x17c], !P0 ;  /* 0x00005f000d007a0c */ /* 0x000fc40004721270 */
[C---:B------:R-:W-:Y:S02]  /*3eef0*/  IADD3 R5, R2.reuse, c[0x0][0x198], RZ ;  /* 0x0000660002057a10 */ /* 0x040fe40007ffe0ff */
[----:B------:R-:W-:Y:S02]  /*3ef00*/  ISETP.LT.AND P3, PT, R9, c[0x0][0x17c], !P0 ;  /* 0x00005f0009007a0c */ /* 0x000fe40004761270 */
[-C--:B------:R-:W-:Y:S02]  /*3ef10*/  LEA.HI.X.SX32 R9, R2, R3.reuse, 0x1, P6 ;  /* 0x0000000302097211 */ /* 0x080fe400030f0eff */
[C---:B------:R-:W-:Y:S02]  /*3ef20*/  LEA R4, P6, R5.reuse, R20, 0x1 ;  /* 0x0000001405047211 */ /* 0x040fe400078c08ff */
[C---:B------:R-:W-:Y:S02]  /*3ef30*/  IADD3 R2, R5.reuse, c[0x0][0x198], RZ ;  /* 0x0000660005027a10 */ /* 0x040fe40007ffe0ff */
[----:B------:R-:W-:Y:S01]  /*3ef40*/  LEA.HI.X.SX32 R5, R5, R3, 0x1, P6 ;  /* 0x0000000305057211 */ /* 0x000fe200030f0eff */
[----:B------:R0:W-:Y:S01]  /*3ef50*/  @P2 STG.E.U16 [R8.64], R12 ;  /* 0x0000000c08002986 */ /* 0x0001e2000c101504 */
[----:B------:R-:W-:-:S04]  /*3ef60*/  IADD3 R13, R27, 0x142, RZ ;  /* 0x000001421b0d7810 */ /* 0x000fc80007ffe0ff */
[----:B------:R-:W-:Y:S02]  /*3ef70*/  ISETP.LT.AND P4, PT, R13, c[0x0][0x17c], !P0 ;  /* 0x00005f000d007a0c */ /* 0x000fe40004781270 */
[C---:B0-----:R-:W-:Y:S02]  /*3ef80*/  IADD3 R9, R27.reuse, 0x145, RZ ;  /* 0x000001451b097810 */ /* 0x041fe40007ffe0ff */
[----:B------:R-:W-:Y:S02]  /*3ef90*/  LEA R8, P6, R2, R20, 0x1 ;  /* 0x0000001402087211 */ /* 0x000fe400078c08ff */
[----:B------:R-:W-:-:S04]  /*3efa0*/  IADD3 R13, R27, 0x144, RZ ;  /* 0x000001441b0d7810 */ /* 0x000fc80007ffe0ff */
[----:B------:R-:W-:Y:S01]  /*3efb0*/  ISETP.LT.AND P2, PT, R13, c[0x0][0x17c], !P0 ;  /* 0x00005f000d007a0c */ /* 0x000fe20004741270 */
[----:B---3--:R0:W-:Y:S01]  /*3efc0*/  @P1 STG.E.U16 [R4.64], R24 ;  /* 0x0000001804001986 */ /* 0x0081e2000c101504 */
[----:B------:R-:W-:Y:S02]  /*3efd0*/  PRMT R12, R24, 0x7632, R12 ;  /* 0x00007632180c7816 */ /* 0x000fe4000000000c */
[----:B------:R-:W-:Y:S02]  /*3efe0*/  ISETP.LT.AND P1, PT, R9, c[0x0][0x17c], !P0 ;  /* 0x00005f0009007a0c */ /* 0x000fe40004721270 */
[C---:B------:R-:W-:Y:S02]  /*3eff0*/  LEA.HI.X.SX32 R9, R2.reuse, R3, 0x1, P6 ;  /* 0x0000000302097211 */ /* 0x040fe400030f0eff */
[----:B0-----:R-:W-:Y:S01]  /*3f000*/  IADD3 R5, R2, c[0x0][0x198], RZ ;  /* 0x0000660002057a10 */ /* 0x001fe20007ffe0ff */
[----:B------:R-:W3:Y:S03]  /*3f010*/  LDL.LU R24, [R1+0x298] ;  /* 0x0002980001187983 */ /* 0x000ee60000300800 */
[----:B------:R-:W-:-:S02]  /*3f020*/  LEA R4, P6, R5, R20, 0x1 ;  /* 0x0000001405047211 */ /* 0x000fc400078c08ff */
[C---:B------:R-:W-:Y:S02]  /*3f030*/  IADD3 R2, R5.reuse, c[0x0][0x198], RZ ;  /* 0x0000660005027a10 */ /* 0x040fe40007ffe0ff */
[----:B------:R-:W-:Y:S01]  /*3f040*/  LEA.HI.X.SX32 R5, R5, R3, 0x1, P6 ;  /* 0x0000000305057211 */ /* 0x000fe200030f0eff */
[----:B------:R0:W-:Y:S04]  /*3f050*/  @P5 STG.E.U16 [R8.64], R12 ;  /* 0x0000000c08005986 */ /* 0x0001e8000c101504 */
[----:B----4-:R1:W-:Y:S01]  /*3f060*/  @P4 STG.E.U16 [R4.64], R25 ;  /* 0x0000001904004986 */ /* 0x0103e2000c101504 */
[----:B0-----:R-:W-:Y:S02]  /*3f070*/  IADD3 R9, R27, 0x147, RZ ;  /* 0x000001471b097810 */ /* 0x001fe40007ffe0ff */
[----:B------:R-:W-:-:S02]  /*3f080*/  LEA R8, P6, R2, R20, 0x1 ;  /* 0x0000001402087211 */ /* 0x000fc400078c08ff */
[----:B------:R-:W-:Y:S02]  /*3f090*/  PRMT R12, R25, 0x7632, R12 ;  /* 0x00007632190c7816 */ /* 0x000fe4000000000c */
[----:B------:R-:W-:Y:S02]  /*3f0a0*/  ISETP.LT.AND P4, PT, R9, c[0x0][0x17c], !P0 ;  /* 0x00005f0009007a0c */ /* 0x000fe40004781270 */
[C---:B-1----:R-:W-:Y:S01]  /*3f0b0*/  IADD3 R5, R2.reuse, c[0x0][0x198], RZ ;  /* 0x0000660002057a10 */ /* 0x042fe20007ffe0ff */
[----:B------:R-:W4:Y:S01]  /*3f0c0*/  LDL.LU R25, [R1+0x278] ;  /* 0x0002780001197983 */ /* 0x000f220000300800 */
[----:B------:R-:W-:Y:S02]  /*3f0d0*/  LEA.HI.X.SX32 R9, R2, R3, 0x1, P6 ;  /* 0x0000000302097211 */ /* 0x000fe400030f0eff */
[C---:B------:R-:W-:Y:S02]  /*3f0e0*/  LEA R4, P6, R5.reuse, R20, 0x1 ;  /* 0x0000001405047211 */ /* 0x040fe400078c08ff */
[----:B------:R-:W-:-:S02]  /*3f0f0*/  IADD3 R2, R5, c[0x0][0x198], RZ ;  /* 0x0000660005027a10 */ /* 0x000fc40007ffe0ff */
[----:B------:R-:W-:Y:S01]  /*3f100*/  LEA.HI.X.SX32 R5, R5, R3, 0x1, P6 ;  /* 0x0000000305057211 */ /* 0x000fe200030f0eff */
[----:B------:R0:W-:Y:S04]  /*3f110*/  @P3 STG.E.U16 [R8.64], R12 ;  /* 0x0000000c08003986 */ /* 0x0001e8000c101504 */
[----:B--2---:R1:W-:Y:S01]  /*3f120*/  @P2 STG.E.U16 [R4.64], R26 ;  /* 0x0000001a04002986 */ /* 0x0043e2000c101504 */
[----:B0-----:R-:W-:-:S03]  /*3f130*/  PRMT R12, R26, 0x7632, R12 ;  /* 0x000076321a0c7816 */ /* 0x001fc6000000000c */
[----:B-1----:R-:W2:Y:S01]  /*3f140*/  LDL.LU R26, [R1+0x218] ;  /* 0x00021800011a7983 */ /* 0x002ea20000300800 */
[C---:B------:R-:W-:Y:S02]  /*3f150*/  IADD3 R13, R27.reuse, 0x146, RZ ;  /* 0x000001461b0d7810 */ /* 0x040fe40007ffe0ff */
[----:B------:R-:W-:Y:S02]  /*3f160*/  IADD3 R9, R27, 0x149, RZ ;  /* 0x000001491b097810 */ /* 0x000fe40007ffe0ff */
[C---:B------:R-:W-:Y:S02]  /*3f170*/  LEA R8, P6, R2.reuse, R20, 0x1 ;  /* 0x0000001402087211 */ /* 0x040fe400078c08ff */
[----:B------:R-:W-:Y:S02]  /*3f180*/  ISETP.LT.AND P5, PT, R13, c[0x0][0x17c], !P0 ;  /* 0x00005f000d007a0c */ /* 0x000fe400047a1270 */
[----:B------:R-:W-:Y:S02]  /*3f190*/  IADD3 R5, R2, c[0x0][0x198], RZ ;  /* 0x0000660002057a10 */ /* 0x000fe40007ffe0ff */
[----:B------:R-:W-:-:S02]  /*3f1a0*/  ISETP.LT.AND P2, PT, R9, c[0x0][0x17c], !P0 ;  /* 0x00005f0009007a0c */ /* 0x000fc40004741270 */
[-C--:B------:R-:W-:Y:S02]  /*3f1b0*/  LEA.HI.X.SX32 R9, R2, R3.reuse, 0x1, P6 ;  /* 0x0000000302097211 */ /* 0x080fe400030f0eff */
[C---:B------:R-:W-:Y:S02]  /*3f1c0*/  LEA R4, P6, R5.reuse, R20, 0x1 ;  /* 0x0000001405047211 */ /* 0x040fe400078c08ff */
[C---:B------:R-:W-:Y:S02]  /*3f1d0*/  IADD3 R2, R5.reuse, c[0x0][0x198], RZ ;  /* 0x0000660005027a10 */ /* 0x040fe40007ffe0ff */
[----:B------:R-:W-:Y:S01]  /*3f1e0*/  LEA.HI.X.SX32 R5, R5, R3, 0x1, P6 ;  /* 0x0000000305057211 */ /* 0x000fe200030f0eff */
[----:B------:R0:W-:Y:S01]  /*3f1f0*/  @P1 STG.E.U16 [R8.64], R12 ;  /* 0x0000000c08001986 */ /* 0x0001e2000c101504 */
[----:B------:R-:W-:-:S03]  /*3f200*/  IADD3 R13, R27, 0x148, RZ ;  /* 0x000001481b0d7810 */ /* 0x000fc60007ffe0ff */
[----:B------:R1:W-:Y:S01]  /*3f210*/  @P5 STG.E.U16 [R4.64], R18 ;  /* 0x0000001204005986 */ /* 0x0003e2000c101504 */
[----:B------:R-:W-:Y:S02]  /*3f220*/  ISETP.LT.AND P3, PT, R13, c[0x0][0x17c], !P0 ;  /* 0x00005f000d007a0c */ /* 0x000fe40004761270 */
[----:B0-----:R-:W-:Y:S02]  /*3f230*/  IADD3 R9, R27, 0x14b, RZ ;  /* 0x0000014b1b097810 */ /* 0x001fe40007ffe0ff */
[C---:B------:R-:W-:Y:S02]  /*3f240*/  LEA R8, P6, R2.reuse, R20, 0x1 ;  /* 0x0000001402087211 */ /* 0x040fe400078c08ff */
[C---:B-1----:R-:W-:Y:S02]  /*3f250*/  IADD3 R5, R2.reuse, c[0x0][0x198], RZ ;  /* 0x0000660002057a10 */ /* 0x042fe40007ffe0ff */
[----:B------:R-:W-:Y:S02]  /*3f260*/  ISETP.LT.AND P5, PT, R9, c[0x0][0x17c], !P0 ;  /* 0x00005f0009007a0c */ /* 0x000fe400047a1270 */
[----:B------:R-:W-:-:S02]  /*3f270*/  LEA.HI.X.SX32 R9, R2, R3, 0x1, P6 ;  /* 0x0000000302097211 */ /* 0x000fc400030f0eff */
[C---:B------:R-:W-:Y:S02]  /*3f280*/  LEA R4, P6, R5.reuse, R20, 0x1 ;  /* 0x0000001405047211 */ /* 0x040fe400078c08ff */
[----:B------:R-:W-:Y:S02]  /*3f290*/  PRMT R18, R18, 0x7632, R18 ;  /* 0x0000763212127816 */ /* 0x000fe40000000012 */
[C---:B------:R-:W-:Y:S02]  /*3f2a0*/  IADD3 R2, R5.reuse, c[0x0][0x198], RZ ;  /* 0x0000660005027a10 */ /* 0x040fe40007ffe0ff */
[----:B------:R-:W-:Y:S01]  /*3f2b0*/  LEA.HI.X.SX32 R5, R5, R3, 0x1, P6 ;  /* 0x0000000305057211 */ /* 0x000fe200030f0eff */
[----:B------:R0:W-:Y:S01]  /*3f2c0*/  @P4 STG.E.U16 [R8.64], R18 ;  /* 0x0000001208004986 */ /* 0x0001e2000c101504 */
[C---:B------:R-:W-:Y:S02]  /*3f2d0*/  IADD3 R13, R27.reuse, 0x14a, RZ ;  /* 0x0000014a1b0d7810 */ /* 0x040fe40007ffe0ff */
[----:B------:R-:W-:-:S02]  /*3f2e0*/  IADD3 R12, R27, 0x14c, RZ ;  /* 0x0000014c1b0c7810 */ /* 0x000fc40007ffe0ff */
[----:B------:R-:W-:Y:S02]  /*3f2f0*/  ISETP.LT.AND P1, PT, R13, c[0x0][0x17c], !P0 ;  /* 0x00005f000d007a0c */ /* 0x000fe40004721270 */
[----:B0-----:R-:W-:Y:S01]  /*3f300*/  IADD3 R9, R27, 0x14d, RZ ;  /* 0x0000014d1b097810 */ /* 0x001fe20007ffe0ff */
[----:B---3--:R0:W-:Y:S01]  /*3f310*/  @P3 STG.E.U16 [R4.64], R24 ;  /* 0x0000001804003986 */ /* 0x0081e2000c101504 */
[C---:B------:R-:W-:Y:S02]  /*3f320*/  LEA R8, P6, R2.reuse, R20, 0x1 ;  /* 0x0000001402087211 */ /* 0x040fe400078c08ff */
[----:B------:R-:W-:Y:S02]  /*3f330*/  ISETP.LT.AND P3, PT, R9, c[0x0][0x17c], !P0 ;  /* 0x00005f0009007a0c */ /* 0x000fe40004761270 */
[----:B------:R-:W-:Y:S02]  /*3f340*/  LEA.HI.X.SX32 R9, R2, R3, 0x1, P6 ;  /* 0x0000000302097211 */ /* 0x000fe400030f0eff */
[----:B------:R-:W-:-:S02]  /*3f350*/  ISETP.LT.AND P4, PT, R12, c[0x0][0x17c], !P0 ;  /* 0x00005f000c007a0c */ /* 0x000fc40004781270 */
[----:B0-----:R-:W-:Y:S02]  /*3f360*/  IADD3 R5, R2, c[0x0][0x198], RZ ;  /* 0x0000660002057a10 */ /* 0x001fe40007ffe0ff */
[----:B------:R-:W-:Y:S02]  /*3f370*/  PRMT R12, R24, 0x7632, R12 ;  /* 0x00007632180c7816 */ /* 0x000fe4000000000c */
[C---:B------:R-:W-:Y:S02]  /*3f380*/  LEA R4, P6, R5.reuse, R20, 0x1 ;  /* 0x0000001405047211 */ /* 0x040fe400078c08ff */
[C---:B------:R-:W-:Y:S02]  /*3f390*/  IADD3 R2, R5.reuse, c[0x0][0x198], RZ ;  /* 0x0000660005027a10 */ /* 0x040fe40007ffe0ff */
[----:B------:R-:W-:Y:S01]  /*3f3a0*/  LEA.HI.X.SX32 R5, R5, R3, 0x1, P6 ;  /* 0x0000000305057211 */ /* 0x000fe200030f0eff */
[----:B------:R0:W-:Y:S04]  /*3f3b0*/  @P2 STG.E.U16 [R8.64], R12 ;  /* 0x0000000c08002986 */ /* 0x0001e8000c101504 */
[----:B----4-:R1:W-:Y:S01]  /*3f3c0*/  @P1 STG.E.U16 [R4.64], R25 ;  /* 0x0000001904001986 */ /* 0x0103e2000c101504 */
[----:B0-----:R-:W-:-:S02]  /*3f3d0*/  IADD3 R9, R27, 0x14f, RZ ;  /* 0x0000014f1b097810 */ /* 0x001fc40007ffe0ff */
[CC--:B------:R-:W-:Y:S02]  /*3f3e0*/  LEA R8, P6, R2.reuse, R20.reuse, 0x1 ;  /* 0x0000001402087211 */ /* 0x0c0fe400078c08ff */
[----:B------:R-:W-:Y:S02]  /*3f3f0*/  PRMT R12, R25, 0x7632, R12 ;  /* 0x00007632190c7816 */ /* 0x000fe4000000000c */
[----:B------:R-:W-:Y:S02]  /*3f400*/  ISETP.LT.AND P1, PT, R9, c[0x0][0x17c], !P0 ;  /* 0x00005f0009007a0c */ /* 0x000fe40004721270 */
[C---:B-1----:R-:W-:Y:S01]  /*3f410*/  IADD3 R5, R2.reuse, c[0x0][0x198], RZ ;  /* 0x0000660002057a10 */ /* 0x042fe20007ffe0ff */
[----:B------:R-:W3:Y:S01]  /*3f420*/  LDL.LU R25, [R1+0x2a8] ;  /* 0x0002a80001197983 */ /* 0x000ee20000300800 */
[----:B------:R-:W-:Y:S02]  /*3f430*/  LEA.HI.X.SX32 R9, R2, R3, 0x1, P6 ;  /* 0x0000000302097211 */ /* 0x000fe400030f0eff */
[----:B------:R-:W-:-:S02]  /*3f440*/  LEA R4, P6, R5, R20, 0x1 ;  /* 0x0000001405047211 */ /* 0x000fc400078c08ff */
[C---:B------:R-:W-:Y:S02]  /*3f450*/  IADD3 R2, R5.reuse, c[0x0][0x198], RZ ;  /* 0x0000660005027a10 */ /* 0x040fe40007ffe0ff */
[----:B------:R-:W-:Y:S01]  /*3f460*/  LEA.HI.X.SX32 R5, R5, R3, 0x1, P6 ;  /* 0x0000000305057211 */ /* 0x000fe200030f0eff */
[----:B------:R0:W-:Y:S04]  /*3f470*/  @P5 STG.E.U16 [R8.64], R12 ;  /* 0x0000000c08005986 */ /* 0x0001e8000c101504 */
[----:B--2---:R1:W-:Y:S01]  /*3f480*/  @P4 STG.E.U16 [R4.64], R26 ;  /* 0x0000001a04004986 */ /* 0x0043e2000c101504 */
[----:B0-----:R-:W-:-:S03]  /*3f490*/  PRMT R12, R26, 0x7632, R12 ;  /* 0x000076321a0c7816 */ /* 0x001fc6000000000c */
[----:B-1----:R-:W2:Y:S01]  /*3f4a0*/  LDL.LU R26, [R1+0x248] ;  /* 0x00024800011a7983 */ /* 0x002ea20000300800 */
[C---:B------:R-:W-:Y:S02]  /*3f4b0*/  IADD3 R13, R27.reuse, 0x14e, RZ ;  /* 0x0000014e1b0d7810 */ /* 0x040fe40007ffe0ff */
[----:B------:R-:W-:Y:S01]  /*3f4c0*/  IADD3 R9, R27, 0x151, RZ ;  /* 0x000001511b097810 */ /* 0x000fe20007ffe0ff */
[----:B------:R-:W4:Y:S01]  /*3f4d0*/  LDL.LU R24, [R1+0x288] ;  /* 0x0002880001187983 */ /* 0x000f220000300800 */
        /* <DEDUP_REMOVED lines=10> */
[----:B-----5:R1:W-:Y:S01]  /*3f580*/  @P2 STG.E.U16 [R4.64], R14 ;  /* 0x0000000e04002986 */ /* 0x0203e2000c101504 */
        /* <DEDUP_REMOVED lines=8> */
[----:B------:R-:W-:Y:S02]  /*3f610*/  IADD3 R2, R5, c[0x0][0x198], RZ ;  /* 0x0000660005027a10 */ /* 0x000fe40007ffe0ff */
[----:B------:R-:W-:Y:S02]  /*3f620*/  IADD3 R12, R27, 0x154, RZ ;  /* 0x000001541b0c7810 */ /* 0x000fe40007ffe0ff */
[----:B------:R-:W-:Y:S01]  /*3f630*/  LEA.HI.X.SX32 R5, R5, R3, 0x1, P6 ;  /* 0x0000000305057211 */ /* 0x000fe200030f0eff */
[----:B------:R0:W-:Y:S01]  /*3f640*/  @P1 STG.E.U16 [R8.64], R14 ;  /* 0x0000000e08001986 */ /* 0x0001e2000c101504 */
[----:B------:R-:W-:-:S02]  /*3f650*/  IADD3 R13, R27, 0x152, RZ ;  /* 0x000001521b0d7810 */ /* 0x000fc40007ffe0ff */
[----:B------:R-:W-:Y:S02]  /*3f660*/  ISETP.LT.AND P1, PT, R12, c[0x0][0x17c], !P0 ;  /* 0x00005f000c007a0c */ /* 0x000fe40004721270 */
[----:B------:R-:W-:Y:S02]  /*3f670*/  ISETP.LT.AND P3, PT, R13, c[0x0][0x17c], !P0 ;  /* 0x00005f000d007a0c */ /* 0x000fe40004761270 */
[----:B0-----:R-:W-:Y:S02]  /*3f680*/  IADD3 R9, R27, 0x155, RZ ;  /* 0x000001551b097810 */ /* 0x001fe40007ffe0ff */
[----:B------:R-:W-:Y:S01]  /*3f690*/  LEA R8, P6, R2, R20, 0x1 ;  /* 0x0000001402087211 */ /* 0x000fe200078c08ff */
[----:B---3--:R0:W-:Y:S01]  /*3f6a0*/  @P5 STG.E.U16 [R4.64], R25 ;  /* 0x0000001904005986 */ /* 0x0081e2000c101504 */
[----:B------:R-:W-:Y:S02]  /*3f6b0*/  PRMT R12, R25, 0x7632, R12 ;  /* 0x00007632190c7816 */ /* 0x000fe4000000000c */
[----:B------:R-:W-:-:S02]  /*3f6c0*/  ISETP.LT.AND P5, PT, R9, c[0x0][0x17c], !P0 ;  /* 0x00005f0009007a0c */ /* 0x000fc400047a1270 */
[CC--:B------:R-:W-:Y:S02]  /*3f6d0*/  LEA.HI.X.SX32 R9, R2.reuse, R3.reuse, 0x1, P6 ;  /* 0x0000000302097211 */ /* 0x0c0fe400030f0eff */
[----:B0-----:R-:W-:Y:S01]  /*3f6e0*/  IADD3 R5, R2, c[0x0][0x198], RZ ;  /* 0x0000660002057a10 */ /* 0x001fe20007ffe0ff */
[----:B------:R-:W3:Y:S03]  /*3f6f0*/  LDL.LU R25, [R1+0x238] ;  /* 0x0002380001197983 */ /* 0x000ee60000300800 */
[C---:B------:R-:W-:Y:S02]  /*3f700*/  LEA R4, P6, R5.reuse, R20, 0x1 ;  /* 0x0000001405047211 */ /* 0x040fe400078c08ff */
[C---:B------:R-:W-:Y:S02]  /*3f710*/  IADD3 R2, R5.reuse, c[0x0][0x198], RZ ;  /* 0x0000660005027a10 */ /* 0x040fe40007ffe0ff */
[----:B------:R-:W-:Y:S01]  /*3f720*/  LEA.HI.X.SX32 R5, R5, R3, 0x1, P6 ;  /* 0x0000000305057211 */ /* 0x000fe200030f0eff */
[----:B------:R0:W-:Y:S04]  /*3f730*/  @P4 STG.E.U16 [R8.64], R12 ;  /* 0x0000000c08004986 */ /* 0x0001e8000c101504 */
[----:B--2---:R1:W-:Y:S01]  /*3f740*/  @P3 STG.E.U16 [R4.64], R26 ;  /* 0x0000001a04003986 */ /* 0x0043e2000c101504 */
[----:B0-----:R-:W-:-:S03]  /*3f750*/  PRMT R12, R26, 0x7632, R12 ;  /* 0x000076321a0c7816 */ /* 0x001fc6000000000c */
[----:B-1----:R-:W2:Y:S01]  /*3f760*/  LDL.LU R26, [R1+0x2b8] ;  /* 0x0002b800011a7983 */ /* 0x002ea20000300800 */
[----:B------:R-:W-:Y:S02]  /*3f770*/  IADD3 R9, R27, 0x157, RZ ;  /* 0x000001571b097810 */ /* 0x000fe40007ffe0ff */
[CC--:B------:R-:W-:Y:S02]  /*3f780*/  LEA R8, P6, R2.reuse, R20.reuse, 0x1 ;  /* 0x0000001402087211 */ /* 0x0c0fe400078c08ff */
[C---:B------:R-:W-:Y:S02]  /*3f790*/  IADD3 R5, R2.reuse, c[0x0][0x198], RZ ;  /* 0x0000660002057a10 */ /* 0x040fe40007ffe0ff */
[----:B------:R-:W-:Y:S02]  /*3f7a0*/  ISETP.LT.AND P3, PT, R9, c[0x0][0x17c], !P0 ;  /* 0x00005f0009007a0c */ /* 0x000fe40004761270 */
[----:B------:R-:W-:Y:S02]  /*3f7b0*/  LEA.HI.X.SX32 R9, R2, R3, 0x1, P6 ;  /* 0x0000000302097211 */ /* 0x000fe400030f0eff */
[----:B------:R-:W-:-:S02]  /*3f7c0*/  LEA R4, P6, R5, R20, 0x1 ;  /* 0x0000001405047211 */ /* 0x000fc400078c08ff */
        /* <DEDUP_REMOVED lines=24> */
[CC--:B------:R-:W-:Y:S02]  /*3f950*/  LEA R4, P6, R5.reuse, R20.reuse, 0x1 ;  /* 0x0000001405047211 */ /* 0x0c0fe400078c08ff */
[----:B------:R-:W-:Y:S02]  /*3f960*/  PRMT R6, R6, 0x7632, R6 ;  /* 0x0000763206067816 */ /* 0x000fe40000000006 */
[C---:B------:R-:W-:Y:S02]  /*3f970*/  IADD3 R2, R5.reuse, c[0x0][0x198], RZ ;  /* 0x0000660005027a10 */ /* 0x040fe40007ffe0ff */
[----:B------:R-:W-:Y:S02]  /*3f980*/  LEA.HI.X.SX32 R5, R5, R3, 0x1, P6 ;  /* 0x0000000305057211 */ /* 0x000fe400030f0eff */
[----:B------:R-:W-:Y:S01]  /*3f990*/  IADD3 R12, R27, 0x15a, RZ ;  /* 0x0000015a1b0c7810 */ /* 0x000fe20007ffe0ff */
[----:B------:R0:W-:Y:S03]  /*3f9a0*/  @P3 STG.E.U16 [R8.64], R6 ;  /* 0x0000000608003986 */ /* 0x0001e6000c101504 */
[----:B------:R-:W-:Y:S01]  /*3f9b0*/  ISETP.LT.AND P5, PT, R12, c[0x0][0x17c], !P0 ;  /* 0x00005f000c007a0c */ /* 0x000fe200047a1270 */
[----:B----4-:R1:W-:Y:S01]  /*3f9c0*/  @P2 STG.E.U16 [R4.64], R24 ;  /* 0x0000001804002986 */ /* 0x0103e2000c101504 */
[----:B0-----:R-:W-:-:S02]  /*3f9d0*/  LEA R8, P6, R2, R20, 0x1 ;  /* 0x0000001402087211 */ /* 0x001fc400078c08ff */
[----:B------:R-:W-:Y:S02]  /*3f9e0*/  IADD3 R6, R27, 0x15d, RZ ;  /* 0x0000015d1b067810 */ /* 0x000fe40007ffe0ff */
[C---:B-1----:R-:W-:Y:S02]  /*3f9f0*/  IADD3 R5, R2.reuse, c[0x0][0x198], RZ ;  /* 0x0000660002057a10 */ /* 0x042fe40007ffe0ff */
[----:B------:R-:W-:Y:S02]  /*3fa00*/  LEA.HI.X.SX32 R9, R2, R3, 0x1, P6 ;  /* 0x0000000302097211 */ /* 0x000fe400030f0eff */
[----:B------:R-:W-:Y:S02]  /*3fa10*/  LEA R4, P6, R5, R20, 0x1 ;  /* 0x0000001405047211 */ /* 0x000fe400078c08ff */
[----:B------:R-:W-:Y:S02]  /*3fa20*/  ISETP.LT.AND P2, PT, R6, c[0x0][0x17c], !P0 ;  /* 0x00005f0006007a0c */ /* 0x000fe40004741270 */
[----:B------:R-:W-:-:S02]  /*3fa30*/  PRMT R6, R24, 0x7632, R6 ;  /* 0x0000763218067816 */ /* 0x000fc40000000006 */
[C---:B------:R-:W-:Y:S01]  /*3fa40*/  IADD3 R2, R5.reuse, c[0x0][0x198], RZ ;  /* 0x0000660005027a10 */ /* 0x040fe20007ffe0ff */
[----:B------:R-:W4:Y:S01]  /*3fa50*/  LDL.LU R24, [R1+0x25c] ;  /* 0x00025c0001187983 */ /* 0x000f220000300800 */
[----:B------:R-:W-:Y:S02]  /*3fa60*/  LEA.HI.X.SX32 R5, R5, R3, 0x1, P6 ;  /* 0x0000000305057211 */ /* 0x000fe400030f0eff */
[----:B------:R-:W-:Y:S01]  /*3fa70*/  IADD3 R10, R27, 0x15c, RZ ;  /* 0x0000015c1b0a7810 */ /* 0x000fe20007ffe0ff */
[----:B------:R0:W-:Y:S03]  /*3fa80*/  @P1 STG.E.U16 [R8.64], R6 ;  /* 0x0000000608001986 */ /* 0x0001e6000c101504 */
[----:B------:R-:W-:Y:S01]  /*3fa90*/  ISETP.LT.AND P3, PT, R10, c[0x0][0x17c], !P0 ;  /* 0x00005f000a007a0c */ /* 0x000fe20004761270 */
[----:B---3--:R1:W-:Y:S01]  /*3faa0*/  @P5 STG.E.U16 [R4.64], R25 ;  /* 0x0000001904005986 */ /* 0x0083e2000c101504 */
        /* <DEDUP_REMOVED lines=8> */
[----:B------:R-:W3:Y:S01]  /*3fb30*/  LDL.LU R25, [R1+0x26c] ;  /* 0x00026c0001197983 */ /* 0x000ee20000300800 */
[----:B------:R-:W-:Y:S02]  /*3fb40*/  LEA.HI.X.SX32 R5, R5, R3, 0x1, P6 ;  /* 0x0000000305057211 */ /* 0x000fe400030f0eff */
[C---:B------:R-:W-:Y:S01]  /*3fb50*/  IADD3 R10, R27.reuse, 0x15e, RZ ;  /* 0x0000015e1b0a7810 */ /* 0x040fe20007ffe0ff */
[----:B------:R0:W-:Y:S03]  /*3fb60*/  @P4 STG.E.U16 [R8.64], R6 ;  /* 0x0000000608004986 */ /* 0x0001e6000c101504 */
[----:B------:R-:W-:Y:S02]  /*3fb70*/  ISETP.LT.AND P1, PT, R10, c[0x0][0x17c], !P0 ;  /* 0x00005f000a007a0c */ /* 0x000fe40004721270 */
[----:B0-----:R-:W-:-:S02]  /*3fb80*/  IADD3 R6, R27, 0x161, RZ ;  /* 0x000001611b067810 */ /* 0x001fc40007ffe0ff */
[----:B------:R-:W-:-:S04]  /*3fb90*/  LEA R8, P6, R2, R20, 0x1 ;  /* 0x0000001402087211 */ /* 0x000fc800078c08ff */
[----:B------:R-:W-:Y:S01]  /*3fba0*/  LEA.HI.X.SX32 R9, R2, R3, 0x1, P6 ;  /* 0x0000000302097211 */ /* 0x000fe200030f0eff */
[----:B--2---:R0:W-:Y:S01]  /*3fbb0*/  @P3 STG.E.U16 [R4.64], R26 ;  /* 0x0000001a04003986 */ /* 0x0041e2000c101504 */
[----:B------:R-:W-:Y:S02]  /*3fbc0*/  ISETP.LT.AND P3, PT, R6, c[0x0][0x17c], !P0 ;  /* 0x00005f0006007a0c */ /* 0x000fe40004761270 */
[----:B------:R-:W-:Y:S02]  /*3fbd0*/  PRMT R6, R26, 0x7632, R6 ;  /* 0x000076321a067816 */ /* 0x000fe40000000006 */
[----:B0-----:R-:W-:-:S04]  /*3fbe0*/  IADD3 R5, R2, c[0x0][0x198], RZ ;  /* 0x0000660002057a10 */ /* 0x001fc80007ffe0ff */
[C---:B------:R-:W-:Y:S02]  /*3fbf0*/  LEA R4, P6, R5.reuse, R20, 0x1 ;  /* 0x0000001405047211 */ /* 0x040fe400078c08ff */
[C---:B------:R-:W-:Y:S01]  /*3fc00*/  IADD3 R2, R5.reuse, c[0x0][0x198], RZ ;  /* 0x0000660005027a10 */ /* 0x040fe20007ffe0ff */
[----:B------:R0:W-:Y:S01]  /*3fc10*/  @P2 STG.E.U16 [R8.64], R6 ;  /* 0x0000000608002986 */ /* 0x0001e2000c101504 */
[----:B------:R-:W-:-:S05]  /*3fc20*/  LEA.HI.X.SX32 R5, R5, R3, 0x1, P6 ;  /* 0x0000000305057211 */ /* 0x000fca00030f0eff */
[----:B------:R1:W-:Y:S01]  /*3fc30*/  @P1 STG.E.U16 [R4.64], R28 ;  /* 0x0000001c04001986 */ /* 0x0003e2000c101504 */
[----:B0-----:R-:W-:-:S04]  /*3fc40*/  IADD3 R6, R27, 0x163, RZ ;  /* 0x000001631b067810 */ /* 0x001fc80007ffe0ff */
[----:B------:R-:W-:Y:S02]  /*3fc50*/  ISETP.LT.AND P1, PT, R6, c[0x0][0x17c], !P0 ;  /* 0x00005f0006007a0c */ /* 0x000fe40004721270 */
[----:B------:R-:W-:Y:S02]  /*3fc60*/  PRMT R6, R28, 0x7632, R6 ;  /* 0x000076321c067816 */ /* 0x000fe40000000006 */
[----:B-1----:R-:W2:Y:S04]  /*3fc70*/  LDL.LU R28, [R1+0xf98] ;  /* 0x000f9800011c7983 */ /* 0x002ea80000300800 */
[----:B------:R-:W5:Y:S01]  /*3fc80*/  LDL.LU R26, [R1+0x22c] ;  /* 0x00022c00011a7983 */ /* 0x000f620000300800 */
[----:B------:R-:W-:Y:S02]  /*3fc90*/  IADD3 R10, R27, 0x160, RZ ;  /* 0x000001601b0a7810 */ /* 0x000fe40007ffe0ff */
[----:B------:R-:W-:-:S02]  /*3fca0*/  LEA R8, P6, R2, R20, 0x1 ;  /* 0x0000001402087211 */ /* 0x000fc400078c08ff */
[----:B------:R-:W-:Y:S02]  /*3fcb0*/  ISETP.LT.AND P4, PT, R10, c[0x0][0x17c], !P0 ;  /* 0x00005f000a007a0c */ /* 0x000fe40004781270 */
[C---:B------:R-:W-:Y:S02]  /*3fcc0*/  IADD3 R5, R2.reuse, c[0x0][0x198], RZ ;  /* 0x0000660002057a10 */ /* 0x040fe40007ffe0ff */
[-C--:B------:R-:W-:Y:S02]  /*3fcd0*/  LEA.HI.X.SX32 R9, R2, R3.reuse, 0x1, P6 ;  /* 0x0000000302097211 */ /* 0x080fe400030f0eff */
[C---:B------:R-:W-:Y:S02]  /*3fce0*/  LEA R4, P6, R5.reuse, R20, 0x1 ;  /* 0x0000001405047211 */ /* 0x040fe400078c08ff */
[C---:B------:R-:W-:Y:S02]  /*3fcf0*/  IADD3 R2, R5.reuse, c[0x0][0x198], RZ ;  /* 0x0000660005027a10 */ /* 0x040fe40007ffe0ff */
[----:B------:R-:W-:-:S02]  /*3fd00*/  LEA.HI.X.SX32 R5, R5, R3, 0x1, P6 ;  /* 0x0000000305057211 */ /* 0x000fc400030f0eff */
[C---:B------:R-:W-:Y:S01]  /*3fd10*/  IADD3 R10, R27.reuse, 0x162, RZ ;  /* 0x000001621b0a7810 */ /* 0x040fe20007ffe0ff */
[----:B------:R0:W-:Y:S03]  /*3fd20*/  @P5 STG.E.U16 [R8.64], R6 ;  /* 0x0000000608005986 */ /* 0x0001e6000c101504 */
[----:B------:R-:W-:Y:S02]  /*3fd30*/  ISETP.LT.AND P2, PT, R10, c[0x0][0x17c], !P0 ;  /* 0x00005f000a007a0c */ /* 0x000fe40004741270 */
[C---:B------:R-:W-:Y:S02]  /*3fd40*/  IADD3 R10, R27.reuse, 0x164, RZ ;  /* 0x000001641b0a7810 */ /* 0x040fe40007ffe0ff */
[----:B0-----:R-:W-:Y:S02]  /*3fd50*/  IADD3 R6, R27, 0x165, RZ ;  /* 0x000001651b067810 */ /* 0x001fe40007ffe0ff */
[----:B------:R-:W-:-:S02]  /*3fd60*/  LEA R8, P6, R2, R20, 0x1 ;  /* 0x0000001402087211 */ /* 0x000fc400078c08ff */
[----:B------:R-:W-:Y:S02]  /*3fd70*/  ISETP.LT.AND P5, PT, R10, c[0x0][0x17c], !P0 ;  /* 0x00005f000a007a0c */ /* 0x000fe400047a1270 */
[----:B------:R-:W-:Y:S02]  /*3fd80*/  LEA.HI.X.SX32 R9, R2, R3, 0x1, P6 ;  /* 0x0000000302097211 */ /* 0x000fe400030f0eff */
[C---:B------:R-:W-:Y:S02]  /*3fd90*/  IADD3 R10, R27.reuse, 0x166, RZ ;  /* 0x000001661b0a7810 */ /* 0x040fe40007ffe0ff */
[----:B------:R-:W-:Y:S01]  /*3fda0*/  IADD3 R12, R27, 0x167, RZ ;  /* 0x000001671b0c7810 */ /* 0x000fe20007ffe0ff */
[----:B----4-:R0:W-:Y:S01]  /*3fdb0*/  @P4 STG.E.U16 [R4.64], R24 ;  /* 0x0000001804004986 */ /* 0x0101e2000c101504 */
[----:B------:R-:W-:Y:S02]  /*3fdc0*/  ISETP.LT.AND P4, PT, R6, c[0x0][0x17c], !P0 ;  /* 0x00005f0006007a0c */ /* 0x000fe40004781270 */
[----:B------:R-:W-:-:S02]  /*3fdd0*/  PRMT R6, R24, 0x7632, R6 ;  /* 0x0000763218067816 */ /* 0x000fc40000000006 */
[----:B0-----:R-:W-:-:S04]  /*3fde0*/  IADD3 R5, R2, c[0x0][0x198], RZ ;  /* 0x0000660002057a10 */ /* 0x001fc80007ffe0ff */
[CC--:B------:R-:W-:Y:S02]  /*3fdf0*/  LEA R4, P6, R5.reuse, R20.reuse, 0x1 ;  /* 0x0000001405047211 */ /* 0x0c0fe400078c08ff */
[C---:B------:R-:W-:Y:S01]  /*3fe00*/  IADD3 R2, R5.reuse, c[0x0][0x198], RZ ;  /* 0x0000660005027a10 */ /* 0x040fe20007ffe0ff */
[----:B------:R0:W-:Y:S01]  /*3fe10*/  @P3 STG.E.U16 [R8.64], R6 ;  /* 0x0000000608003986 */ /* 0x0001e2000c101504 */
[----:B------:R-:W-:Y:S02]  /*3fe20*/  LEA.HI.X.SX32 R5, R5, R3, 0x1, P6 ;  /* 0x0000000305057211 */ /* 0x000fe400030f0eff */
[----:B------:R-:W-:Y:S02]  /*3fe30*/  ISETP.LT.AND P3, PT, R10, c[0x0][0x17c], !P0 ;  /* 0x00005f000a007a0c */ /* 0x000fe40004761270 */
[C---:B------:R-:W-:Y:S02]  /*3fe40*/  IADD3 R10, R2.reuse, c[0x0][0x198], RZ ;  /* 0x00006600020a7a10 */ /* 0x040fe40007ffe0ff */
[----:B0-----:R-:W-:Y:S01]  /*3fe50*/  LEA R8, P6, R2, R20, 0x1 ;  /* 0x0000001402087211 */ /* 0x001fe200078c08ff */
[----:B---3--:R0:W-:Y:S01]  /*3fe60*/  @P2 STG.E.U16 [R4.64], R25 ;  /* 0x0000001904002986 */ /* 0x0081e2000c101504 */
[----:B------:R-:W-:-:S02]  /*3fe70*/  PRMT R13, R25, 0x7632, R13 ;  /* 0x00007632190d7816 */ /* 0x000fc4000000000d */
[----:B------:R-:W-:Y:S02]  /*3fe80*/  LEA.HI.X.SX32 R9, R2, R3, 0x1, P6 ;  /* 0x0000000302097211 */ /* 0x000fe400030f0eff */
[----:B------:R-:W-:Y:S02]  /*3fe90*/  ISETP.LT.AND P2, PT, R12, c[0x0][0x17c], !P0 ;  /* 0x00005f000c007a0c */ /* 0x000fe40004741270 */
[----:B------:R-:W-:Y:S01]  /*3fea0*/  IADD3 R12, R27, 0x168, RZ ;  /* 0x000001681b0c7810 */ /* 0x000fe20007ffe0ff */
[----:B0-----:R-:W3:Y:S01]  /*3feb0*/  LDL.LU R25, [R1+0x29c] ;  /* 0x00029c0001197983 */ /* 0x001ee20000300800 */
[----:B------:R-:W-:-:S04]  /*3fec0*/  LEA R4, P6, R10, R20, 0x1 ;  /* 0x000000140a047211 */ /* 0x000fc800078c08ff */
[----:B------:R-:W-:Y:S01]  /*3fed0*/  LEA.HI.X.SX32 R5, R10, R3, 0x1, P6 ;  /* 0x000000030a057211 */ /* 0x000fe200030f0eff */
[----:B------:R-:W-:Y:S01]  /*3fee0*/  @P1 STG.E.U16 [R8.64], R13 ;  /* 0x0000000d08001986 */ /* 0x000fe2000c101504 */
[----:B------:R-:W-:-:S03]  /*3fef0*/  ISETP.LT.AND P1, PT, R12, c[0x0][0x17c], !P0 ;  /* 0x00005f000c007a0c */ /* 0x000fc60004721270 */
[----:B-----5:R0:W-:Y:S01]  /*3ff00*/  @P5 STG.E.U16 [R4.64], R26 ;  /* 0x0000001a04005986 */ /* 0x0201e2000c101504 */
[----:B------:R-:W-:-:S03]  /*3ff10*/  PRMT R12, R26, 0x7632, R12 ;  /* 0x000076321a0c7816 */ /* 0x000fc6000000000c */
[----:B0-----:R-:W4:Y:S01]  /*3ff20*/  LDL.LU R26, [R1+0x27c] ;  /* 0x00027c00011a7983 */ /* 0x001f220000300800 */
[----:B------:R-:W-:Y:S02]  /*3ff30*/  IADD3 R2, R10, c[0x0][0x198], RZ ;  /* 0x000066000a027a10 */ /* 0x000fe40007ffe0ff */
[----:B------:R-:W-:Y:S02]  /*3ff40*/  IADD3 R10, R27, 0x169, RZ ;  /* 0x000001691b0a7810 */ /* 0x000fe40007ffe0ff */
[C---:B------:R-:W-:Y:S02]  /*3ff50*/  LEA R8, P6, R2.reuse, R20, 0x1 ;  /* 0x0000001402087211 */ /* 0x040fe400078c08ff */
[C---:B------:R-:W-:Y:S02]  /*3ff60*/  IADD3 R6, R2.reuse, c[0x0][0x198], RZ ;  /* 0x0000660002067a10 */ /* 0x040fe40007ffe0ff */
[----:B------:R-:W-:Y:S02]  /*3ff70*/  LEA.HI.X.SX32 R9, R2, R3, 0x1, P6 ;  /* 0x0000000302097211 */ /* 0x000fe400030f0eff */
[----:B------:R-:W-:-:S02]  /*3ff80*/  ISETP.LT.AND P5, PT, R10, c[0x0][0x17c], !P0 ;  /* 0x00005f000a007a0c */ /* 0x000fc400047a1270 */
[C---:B------:R-:W-:Y:S02]  /*3ff90*/  LEA R4, P6, R6.reuse, R20, 0x1 ;  /* 0x0000001406047211 */ /* 0x040fe400078c08ff */
[C---:B------:R-:W-:Y:S02]  /*3ffa0*/  IADD3 R10, R27.reuse, 0x16a, RZ ;  /* 0x0000016a1b0a7810 */ /* 0x040fe40007ffe0ff */
[C---:B------:R-:W-:Y:S01]  /*3ffb0*/  IADD3 R2, R6.reuse, c[0x0][0x198], RZ ;  /* 0x0000660006027a10 */ /* 0x040fe20007ffe0ff */
[----:B------:R0:W-:Y:S01]  /*3ffc0*/  @P4 STG.E.U16 [R8.64], R12 ;  /* 0x0000000c08004986 */ /* 0x0001e2000c101504 */
[----:B------:R-:W-:Y:S02]  /*3ffd0*/  LEA.HI.X.SX32 R5, R6, R3, 0x1, P6 ;  /* 0x0000000306057211 */ /* 0x000fe400030f0eff */
[----:B------:R-:W-:Y:S02]  /*3ffe0*/  ISETP.LT.AND P4, PT, R10, c[0x0][0x17c], !P0 ;  /* 0x00005f000a007a0c */ /* 0x000fe40004781270 */
[----:B------:R-:W-:-:S02]  /*3fff0*/  IADD3 R10, R27, 0x16b, RZ ;  /* 0x0000016b1b0a7810 */ /* 0x000fc40007ffe0ff */
[C---:B------:R-:W-:Y:S01]  /*40000*/  IADD3 R6, R2.reuse, c[0x0][0x198], RZ ;  /* 0x0000660002067a10 */ /* 0x040fe20007ffe0ff */
[----:B------:R1:W-:Y:S01]  /*40010*/  @P3 STG.E.U16 [R4.64], R19 ;  /* 0x0000001304003986 */ /* 0x0003e2000c101504 */
[CC--:B0-----:R-:W-:Y:S02]  /*40020*/  LEA R8, P6, R2.reuse, R20.reuse, 0x1 ;  /* 0x0000001402087211 */ /* 0x0c1fe400078c08ff */
[----:B------:R-:W-:Y:S02]  /*40030*/  PRMT R13, R19, 0x7632, R13 ;  /* 0x00007632130d7816 */ /* 0x000fe4000000000d */
[----:B------:R-:W-:Y:S02]  /*40040*/  LEA.HI.X.SX32 R9, R2, R3, 0x1, P6 ;  /* 0x0000000302097211 */ /* 0x000fe400030f0eff */
[----:B------:R-:W-:Y:S02]  /*40050*/  ISETP.LT.AND P3, PT, R10, c[0x0][0x17c], !P0 ;  /* 0x00005f000a007a0c */ /* 0x000fe40004761270 */
[----:B-1----:R-:W-:-:S02]  /*40060*/  LEA R4, P6, R6, R20, 0x1 ;  /* 0x0000001406047211 */ /* 0x002fc400078c08ff */
[----:B------:R-:W-:Y:S02]  /*40070*/  IADD3 R10, R27, 0x16c, RZ ;  /* 0x0000016c1b0a7810 */ /* 0x000fe40007ffe0ff */
[C---:B------:R-:W-:Y:S01]  /*40080*/  IADD3 R2, R6.reuse, c[0x0][0x198], RZ ;  /* 0x0000660006027a10 */ /* 0x040fe20007ffe0ff */
[----:B------:R0:W-:Y:S01]  /*40090*/  @P2 STG.E.U16 [R8.64], R13 ;  /* 0x0000000d08002986 */ /* 0x0001e2000c101504 */
[----:B------:R-:W-:Y:S02]  /*400a0*/  LEA.HI.X.SX32 R5, R6, R3, 0x1, P6 ;  /* 0x0000000306057211 */ /* 0x000fe400030f0eff */
[----:B------:R-:W-:Y:S02]  /*400b0*/  ISETP.LT.AND P2, PT, R10, c[0x0][0x17c], !P0 ;  /* 0x00005f000a007a0c */ /* 0x000fe40004741270 */
[C---:B------:R-:W-:Y:S02]  /*400c0*/  IADD3 R10, R2.reuse, c[0x0][0x198], RZ ;  /* 0x00006600020a7a10 */ /* 0x040fe40007ffe0ff */
[----:B0-----:R-:W-:-:S04]  /*400d0*/  LEA R8, P6, R2, R20, 0x1 ;  /* 0x0000001402087211 */ /* 0x001fc800078c08ff */
[----:B------:R-:W-:Y:S02]  /*400e0*/  LEA.HI.X.SX32 R9, R2, R3, 0x1, P6 ;  /* 0x0000000302097211 */ /* 0x000fe400030f0eff */
[----:B------:R-:W-:Y:S01]  /*400f0*/  IADD3 R2, R10, c[0x0][0x198], RZ ;  /* 0x000066000a027a10 */ /* 0x000fe20007ffe0ff */
[----:B------:R-:W-:Y:S01]  /*40100*/  STL [R1+0xf8c], R16 ;  /* 0x000f8c1001007387 */ /* 0x000fe20000100800 */
[----:B---3--:R-:W-:-:S03]  /*40110*/  PRMT R12, R25, 0x7632, R12 ;  /* 0x00007632190c7816 */ /* 0x008fc6000000000c */
[----:B------:R0:W-:Y:S04]  /*40120*/  @P1 STG.E.U16 [R4.64], R25 ;  /* 0x0000001904001986 */ /* 0x0001e8000c101504 */
[----:B------:R1:W-:Y:S01]  /*40130*/  @P5 STG.E.U16 [R8.64], R12 ;  /* 0x0000000c08005986 */ /* 0x0003e2000c101504 */
[----:B----4-:R-:W-:-:S03]  /*40140*/  PRMT R13, R26, 0x7632, R13 ;  /* 0x000076321a0d7816 */ /* 0x010fc6000000000d */
[----:B--2---:R-:W-:Y:S01]  /*40150*/  LDS.128 R16, [R28] ;  /* 0x000000001c107984 */ /* 0x004fe20000000c00 */
[----:B0-----:R-:W-:-:S04]  /*40160*/  LEA R4, P6, R10, R20, 0x1 ;  /* 0x000000140a047211 */ /* 0x001fc800078c08ff */
[-C--:B------:R-:W-:Y:S02]  /*40170*/  LEA.HI.X.SX32 R5, R10, R3.reuse, 0x1, P6 ;  /* 0x000000030a057211 */ /* 0x080fe400030f0eff */
[CC--:B-1----:R-:W-:Y:S02]  /*40180*/  LEA R8, P6, R2.reuse, R20.reuse, 0x1 ;  /* 0x0000001402087211 */ /* 0x0c2fe400078c08ff */
[C---:B------:R-:W-:Y:S01]  /*40190*/  IADD3 R10, R2.reuse, c[0x0][0x198], RZ ;  /* 0x00006600020a7a10 */ /* 0x040fe20007ffe0ff */
[----:B------:R0:W-:Y:S01]  /*401a0*/  @P4 STG.E.U16 [R4.64], R26 ;  /* 0x0000001a04004986 */ /* 0x0001e2000c101504 */
[----:B------:R-:W-:Y:S02]  /*401b0*/  LEA.HI.X.SX32 R9, R2, R3, 0x1, P6 ;  /* 0x0000000302097211 */ /* 0x000fe400030f0eff */
[----:B------:R-:W-:Y:S01]  /*401c0*/  PRMT R12, R0, 0x7632, R12 ;  /* 0x00007632000c7816 */ /* 0x000fe2000000000c */
[----:B0-----:R-:W2:Y:S01]  /*401d0*/  LDL.LU R26, [R1+0x2ac] ;  /* 0x0002ac00011a7983 */ /* 0x001ea20000300800 */
[----:B------:R-:W-:-:S04]  /*401e0*/  LEA R4, P6, R10, R20, 0x1 ;  /* 0x000000140a047211 */ /* 0x000fc800078c08ff */
[----:B------:R-:W-:Y:S01]  /*401f0*/  LEA.HI.X.SX32 R5, R10, R3, 0x1, P6 ;  /* 0x000000030a057211 */ /* 0x000fe200030f0eff */
[----:B------:R-:W-:Y:S04]  /*40200*/  @P3 STG.E.U16 [R8.64], R13 ;  /* 0x0000000d08003986 */ /* 0x000fe8000c101504 */
[----:B------:R0:W-:Y:S04]  /*40210*/  @P2 STG.E.U16 [R4.64], R0 ;  /* 0x0000000004002986 */ /* 0x0001e8000c101504 */
[----:B0-----:R-:W3:Y:S01]  /*40220*/  LDL.LU R0, [R1+0xf94] ;  /* 0x000f940001007983 */ /* 0x001ee20000300800 */
[----:B------:R-:W-:-:S04]  /*40230*/  IADD3 R6, R27, 0x16d, RZ ;  /* 0x0000016d1b067810 */ /* 0x000fc80007ffe0ff */
[----:B------:R-:W-:Y:S02]  /*40240*/  ISETP.LT.AND P1, PT, R6, c[0x0][0x17c], !P0 ;  /* 0x00005f0006007a0c */ /* 0x000fe40004721270 */
[----:B------:R-:W-:-:S04]  /*40250*/  IADD3 R6, R27, 0x16e, RZ ;  /* 0x0000016e1b067810 */ /* 0x000fc80007ffe0ff */
[----:B------:R-:W-:Y:S02]  /*40260*/  ISETP.LT.AND P5, PT, R6, c[0x0][0x17c], !P0 ;  /* 0x00005f0006007a0c */ /* 0x000fe400047a1270 */
[----:B------:R-:W-:-:S04]  /*40270*/  IADD3 R6, R27, 0x16f, RZ ;  /* 0x0000016f1b067810 */ /* 0x000fc80007ffe0ff */
[----:B------:R-:W-:Y:S02]  /*40280*/  ISETP.LT.AND P4, PT, R6, c[0x0][0x17c], !P0 ;  /* 0x00005f0006007a0c */ /* 0x000fe40004781270 */
        /* <DEDUP_REMOVED lines=10> */
[C---:B------:R-:W-:Y:S02]  /*40330*/  IADD3 R10, R6.reuse, c[0x0][0x198], RZ ;  /* 0x00006600060a7a10 */ /* 0x040fe40007ffe0ff */
[----:B------:R-:W-:Y:S01]  /*40340*/  IADD3 R2, R27, 0x171, RZ ;  /* 0x000001711b027810 */ /* 0x000fe20007ffe0ff */
[----:B------:R1:W-:Y:S01]  /*40350*/  @P5 STG.E.U16 [R4.64], R15 ;  /* 0x0000000f04005986 */ /* 0x0003e2000c101504 */
[C---:B0-----:R-:W-:Y:S02]  /*40360*/  LEA R8, P6, R6.reuse, R20, 0x1 ;  /* 0x0000001406087211 */ /* 0x041fe400078c08ff */
[----:B------:R-:W-:Y:S02]  /*40370*/  PRMT R13, R15, 0x7632, R13 ;  /* 0x000076320f0d7816 */ /* 0x000fe4000000000d */
[----:B------:R-:W-:-:S02]  /*40380*/  LEA.HI.X.SX32 R9, R6, R3, 0x1, P6 ;  /* 0x0000000306097211 */ /* 0x000fc400030f0eff */
[----:B------:R-:W-:Y:S02]  /*40390*/  ISETP.LT.AND P2, PT, R2, c[0x0][0x17c], !P0 ;  /* 0x00005f0002007a0c */ /* 0x000fe40004741270 */
[C---:B-1----:R-:W-:Y:S02]  /*403a0*/  LEA R4, P6, R10.reuse, R20, 0x1 ;  /* 0x000000140a047211 */ /* 0x042fe400078c08ff */
[C---:B------:R-:W-:Y:S02]  /*403b0*/  IADD3 R6, R10.reuse, c[0x0][0x198], RZ ;  /* 0x000066000a067a10 */ /* 0x040fe40007ffe0ff */
[----:B------:R-:W-:Y:S01]  /*403c0*/  IADD3 R2, R27, 0x172, RZ ;  /* 0x000001721b027810 */ /* 0x000fe20007ffe0ff */
[----:B------:R0:W-:Y:S01]  /*403d0*/  @P4 STG.E.U16 [R8.64], R13 ;  /* 0x0000000d08004986 */ /* 0x0001e2000c101504 */
[----:B------:R-:W-:Y:S02]  /*403e0*/  LEA.HI.X.SX32 R5, R10, R3, 0x1, P6 ;  /* 0x000000030a057211 */ /* 0x000fe400030f0eff */
[----:B------:R-:W-:-:S02]  /*403f0*/  ISETP.LT.AND P1, PT, R2, c[0x0][0x17c], !P0 ;  /* 0x00005f0002007a0c */ /* 0x000fc40004721270 */
[C---:B------:R-:W-:Y:S02]  /*40400*/  IADD3 R10, R6.reuse, c[0x0][0x198], RZ ;  /* 0x00006600060a7a10 */ /* 0x040fe40007ffe0ff */
[----:B0-----:R-:W-:-:S04]  /*40410*/  LEA R8, P6, R6, R20, 0x1 ;  /* 0x0000001406087211 */ /* 0x001fc800078c08ff */
[----:B------:R-:W-:Y:S01]  /*40420*/  LEA.HI.X.SX32 R9, R6, R3, 0x1, P6 ;  /* 0x0000000306097211 */ /* 0x000fe200030f0eff */
[----:B--2---:R0:W-:Y:S01]  /*40430*/  @P3 STG.E.U16 [R4.64], R26 ;  /* 0x0000001a04003986 */ /* 0x0041e2000c101504 */
[----:B------:R-:W-:Y:S02]  /*40440*/  PRMT R12, R26, 0x7632, R12 ;  /* 0x000076321a0c7816 */ /* 0x000fe4000000000c */
[----:B0-----:R-:W-:-:S04]  /*40450*/  LEA R4, P6, R10, R20, 0x1 ;  /* 0x000000140a047211 */ /* 0x001fc800078c08ff */
[----:B------:R-:W-:Y:S01]  /*40460*/  LEA.HI.X.SX32 R5, R10, R3, 0x1, P6 ;  /* 0x000000030a057211 */ /* 0x000fe200030f0eff */
[----:B------:R-:W-:Y:S04]  /*40470*/  @P2 STG.E.U16 [R8.64], R12 ;  /* 0x0000000c08002986 */ /* 0x000fe8000c101504 */
[----:B---3--:R0:W-:Y:S01]  /*40480*/  @P1 STG.E.U16 [R4.64], R0 ;  /* 0x0000000004001986 */ /* 0x0081e2000c101504 */
[----:B------:R-:W-:-:S03]  /*40490*/  PRMT R13, R0, 0x7632, R13 ;  /* 0x00007632000d7816 */ /* 0x000fc6000000000d */
[----:B0-----:R-:W2:Y:S04]  /*404a0*/  LDL.LU R0, [R1+0xf90] ;  /* 0x000f900001007983 */ /* 0x001ea80000300800 */
[----:B------:R-:W3:Y:S01]  /*404b0*/  LDL.LU R26, [R1+0x28c] ;  /* 0x00028c00011a7983 */ /* 0x000ee20000300800 */
[C---:B------:R-:W-:Y:S02]  /*404c0*/  IADD3 R2, R27.reuse, 0x173, RZ ;  /* 0x000001731b027810 */ /* 0x040fe40007ffe0ff */
[----:B------:R-:W-:Y:S01]  /*404d0*/  IADD3 R6, R10, c[0x0][0x198], RZ ;  /* 0x000066000a067a10 */ /* 0x000fe20007ffe0ff */
[----:B------:R-:W4:Y:S01]  /*404e0*/  LDL.LU R24, [R1+0x23c] ;  /* 0x00023c0001187983 */ /* 0x000f220000300800 */
[----:B------:R-:W-:Y:S02]  /*404f0*/  ISETP.LT.AND P5, PT, R2, c[0x0][0x17c], !P0 ;  /* 0x00005f0002007a0c */ /* 0x000fe400047a1270 */
[----:B------:R-:W-:Y:S01]  /*40500*/  IADD3 R2, R27, 0x174, RZ ;  /* 0x000001741b027810 */ /* 0x000fe20007ffe0ff */
[----:B------:R-:W5:Y:S01]  /*40510*/  LDL.LU R25, [R1+0x2bc] ;  /* 0x0002bc0001197983 */ /* 0x000f620000300800 */
[----:B------:R-:W-:-:S02]  /*40520*/  LEA R8, P6, R6, R20, 0x1 ;  /* 0x0000001406087211 */ /* 0x000fc400078c08ff */
[----:B------:R-:W-:Y:S02]  /*40530*/  ISETP.LT.AND P4, PT, R2, c[0x0][0x17c], !P0 ;  /* 0x00005f0002007a0c */ /* 0x000fe40004781270 */
[C---:B------:R-:W-:Y:S02]  /*40540*/  IADD3 R10, R6.reuse, c[0x0][0x198], RZ ;  /* 0x00006600060a7a10 */ /* 0x040fe40007ffe0ff */
[----:B------:R-:W-:Y:S02]  /*40550*/  IADD3 R2, R27, 0x175, RZ ;  /* 0x000001751b027810 */ /* 0x000fe40007ffe0ff */
[----:B------:R-:W-:Y:S02]  /*40560*/  LEA.HI.X.SX32 R9, R6, R3, 0x1, P6 ;  /* 0x0000000306097211 */ /* 0x000fe400030f0eff */
[----:B------:R-:W-:Y:S02]  /*40570*/  LEA R4, P6, R10, R20, 0x1 ;  /* 0x000000140a047211 */ /* 0x000fe400078c08ff */
[----:B------:R-:W-:-:S02]  /*40580*/  ISETP.LT.AND P3, PT, R2, c[0x0][0x17c], !P0 ;  /* 0x00005f0002007a0c */ /* 0x000fc40004761270 */
[C---:B------:R-:W-:Y:S02]  /*40590*/  IADD3 R6, R10.reuse, c[0x0][0x198], RZ ;  /* 0x000066000a067a10 */ /* 0x040fe40007ffe0ff */
[C---:B------:R-:W-:Y:S01]  /*405a0*/  IADD3 R2, R27.reuse, 0x176, RZ ;  /* 0x000001761b027810 */ /* 0x040fe20007ffe0ff */
[----:B------:R0:W-:Y:S01]  /*405b0*/  @P5 STG.E.U16 [R8.64], R13 ;  /* 0x0000000d08005986 */ /* 0x0001e2000c101504 */
[----:B------:R-:W-:Y:S02]  /*405c0*/  LEA.HI.X.SX32 R5, R10, R3, 0x1, P6 ;  /* 0x000000030a057211 */ /* 0x000fe400030f0eff */
[----:B------:R-:W-:Y:S02]  /*405d0*/  ISETP.LT.AND P2, PT, R2, c[0x0][0x17c], !P0 ;  /* 0x00005f0002007a0c */ /* 0x000fe40004741270 */
[----:B------:R-:W-:Y:S02]  /*405e0*/  IADD3 R10, R6, c[0x0][0x198], RZ ;  /* 0x00006600060a7a10 */ /* 0x000fe40007ffe0ff */
[----:B------:R-:W-:-:S02]  /*405f0*/  IADD3 R2, R27, 0x177, RZ ;  /* 0x000001771b027810 */ /* 0x000fc40007ffe0ff */
[-C--:B0-----:R-:W-:Y:S01]  /*40600*/  LEA R8, P6, R6, R20.reuse, 0x1 ;  /* 0x0000001406087211 */ /* 0x081fe200078c08ff */
[----:B------:R0:W-:Y:S01]  /*40610*/  @P4 STG.E.U16 [R4.64], R11 ;  /* 0x0000000b04004986 */ /* 0x0001e2000c101504 */
[----:B------:R-:W-:Y:S02]  /*40620*/  ISETP.LT.AND P1, PT, R2, c[0x0][0x17c], !P0 ;  /* 0x00005f0002007a0c */ /* 0x000fe40004721270 */
[----:B------:R-:W-:Y:S02]  /*40630*/  LEA.HI.X.SX32 R9, R6, R3, 0x1, P6 ;  /* 0x0000000306097211 */ /* 0x000fe400030f0eff */
[C---:B------:R-:W-:Y:S02]  /*40640*/  LEA R12, P6, R10.reuse, R20, 0x1 ;  /* 0x000000140a0c7211 */ /* 0x040fe400078c08ff */
[----:B------:R-:W-:Y:S02]  /*40650*/  IADD3 R6, R10, c[0x0][0x198], RZ ;  /* 0x000066000a067a10 */ /* 0x000fe40007ffe0ff */
[----:B------:R-:W-:-:S02]  /*40660*/  IADD3 R2, R27, 0x178, RZ ;  /* 0x000001781b027810 */ /* 0x000fc40007ffe0ff */
[-C--:B------:R-:W-:Y:S02]  /*40670*/  LEA.HI.X.SX32 R13, R10, R3.reuse, 0x1, P6 ;  /* 0x000000030a0d7211 */ /* 0x080fe400030f0eff */
[----:B0-----:R-:W-:Y:S02]  /*40680*/  PRMT R5, R11, 0x7632, R5 ;  /* 0x000076320b057816 */ /* 0x001fe40000000005 */
[----:B------:R-:W-:Y:S02]  /*40690*/  LEA R4, P6, R6, R20, 0x1 ;  /* 0x0000001406047211 */ /* 0x000fe400078c08ff */
[----:B------:R-:W-:Y:S02]  /*406a0*/  ISETP.LT.AND P5, PT, R2, c[0x0][0x17c], !P0 ;  /* 0x00005f0002007a0c */ /* 0x000fe400047a1270 */
[C---:B------:R-:W-:Y:S01]  /*406b0*/  IADD3 R10, R6.reuse, c[0x0][0x198], RZ ;  /* 0x00006600060a7a10 */ /* 0x040fe20007ffe0ff */
[----:B------:R0:W-:Y:S04]  /*406c0*/  @P3 STG.E.U16 [R8.64], R5 ;  /* 0x0000000508003986 */ /* 0x0001e8000c101504 */
[----:B------:R1:W-:Y:S01]  /*406d0*/  @P2 STG.E.U16 [R12.64], R7 ;  /* 0x000000070c002986 */ /* 0x0003e2000c101504 */
[----:B0-----:R-:W-:-:S02]  /*406e0*/  LEA.HI.X.SX32 R5, R6, R3, 0x1, P6 ;  /* 0x0000000306057211 */ /* 0x001fc400030f0eff */
[C---:B------:R-:W-:Y:S02]  /*406f0*/  LEA R14, P6, R10.reuse, R20, 0x1 ;  /* 0x000000140a0e7211 */ /* 0x040fe400078c08ff */
[----:B------:R-:W-:Y:S02]  /*40700*/  PRMT R9, R7, 0x7632, R9 ;  /* 0x0000763207097816 */ /* 0x000fe40000000009 */
[----:B------:R-:W-:-:S03]  /*40710*/  LEA.HI.X.SX32 R15, R10, R3, 0x1, P6 ;  /* 0x000000030a0f7211 */ /* 0x000fc600030f0eff */
[----:B------:R-:W-:Y:S01]  /*40720*/  @P1 STG.E.U16 [R4.64], R9 ;  /* 0x0000000904001986 */ /* 0x000fe2000c101504 */
[----:B------:R-:W-:Y:S02]  /*40730*/  IADD3 R2, R27, 0x179, RZ ;  /* 0x000001791b027810 */ /* 0x000fe40007ffe0ff */
[----:B------:R-:W-:Y:S02]  /*40740*/  IADD3 R6, R10, c[0x0][0x198], RZ ;  /* 0x000066000a067a10 */ /* 0x000fe40007ffe0ff */
[----:B------:R-:W-:Y:S02]  /*40750*/  ISETP.LT.AND P4, PT, R2, c[0x0][0x17c], !P0 ;  /* 0x00005f0002007a0c */ /* 0x000fe40004781270 */
[----:B-1----:R-:W-:-:S04]  /*40760*/  LEA R12, P6, R6, R20, 0x1 ;  /* 0x00000014060c7211 */ /* 0x002fc800078c08ff */
[----:B------:R-:W-:Y:S01]  /*40770*/  LEA.HI.X.SX32 R13, R6, R3, 0x1, P6 ;  /* 0x00000003060d7211 */ /* 0x000fe200030f0eff */
[----:B---3--:R0:W-:Y:S02]  /*40780*/  @P5 STG.E.U16 [R14.64], R26 ;  /* 0x0000001a0e005986 */ /* 0x0081e4000c101504 */
[----:B0-----:R-:W-:Y:S02]  /*40790*/  PRMT R15, R26, 0x7632, R15 ;  /* 0x000076321a0f7816 */ /* 0x001fe4000000000f */
[----:B------:R-:W3:Y:S04]  /*407a0*/  LDL.LU R26, [R1+0x2cc] ;  /* 0x0002cc00011a7983 */ /* 0x000ee80000300800 */
[----:B------:R-:W-:Y:S04]  /*407b0*/  @P4 STG.E.U16 [R12.64], R15 ;  /* 0x0000000f0c004986 */ /* 0x000fe8000c101504 */
[----:B------:R-:W-:Y:S04]  /*407c0*/  STL [R1+0xf88], R12 ;  /* 0x000f880c01007387 */ /* 0x000fe80000100800 */
[----:B--2---:R-:W0:Y:S04]  /*407d0*/  LDS.128 R12, [R0] ;  /* 0x00000000000c7984 */ /* 0x004e280000000c00 */
[----:B0-----:R0:W-:Y:S04]  /*407e0*/  STL [R1+0x54], R13 ;  /* 0x0000540d01007387 */ /* 0x0011e80000100800 */
[----:B------:R1:W-:Y:S04]  /*407f0*/  STL.64 [R1+0x58], R14 ;  /* 0x0000580e01007387 */ /* 0x0003e80000100a00 */
[----:B------:R-:W-:Y:S01]  /*40800*/  STL [R1+0x64], R17 ;  /* 0x0000641101007387 */ /* 0x000fe20000100800 */
[----:B0-----:R-:W-:-:S03]  /*40810*/  IMAD.MOV.U32 R13, RZ, RZ, R16 ;  /* 0x000000ffff0d7224 */ /* 0x001fc600078e0010 */
[----:B------:R-:W-:Y:S04]  /*40820*/  STL.64 [R1+0x68], R18 ;  /* 0x0000681201007387 */ /* 0x000fe80000100a00 */
[----:B------:R-:W0:Y:S01]  /*40830*/  LDS.128 R16, [R29] ;  /* 0x000000001d107984 */ /* 0x000e220000000c00 */
[----:B------:R-:W-:Y:S02]  /*40840*/  LOP3.LUT R23, R0, 0x60, RZ, 0x3c, !PT ;  /* 0x0000006000177812 */ /* 0x000fe400078e3cff */
[----:B------:R-:W-:Y:S01]  /*40850*/  IADD3 R2, R27, 0x17a, RZ ;  /* 0x0000017a1b027810 */ /* 0x000fe20007ffe0ff */
[----:B-1----:R-:W-:Y:S01]  /*40860*/  IMAD.MOV.U32 R14, RZ, RZ, R12 ;  /* 0x000000ffff0e7224 */ /* 0x002fe200078e000c */
[----:B------:R-:W-:Y:S02]  /*40870*/  IADD3 R7, R6, c[0x0][0x198], RZ ;  /* 0x0000660006077a10 */ /* 0x000fe40007ffe0ff */
[----:B------:R-:W-:-:S02]  /*40880*/  ISETP.LT.AND P3, PT, R2, c[0x0][0x17c], !P0 ;  /* 0x00005f0002007a0c */ /* 0x000fc40004761270 */
[----:B------:R-:W-:Y:S02]  /*40890*/  IADD3 R2, R27, 0x17b, RZ ;  /* 0x0000017b1b027810 */ /* 0x000fe40007ffe0ff */
[C---:B------:R-:W-:Y:S02]  /*408a0*/  LEA R10, P6, R7.reuse, R20, 0x1 ;  /* 0x00000014070a7211 */ /* 0x040fe400078c08ff */
[C---:B------:R-:W-:Y:S02]  /*408b0*/  IADD3 R4, R7.reuse, c[0x0][0x198], RZ ;  /* 0x0000660007047a10 */ /* 0x040fe40007ffe0ff */
[----:B------:R-:W-:Y:S02]  /*408c0*/  ISETP.LT.AND P2, PT, R2, c[0x0][0x17c], !P0 ;  /* 0x00005f0002007a0c */ /* 0x000fe40004741270 */
[----:B------:R-:W-:Y:S02]  /*408d0*/  LEA.HI.X.SX32 R11, R7, R3, 0x1, P6 ;  /* 0x00000003070b7211 */ /* 0x000fe400030f0eff */
[----:B------:R-:W-:-:S02]  /*408e0*/  IADD3 R2, R27, 0x17c, RZ ;  /* 0x0000017c1b027810 */ /* 0x000fc40007ffe0ff */
[C---:B------:R-:W-:Y:S02]  /*408f0*/  LEA R6, P6, R4.reuse, R20, 0x1 ;  /* 0x0000001404067211 */ /* 0x040fe400078c08ff */
[----:B------:R-:W-:Y:S02]  /*40900*/  IADD3 R5, R4, c[0x0][0x198], RZ ;  /* 0x0000660004057a10 */ /* 0x000fe40007ffe0ff */
[----:B------:R-:W-:Y:S02]  /*40910*/  ISETP.LT.AND P1, PT, R2, c[0x0][0x17c], !P0 ;  /* 0x00005f0002007a0c */ /* 0x000fe40004721270 */
[----:B------:R-:W-:Y:S01]  /*40920*/  LEA.HI.X.SX32 R7, R4, R3, 0x1, P6 ;  /* 0x0000000304077211 */ /* 0x000fe200030f0eff */
[----:B0-----:R-:W-:Y:S01]  /*40930*/  STL [R1+0x34], R17 ;  /* 0x0000341101007387 */ /* 0x001fe20000100800 */
[----:B------:R-:W-:-:S03]  /*40940*/  IMAD.MOV.U32 R12, RZ, RZ, R16 ;  /* 0x000000ffff0c7224 */ /* 0x000fc600078e0010 */
[----:B------:R-:W-:Y:S04]  /*40950*/  STL.64 [R1+0x38], R18 ;  /* 0x0000381201007387 */ /* 0x000fe80000100a00 */
[----:B------:R-:W0:Y:S01]  /*40960*/  LDS.128 R16, [R23] ;  /* 0x0000000017107984 */ /* 0x000e220000000c00 */
[----:B------:R-:W-:Y:S02]  /*40970*/  LEA R8, P6, R5, R20, 0x1 ;  /* 0x0000001405087211 */ /* 0x000fe400078c08ff */
[----:B------:R-:W-:Y:S01]  /*40980*/  IADD3 R2, R27, 0x17d, RZ ;  /* 0x0000017d1b027810 */ /* 0x000fe20007ffe0ff */
[----:B----4-:R1:W-:Y:S01]  /*40990*/  @P3 STG.E.U16 [R10.64], R24 ;  /* 0x000000180a003986 */ /* 0x0103e2000c101504 */
[----:B------:R-:W-:Y:S02]  /*409a0*/  LEA.HI.X.SX32 R9, R5, R3, 0x1, P6 ;  /* 0x0000000305097211 */ /* 0x000fe400030f0eff */
[----:B------:R-:W-:-:S02]  /*409b0*/  ISETP.LT.AND P5, PT, R2, c[0x0][0x17c], !P0 ;  /* 0x00005f0002007a0c */ /* 0x000fc400047a1270 */
[----:B------:R-:W-:Y:S02]  /*409c0*/  IADD3 R5, R5, c[0x0][0x198], RZ ;  /* 0x0000660005057a10 */ /* 0x000fe40007ffe0ff */
[----:B------:R-:W-:Y:S02]  /*409d0*/  IADD3 R2, R27, 0x17e, RZ ;  /* 0x0000017e1b027810 */ /* 0x000fe40007ffe0ff */
[C---:B------:R-:W-:Y:S02]  /*409e0*/  LEA R4, P6, R5.reuse, R20, 0x1 ;  /* 0x0000001405047211 */ /* 0x040fe400078c08ff */
[----:B-1----:R-:W-:Y:S02]  /*409f0*/  PRMT R11, R24, 0x7632, R11 ;  /* 0x00007632180b7816 */ /* 0x002fe4000000000b */
[----:B------:R-:W-:Y:S02]  /*40a00*/  IADD3 R10, R5, c[0x0][0x198], RZ ;  /* 0x00006600050a7a10 */ /* 0x000fe40007ffe0ff */
[----:B------:R-:W-:Y:S01]  /*40a10*/  ISETP.LT.AND P4, PT, R2, c[0x0][0x17c], !P0 ;  /* 0x00005f0002007a0c */ /* 0x000fe20004781270 */
[----:B------:R1:W-:Y:S01]  /*40a20*/  @P2 STG.E.U16 [R6.64], R11 ;  /* 0x0000000b06002986 */ /* 0x0003e2000c101504 */
[----:B------:R-:W-:-:S02]  /*40a30*/  IADD3 R2, R27, 0x17f, RZ ;  /* 0x0000017f1b027810 */ /* 0x000fc40007ffe0ff */
[-C--:B------:R-:W-:Y:S01]  /*40a40*/  LEA.HI.X.SX32 R5, R5, R3.reuse, 0x1, P6 ;  /* 0x0000000305057211 */ /* 0x080fe200030f0eff */
[----:B-----5:R2:W-:Y:S01]  /*40a50*/  @P1 STG.E.U16 [R8.64], R25 ;  /* 0x0000001908001986 */ /* 0x0205e2000c101504 */
[----:B------:R-:W-:Y:S02]  /*40a60*/  ISETP.LT.AND P3, PT, R2, c[0x0][0x17c], !P0 ;  /* 0x00005f0002007a0c */ /* 0x000fe40004761270 */
[C---:B-1----:R-:W-:Y:S02]  /*40a70*/  LEA R6, P6, R10.reuse, R20, 0x1 ;  /* 0x000000140a067211 */ /* 0x042fe400078c08ff */
[C---:B------:R-:W-:Y:S02]  /*40a80*/  IADD3 R11, R10.reuse, c[0x0][0x198], RZ ;  /* 0x000066000a0b7a10 */ /* 0x040fe40007ffe0ff */
[----:B--2---:R-:W-:Y:S02]  /*40a90*/  PRMT R9, R25, 0x7632, R9 ;  /* 0x0000763219097816 */ /* 0x004fe40000000009 */
[----:B------:R-:W-:-:S03]  /*40aa0*/  LEA.HI.X.SX32 R7, R10, R3, 0x1, P6 ;  /* 0x000000030a077211 */ /* 0x000fc600030f0eff */
[----:B------:R1:W-:Y:S01]  /*40ab0*/  @P5 STG.E.U16 [R4.64], R9 ;  /* 0x0000000904005986 */ /* 0x0003e2000c101504 */
[----:B------:R-:W-:Y:S02]  /*40ac0*/  IADD3 R8, R11, c[0x0][0x198], RZ ;  /* 0x000066000b087a10 */ /* 0x000fe40007ffe0ff */
[----:B------:R-:W-:Y:S02]  /*40ad0*/  IADD3 R2, R27, 0x180, RZ ;  /* 0x000001801b027810 */ /* 0x000fe40007ffe0ff */
[----:B-1----:R-:W-:-:S04]  /*40ae0*/  LEA R4, P6, R11, R20, 0x1 ;  /* 0x000000140b047211 */ /* 0x002fc800078c08ff */
[----:B------:R-:W-:Y:S01]  /*40af0*/  LEA.HI.X.SX32 R5, R11, R3, 0x1, P6 ;  /* 0x000000030b057211 */ /* 0x000fe200030f0eff */
[----:B0-----:R-:W-:Y:S01]  /*40b00*/  STL [R1+0x84], R17 ;  /* 0x0000841101007387 */ /* 0x001fe20000100800 */
[----:B------:R-:W-:-:S03]  /*40b10*/  ISETP.LT.AND P2, PT, R2, c[0x0][0x17c], !P0 ;  /* 0x00005f0002007a0c */ /* 0x000fc60004741270 */
[----:B------:R-:W-:Y:S01]  /*40b20*/  STL.64 [R1+0x88], R18 ;  /* 0x0000881201007387 */ /* 0x000fe20000100a00 */
[----:B------:R-:W-:-:S04]  /*40b30*/  IADD3 R2, R27, 0x181, RZ ;  /* 0x000001811b027810 */ /* 0x000fc80007ffe0ff */
[----:B------:R-:W-:Y:S02]  /*40b40*/  ISETP.LT.AND P1, PT, R2, c[0x0][0x17c], !P0 ;  /* 0x00005f0002007a0c */ /* 0x000fe40004721270 */
[----:B------:R-:W-:-:S04]  /*40b50*/  IADD3 R2, R27, 0x182, RZ ;  /* 0x000001821b027810 */ /* 0x000fc80007ffe0ff */
[----:B------:R-:W-:Y:S02]  /*40b60*/  ISETP.LT.AND P5, PT, R2, c[0x0][0x17c], !P0 ;  /* 0x00005f0002007a0c */ /* 0x000fe400047a1270 */
[----:B------:R-:W-:Y:S02]  /*40b70*/  IADD3 R2, R27, 0x183, RZ ;  /* 0x000001831b027810 */ /* 0x000fe40007ffe0ff */
[----:B------:R-:W-:Y:S02]  /*40b80*/  PRMT R9, R14, 0x7632, R9 ;  /* 0x000076320e097816 */ /* 0x000fe40000000009 */
[----:B---3--:R-:W-:Y:S01]  /*40b90*/  PRMT R11, R26, 0x7632, R11 ;  /* 0x000076321a0b7816 */ /* 0x008fe2000000000b */
[----:B------:R-:W-:Y:S04]  /*40ba0*/  @P4 STG.E.U16 [R6.64], R26 ;  /* 0x0000001a06004986 */ /* 0x000fe8000c101504 */
[----:B------:R0:W-:Y:S02]  /*40bb0*/  @P3 STG.E.U16 [R4.64], R11 ;  /* 0x0000000b04003986 */ /* 0x0001e4000c101504 */
[----:B0-----:R-:W-:-:S02]  /*40bc0*/  IMAD.MOV.U32 R11, RZ, RZ, R16 ;  /* 0x000000ffff0b7224 */ /* 0x001fc400078e0010 */
[----:B------:R-:W0:Y:S01]  /*40bd0*/  LDS.128 R16, [R0+0x2000] ;  /* 0x0020000000107984 */ /* 0x000e220000000c00 */
[----:B------:R-:W-:Y:S02]  /*40be0*/  ISETP.LT.AND P4, PT, R2, c[0x0][0x17c], !P0 ;  /* 0x00005f0002007a0c */ /* 0x000fe40004781270 */
[C---:B------:R-:W-:Y:S02]  /*40bf0*/  LEA R6, P6, R8.reuse, R20, 0x1 ;  /* 0x0000001408067211 */ /* 0x040fe400078c08ff */
[----:B------:R-:W-:Y:S02]  /*40c00*/  IADD3 R2, R27, 0x184, RZ ;  /* 0x000001841b027810 */ /* 0x000fe40007ffe0ff */
[----:B------:R-:W-:Y:S02]  /*40c10*/  LEA.HI.X.SX32 R7, R8, R3, 0x1, P6 ;  /* 0x0000000308077211 */ /* 0x000fe400030f0eff */
[----:B------:R-:W-:Y:S02]  /*40c20*/  ISETP.LT.AND P3, PT, R2, c[0x0][0x17c], !P0 ;  /* 0x00005f0002007a0c */ /* 0x000fe40004761270 */
[----:B------:R-:W-:-:S02]  /*40c30*/  IADD3 R8, R8, c[0x0][0x198], RZ ;  /* 0x0000660008087a10 */ /* 0x000fc40007ffe0ff */
[----:B------:R-:W-:Y:S01]  /*40c40*/  IADD3 R2, R27, 0x185, RZ ;  /* 0x000001851b027810 */ /* 0x000fe20007ffe0ff */
[----:B------:R1:W-:Y:S03]  /*40c50*/  @P2 STG.E.U16 [R6.64], R14 ;  /* 0x0000000e06002986 */ /* 0x0003e6000c101504 */
[----:B------:R-:W-:Y:S02]  /*40c60*/  ISETP.LT.AND P2, PT, R2, c[0x0][0x17c], !P0 ;  /* 0x00005f0002007a0c */ /* 0x000fe40004741270 */
[C---:B------:R-:W-:Y:S02]  /*40c70*/  IADD3 R2, R8.reuse, c[0x0][0x198], RZ ;  /* 0x0000660008027a10 */ /* 0x040fe40007ffe0ff */
[----:B-1----:R-:W-:-:S04]  /*40c80*/  LEA R6, P6, R8, R20, 0x1 ;  /* 0x0000001408067211 */ /* 0x002fc800078c08ff */
[-C--:B------:R-:W-:Y:S02]  /*40c90*/  LEA.HI.X.SX32 R7, R8, R3.reuse, 0x1, P6 ;  /* 0x0000000308077211 */ /* 0x080fe400030f0eff */
[CC--:B------:R-:W-:Y:S02]  /*40ca0*/  LEA R4, P6, R2.reuse, R20.reuse, 0x1 ;  /* 0x0000001402047211 */ /* 0x0c0fe400078c08ff */
[C---:B------:R-:W-:Y:S01]  /*40cb0*/  IADD3 R8, R2.reuse, c[0x0][0x198], RZ ;  /* 0x0000660002087a10 */ /* 0x040fe20007ffe0ff */
[----:B------:R1:W-:Y:S01]  /*40cc0*/  @P1 STG.E.U16 [R6.64], R9 ;  /* 0x0000000906001986 */ /* 0x0003e2000c101504 */
[----:B------:R-:W-:Y:S02]  /*40cd0*/  LEA.HI.X.SX32 R5, R2, R3, 0x1, P6 ;  /* 0x0000000302057211 */ /* 0x000fe400030f0eff */
[C---:B------:R-:W-:Y:S01]  /*40ce0*/  IADD3 R2, R8.reuse, c[0x0][0x198], RZ ;  /* 0x0000660008027a10 */ /* 0x040fe20007ffe0ff */
[----:B0-----:R-:W-:Y:S01]  /*40cf0*/  STL [R1+0xb4], R17 ;  /* 0x0000b41101007387 */ /* 0x001fe20000100800 */
[----:B-1----:R-:W-:-:S03]  /*40d00*/  LEA R6, P6, R8, R20, 0x1 ;  /* 0x0000001408067211 */ /* 0x002fc600078c08ff */
[----:B------:R0:W-:Y:S01]  /*40d10*/  @P5 STG.E.U16 [R4.64], R13 ;  /* 0x0000000d04005986 */ /* 0x0001e2000c101504 */
[----:B------:R-:W-:-:S03]  /*40d20*/  LEA.HI.X.SX32 R7, R8, R3, 0x1, P6 ;  /* 0x0000000308077211 */ /* 0x000fc600030f0eff */
[----:B------:R-:W-:Y:S01]  /*40d30*/  STL.64 [R1+0xb8], R18 ;  /* 0x0000b81201007387 */ /* 0x000fe20000100a00 */
[----:B------:R-:W-:Y:S01]  /*40d40*/  PRMT R8, R13, 0x7632, R8 ;  /* 0x000076320d087816 */ /* 0x000fe20000000008 */
[----:B0-----:R-:W-:Y:S02]  /*40d50*/  IMAD.MOV.U32 R13, RZ, RZ, R16 ;  /* 0x000000ffff0d7224 */ /* 0x001fe400078e0010 */
[----:B------:R-:W0:Y:S01]  /*40d60*/  LDS.128 R16, [R28+0x2000] ;  /* 0x002000001c107984 */ /* 0x000e220000000c00 */
[C---:B------:R-:W-:Y:S02]  /*40d70*/  LEA R4, P6, R2.reuse, R20, 0x1 ;  /* 0x0000001402047211 */ /* 0x040fe400078c08ff */
[----:B------:R-:W-:Y:S02]  /*40d80*/  IADD3 R9, R27, 0x188, RZ ;  /* 0x000001881b097810 */ /* 0x000fe40007ffe0ff */
[----:B------:R-:W-:Y:S01]  /*40d90*/  LEA.HI.X.SX32 R5, R2, R3, 0x1, P6 ;  /* 0x0000000302057211 */ /* 0x000fe200030f0eff */
[----:B------:R1:W-:Y:S01]  /*40da0*/  @P4 STG.E.U16 [R6.64], R8 ;  /* 0x0000000806004986 */ /* 0x0003e2000c101504 */
[----:B------:R-:W-:-:S02]  /*40db0*/  ISETP.LT.AND P4, PT, R9, c[0x0][0x17c], !P0 ;  /* 0x00005f0009007a0c */ /* 0x000fc40004781270 */
[----:B------:R-:W-:Y:S01]  /*40dc0*/  PRMT R9, R12, 0x7632, R9 ;  /* 0x000076320c097816 */ /* 0x000fe20000000009 */
[----:B------:R2:W-:Y:S01]  /*40dd0*/  @P3 STG.E.U16 [R4.64], R12 ;  /* 0x0000000c04003986 */ /* 0x0005e2000c101504 */
[----:B------:R-:W-:Y:S02]  /*40de0*/  IADD3 R10, R27, 0x186, RZ ;  /* 0x000001861b0a7810 */ /* 0x000fe40007ffe0ff */
[----:B-1----:R-:W-:Y:S01]  /*40df0*/  IADD3 R7, R2, c[0x0][0x198], RZ ;  /* 0x0000660002077a10 */ /* 0x002fe20007ffe0ff */
[----:B0-----:R-:W-:Y:S01]  /*40e00*/  STL [R1+0xa4], R17 ;  /* 0x0000a41101007387 */ /* 0x001fe20000100800 */
[----:B--2---:R-:W-:-:S03]  /*40e10*/  IMAD.MOV.U32 R12, RZ, RZ, R16 ;  /* 0x000000ffff0c7224 */ /* 0x004fc600078e0010 */
[----:B------:R-:W-:Y:S04]  /*40e20*/  STL.64 [R1+0xa8], R18 ;  /* 0x0000a81201007387 */ /* 0x000fe80000100a00 */
[----:B------:R-:W0:Y:S01]  /*40e30*/  LDS.128 R16, [R29+0x2000] ;  /* 0x002000001d107984 */ /* 0x000e220000000c00 */
[----:B------:R-:W-:Y:S02]  /*40e40*/  IADD3 R2, R27, 0x189, RZ ;  /* 0x000001891b027810 */ /* 0x000fe40007ffe0ff */
[----:B------:R-:W-:Y:S02]  /*40e50*/  LEA R6, P6, R7, R20, 0x1 ;  /* 0x0000001407067211 */ /* 0x000fe400078c08ff */
[----:B------:R-:W-:Y:S02]  /*40e60*/  ISETP.LT.AND P3, PT, R2, c[0x0][0x17c], !P0 ;  /* 0x00005f0002007a0c */ /* 0x000fe40004761270 */
[----:B------:R-:W-:-:S02]  /*40e70*/  ISETP.LT.AND P1, PT, R10, c[0x0][0x17c], !P0 ;  /* 0x00005f000a007a0c */ /* 0x000fc40004721270 */
[C---:B------:R-:W-:Y:S02]  /*40e80*/  IADD3 R2, R7.reuse, c[0x0][0x198], RZ ;  /* 0x0000660007027a10 */ /* 0x040fe40007ffe0ff */
[-C--:B------:R-:W-:Y:S02]  /*40e90*/  LEA.HI.X.SX32 R7, R7, R3.reuse, 0x1, P6 ;  /* 0x0000000307077211 */ /* 0x080fe400030f0eff */
[C---:B------:R-:W-:Y:S02]  /*40ea0*/  LEA R4, P6, R2.reuse, R20, 0x1 ;  /* 0x0000001402047211 */ /* 0x040fe400078c08ff */
[C---:B------:R-:W-:Y:S01]  /*40eb0*/  IADD3 R8, R2.reuse, c[0x0][0x198], RZ ;  /* 0x0000660002087a10 */ /* 0x040fe20007ffe0ff */
[----:B------:R1:W-:Y:S01]  /*40ec0*/  @P2 STG.E.U16 [R6.64], R9 ;  /* 0x0000000906002986 */ /* 0x0003e2000c101504 */
[----:B------:R-:W-:Y:S02]  /*40ed0*/  LEA.HI.X.SX32 R5, R2, R3, 0x1, P6 ;  /* 0x0000000302057211 */ /* 0x000fe400030f0eff */
[----:B------:R-:W-:-:S03]  /*40ee0*/  IADD3 R2, R8, c[0x0][0x198], RZ ;  /* 0x0000660008027a10 */ /* 0x000fc60007ffe0ff */
[----:B------:R2:W-:Y:S01]  /*40ef0*/  @P1 STG.E.U16 [R4.64], R11 ;  /* 0x0000000b04001986 */ /* 0x0005e2000c101504 */
[----:B-1----:R-:W-:Y:S02]  /*40f00*/  IADD3 R7, R27, 0x18b, RZ ;  /* 0x0000018b1b077810 */ /* 0x002fe40007ffe0ff */
[C---:B------:R-:W-:Y:S02]  /*40f10*/  LEA R6, P6, R8.reuse, R20, 0x1 ;  /* 0x0000001408067211 */ /* 0x040fe400078c08ff */
[----:B------:R-:W-:Y:S02]  /*40f20*/  ISETP.LT.AND P1, PT, R7, c[0x0][0x17c], !P0 ;  /* 0x00005f0007007a0c */ /* 0x000fe40004721270 */
[----:B------:R-:W-:Y:S02]  /*40f30*/  LEA.HI.X.SX32 R7, R8, R3, 0x1, P6 ;  /* 0x0000000308077211 */ /* 0x000fe400030f0eff */
[----:B------:R-:W-:Y:S01]  /*40f40*/  PRMT R8, R11, 0x7632, R8 ;  /* 0x000076320b087816 */ /* 0x000fe20000000008 */
[----:B0-----:R-:W-:Y:S01]  /*40f50*/  STL [R1+0x94], R17 ;  /* 0x0000941101007387 */ /* 0x001fe20000100800 */
[----:B--2---:R-:W-:-:S03]  /*40f60*/  IMAD.MOV.U32 R11, RZ, RZ, R16 ;  /* 0x000000ffff0b7224 */ /* 0x004fc600078e0010 */
[----:B------:R-:W-:Y:S04]  /*40f70*/  STL.64 [R1+0x98], R18 ;  /* 0x0000981201007387 */ /* 0x000fe80000100a00 */
[----:B------:R-:W0:Y:S01]  /*40f80*/  LDS.128 R16, [R23+0x2000] ;  /* 0x0020000017107984 */ /* 0x000e220000000c00 */
[----:B------:R-:W-:-:S04]  /*40f90*/  IADD3 R10, R27, 0x187, RZ ;  /* 0x000001871b0a7810 */ /* 0x000fc80007ffe0ff */
[----:B------:R-:W-:Y:S02]  /*40fa0*/  ISETP.LT.AND P5, PT, R10, c[0x0][0x17c], !P0 ;  /* 0x00005f000a007a0c */ /* 0x000fe400047a1270 */
[C---:B------:R-:W-:Y:S02]  /*40fb0*/  LEA R4, P6, R2.reuse, R20, 0x1 ;  /* 0x0000001402047211 */ /* 0x040fe400078c08ff */
[----:B------:R-:W-:Y:S02]  /*40fc0*/  IADD3 R9, R27, 0x18c, RZ ;  /* 0x0000018c1b097810 */ /* 0x000fe40007ffe0ff */
[----:B------:R-:W-:-:S07]  /*40fd0*/  LEA.HI.X.SX32 R5, R2, R3, 0x1, P6 ;  /* 0x0000000302057211 */ /* 0x000fce00030f0eff */
[----:B------:R-:W-:Y:S01]  /*40fe0*/  @P5 STG.E.U16 [R6.64], R8 ;  /* 0x0000000806005986 */ /* 0x000fe2000c101504 */
[----:B------:R-:W-:Y:S02]  /*40ff0*/  ISETP.LT.AND P5, PT, R9, c[0x0][0x17c], !P0 ;  /* 0x00005f0009007a0c */ /* 0x000fe400047a1270 */
[----:B------:R-:W-:Y:S01]  /*41000*/  PRMT R9, R13, 0x7632, R9 ;  /* 0x000076320d097816 */ /* 0x000fe20000000009 */
[----:B------:R1:W-:Y:S04]  /*41010*/  @P4 STG.E.U16 [R4.64], R13 ;  /* 0x0000000d04004986 */ /* 0x0003e8000c101504 */
[----:B0-----:R-:W-:Y:S01]  /*41020*/  STL [R1+0x14], R17 ;  /* 0x0000141101007387 */ /* 0x001fe20000100800 */
[----:B-1----:R-:W-:-:S03]  /*41030*/  IMAD.MOV.U32 R13, RZ, RZ, R16 ;  /* 0x000000ffff0d7224 */ /* 0x002fc600078e0010 */
[----:B------:R-:W-:Y:S04]  /*41040*/  STL.64 [R1+0x18], R18 ;  /* 0x0000181201007387 */ /* 0x000fe80000100a00 */
[----:B------:R-:W0:Y:S01]  /*41050*/  LDS.128 R16, [R0+0x4000] ;  /* 0x0040000000107984 */ /* 0x000e220000000c00 */
[----:B------:R-:W-:Y:S02]  /*41060*/  IADD3 R7, R2, c[0x0][0x198], RZ ;  /* 0x0000660002077a10 */ /* 0x000fe40007ffe0ff */
[C---:B------:R-:W-:Y:S02]  /*41070*/  IADD3 R2, R27.reuse, 0x18d, RZ ;  /* 0x0000018d1b027810 */ /* 0x040fe40007ffe0ff */
[----:B------:R-:W-:Y:S02]  /*41080*/  IADD3 R10, R27, 0x18a, RZ ;  /* 0x0000018a1b0a7810 */ /* 0x000fe40007ffe0ff */
[----:B------:R-:W-:-:S02]  /*41090*/  LEA R6, P6, R7, R20, 0x1 ;  /* 0x0000001407067211 */ /* 0x000fc400078c08ff */
[----:B------:R-:W-:Y:S02]  /*410a0*/  ISETP.LT.AND P4, PT, R2, c[0x0][0x17c], !P0 ;  /* 0x00005f0002007a0c */ /* 0x000fe40004781270 */
[----:B------:R-:W-:Y:S02]  /*410b0*/  ISETP.LT.AND P2, PT, R10, c[0x0][0x17c], !P0 ;  /* 0x00005f000a007a0c */ /* 0x000fe40004741270 */
[C---:B------:R-:W-:Y:S02]  /*410c0*/  IADD3 R2, R7.reuse, c[0x0][0x198], RZ ;  /* 0x0000660007027a10 */ /* 0x040fe40007ffe0ff */
[-C--:B------:R-:W-:Y:S02]  /*410d0*/  LEA.HI.X.SX32 R7, R7, R3.reuse, 0x1, P6 ;  /* 0x0000000307077211 */ /* 0x080fe400030f0eff */
[C---:B------:R-:W-:Y:S02]  /*410e0*/  LEA R4, P6, R2.reuse, R20, 0x1 ;  /* 0x0000001402047211 */ /* 0x040fe400078c08ff */
[C---:B------:R-:W-:Y:S01]  /*410f0*/  IADD3 R8, R2.reuse, c[0x0][0x198], RZ ;  /* 0x0000660002087a10 */ /* 0x040fe20007ffe0ff */
[----:B------:R1:W-:Y:S01]  /*41100*/  @P3 STG.E.U16 [R6.64], R9 ;  /* 0x0000000906003986 */ /* 0x0003e2000c101504 */
[----:B------:R-:W-:-:S02]  /*41110*/  LEA.HI.X.SX32 R5, R2, R3, 0x1, P6 ;  /* 0x0000000302057211 */ /* 0x000fc400030f0eff */
        /* <DEDUP_REMOVED lines=11> */
[----:B------:R-:W-:-:S03]  /*411d0*/  LEA R4, P6, R2, R20, 0x1 ;  /* 0x0000001402047211 */ /* 0x000fc600078c08ff */
[----:B------:R1:W-:Y:S01]  /*411e0*/  @P1 STG.E.U16 [R6.64], R8 ;  /* 0x0000000806001986 */ /* 0x0003e2000c101504 */
[C---:B------:R-:W-:Y:S02]  /*411f0*/  LEA.HI.X.SX32 R5, R2.reuse, R3, 0x1, P6 ;  /* 0x0000000302057211 */ /* 0x040fe400030f0eff */
[C---:B------:R-:W-:Y:S02]  /*41200*/  IADD3 R10, R27.reuse, 0x18e, RZ ;  /* 0x0000018e1b0a7810 */ /* 0x040fe40007ffe0ff */
[C---:B------:R-:W-:Y:S01]  /*41210*/  IADD3 R9, R27.reuse, 0x190, RZ ;  /* 0x000001901b097810 */ /* 0x040fe20007ffe0ff */
[----:B------:R2:W-:Y:S01]  /*41220*/  @P5 STG.E.U16 [R4.64], R11 ;  /* 0x0000000b04005986 */ /* 0x0005e2000c101504 */
[----:B-1----:R-:W-:Y:S02]  /*41230*/  IADD3 R6, R2, c[0x0][0x198], RZ ;  /* 0x0000660002067a10 */ /* 0x002fe40007ffe0ff */
[----:B------:R-:W-:Y:S02]  /*41240*/  IADD3 R2, R27, 0x191, RZ ;  /* 0x000001911b027810 */ /* 0x000fe40007ffe0ff */
[----:B------:R-:W-:-:S02]  /*41250*/  ISETP.LT.AND P3, PT, R10, c[0x0][0x17c], !P0 ;  /* 0x00005f000a007a0c */ /* 0x000fc40004761270 */
[----:B--2---:R-:W-:Y:S02]  /*41260*/  LEA R4, P6, R6, R20, 0x1 ;  /* 0x0000001406047211 */ /* 0x004fe400078c08ff */
[----:B------:R-:W-:Y:S02]  /*41270*/  ISETP.LT.AND P5, PT, R2, c[0x0][0x17c], !P0 ;  /* 0x00005f0002007a0c */ /* 0x000fe400047a1270 */
[C---:B------:R-:W-:Y:S02]  /*41280*/  IADD3 R2, R6.reuse, c[0x0][0x198], RZ ;  /* 0x0000660006027a10 */ /* 0x040fe40007ffe0ff */
[----:B------:R-:W-:Y:S02]  /*41290*/  ISETP.LT.AND P1, PT, R9, c[0x0][0x17c], !P0 ;  /* 0x00005f0009007a0c */ /* 0x000fe40004721270 */
[----:B------:R-:W-:Y:S02]  /*412a0*/  LEA.HI.X.SX32 R5, R6, R3, 0x1, P6 ;  /* 0x0000000306057211 */ /* 0x000fe400030f0eff */
[----:B------:R-:W-:-:S02]  /*412b0*/  PRMT R9, R11, 0x7632, R9 ;  /* 0x000076320b097816 */ /* 0x000fc40000000009 */
[C---:B------:R-:W-:Y:S02]  /*412c0*/  LEA R6, P6, R2.reuse, R20, 0x1 ;  /* 0x0000001402067211 */ /* 0x040fe400078c08ff */
[C---:B------:R-:W-:Y:S01]  /*412d0*/  IADD3 R8, R2.reuse, c[0x0][0x198], RZ ;  /* 0x0000660002087a10 */ /* 0x040fe20007ffe0ff */
[----:B------:R1:W-:Y:S01]  /*412e0*/  @P4 STG.E.U16 [R4.64], R9 ;  /* 0x0000000904004986 */ /* 0x0003e2000c101504 */
[----:B------:R-:W-:Y:S02]  /*412f0*/  LEA.HI.X.SX32 R7, R2, R3, 0x1, P6 ;  /* 0x0000000302077211 */ /* 0x000fe400030f0eff */
[----:B------:R-:W-:-:S03]  /*41300*/  IADD3 R2, R8, c[0x0][0x198], RZ ;  /* 0x0000660008027a10 */ /* 0x000fc60007ffe0ff */
[----:B------:R2:W-:Y:S01]  /*41310*/  @P3 STG.E.U16 [R6.64], R13 ;  /* 0x0000000d06003986 */ /* 0x0005e2000c101504 */
[----:B-1----:R-:W-:Y:S02]  /*41320*/  IADD3 R5, R27, 0x193, RZ ;  /* 0x000001931b057810 */ /* 0x002fe40007ffe0ff */
[CC--:B------:R-:W-:Y:S02]  /*41330*/  LEA R4, P6, R8.reuse, R20.reuse, 0x1 ;  /* 0x0000001408047211 */ /* 0x0c0fe400078c08ff */
[----:B------:R-:W-:Y:S02]  /*41340*/  ISETP.LT.AND P3, PT, R5, c[0x0][0x17c], !P0 ;  /* 0x00005f0005007a0c */ /* 0x000fe40004761270 */
[-C--:B------:R-:W-:Y:S02]  /*41350*/  LEA.HI.X.SX32 R5, R8, R3.reuse, 0x1, P6 ;  /* 0x0000000308057211 */ /* 0x080fe400030f0eff */
[C---:B--2---:R-:W-:Y:S02]  /*41360*/  LEA R6, P6, R2.reuse, R20, 0x1 ;  /* 0x0000001402067211 */ /* 0x044fe400078c08ff */
[----:B------:R-:W-:Y:S01]  /*41370*/  PRMT R8, R13, 0x7632, R8 ;  /* 0x000076320d087816 */ /* 0x000fe20000000008 */
[----:B0-----:R-:W-:Y:S01]  /*41380*/  STL [R1+0x44], R17 ;  /* 0x0000441101007387 */ /* 0x001fe20000100800 */
[----:B------:R-:W-:Y:S01]  /*41390*/  LEA.HI.X.SX32 R7, R2, R3, 0x1, P6 ;  /* 0x0000000302077211 */ /* 0x000fe200030f0eff */
[----:B------:R-:W-:-:S02]  /*413a0*/  IMAD.MOV.U32 R11, RZ, RZ, R16 ;  /* 0x000000ffff0b7224 */ /* 0x000fc400078e0010 */
[----:B------:R-:W-:Y:S04]  /*413b0*/  STL.64 [R1+0x48], R18 ;  /* 0x0000481201007387 */ /* 0x000fe80000100a00 */
[----:B------:R-:W0:Y:S04]  /*413c0*/  LDS.128 R16, [R29+0x4000] ;  /* 0x004000001d107984 */ /* 0x000e280000000c00 */
[----:B------:R1:W-:Y:S04]  /*413d0*/  @P2 STG.E.U16 [R4.64], R8 ;  /* 0x0000000804002986 */ /* 0x0003e8000c101504 */
[----:B------:R-:W-:Y:S01]  /*413e0*/  @P1 STG.E.U16 [R6.64], R12 ;  /* 0x0000000c06001986 */ /* 0x000fe2000c101504 */
[----:B-1----:R-:W-:-:S03]  /*413f0*/  PRMT R8, R12, 0x7632, R8 ;  /* 0x000076320c087816 */ /* 0x002fc60000000008 */
[----:B------:R-:W1:Y:S04]  /*41400*/  LDS.128 R12, [R23+0x4000] ;  /* 0x00400000170c7984 */ /* 0x000e680000000c00 */
[----:B0-----:R0:W-:Y:S04]  /*41410*/  STL [R1+0x24], R17 ;  /* 0x0000241101007387 */ /* 0x0011e80000100800 */
[----:B------:R-:W-:Y:S01]  /*41420*/  STL.64 [R1+0x28], R18 ;  /* 0x0000281201007387 */ /* 0x000fe20000100a00 */
[----:B0-----:R-:W-:-:S03]  /*41430*/  IMAD.MOV.U32 R17, RZ, RZ, R16 ;  /* 0x000000ffff117224 */ /* 0x001fc600078e0010 */
[----:B------:R-:W2:Y:S04]  /*41440*/  LDL.LU R16, [R1+0xf8c] ;  /* 0x000f8c0001107983 */ /* 0x000ea80000300800 */
[----:B-1----:R-:W-:Y:S01]  /*41450*/  STL [R1+0x4], R13 ;  /* 0x0000040d01007387 */ /* 0x002fe20000100800 */
[----:B------:R-:W-:-:S03]  /*41460*/  IMAD.MOV.U32 R22, RZ, RZ, R12 ;  /* 0x000000ffff167224 */ /* 0x000fc600078e000c */
[----:B------:R-:W-:Y:S04]  /*41470*/  STL [R1+0x8], R14 ;  /* 0x0000080e01007387 */ /* 0x000fe80000100800 */
[----:B------:R-:W3:Y:S01]  /*41480*/  LDL.LU R12, [R1+0xf88] ;  /* 0x000f8800010c7983 */ /* 0x000ee20000300800 */
[----:B------:R-:W-:Y:S02]  /*41490*/  IADD3 R4, R2, c[0x0][0x198], RZ ;  /* 0x0000660002047a10 */ /* 0x000fe40007ffe0ff */
[C---:B------:R-:W-:Y:S02]  /*414a0*/  IADD3 R2, R27.reuse, 0x195, RZ ;  /* 0x000001951b027810 */ /* 0x040fe40007ffe0ff */
[----:B------:R-:W-:Y:S02]  /*414b0*/  IADD3 R10, R27, 0x192, RZ ;  /* 0x000001921b0a7810 */ /* 0x000fe40007ffe0ff */
[----:B------:R-:W-:-:S02]  /*414c0*/  LEA R6, P6, R4, R20, 0x1 ;  /* 0x0000001404067211 */ /* 0x000fc400078c08ff */
[----:B------:R-:W-:Y:S02]  /*414d0*/  ISETP.LT.AND P1, PT, R2, c[0x0][0x17c], !P0 ;  /* 0x00005f0002007a0c */ /* 0x000fe40004721270 */
[----:B------:R-:W-:Y:S02]  /*414e0*/  ISETP.LT.AND P4, PT, R10, c[0x0][0x17c], !P0 ;  /* 0x00005f000a007a0c */ /* 0x000fe40004781270 */
[C---:B------:R-:W-:Y:S02]  /*414f0*/  IADD3 R2, R4.reuse, c[0x0][0x198], RZ ;  /* 0x0000660004027a10 */ /* 0x040fe40007ffe0ff */
[----:B------:R-:W-:Y:S02]  /*41500*/  IADD3 R9, R27, 0x194, RZ ;  /* 0x000001941b097810 */ /* 0x000fe40007ffe0ff */
[----:B------:R-:W-:Y:S02]  /*41510*/  LEA.HI.X.SX32 R7, R4, R3, 0x1, P6 ;  /* 0x0000000304077211 */ /* 0x000fe400030f0eff */
[----:B------:R-:W-:-:S02]  /*41520*/  LEA R4, P6, R2, R20, 0x1 ;  /* 0x0000001402047211 */ /* 0x000fc400078c08ff */
[----:B------:R-:W-:Y:S01]  /*41530*/  ISETP.LT.AND P2, PT, R9, c[0x0][0x17c], !P0 ;  /* 0x00005f0009007a0c */ /* 0x000fe20004741270 */
[----:B------:R0:W-:Y:S01]  /*41540*/  @P5 STG.E.U16 [R6.64], R8 ;  /* 0x0000000806005986 */ /* 0x0001e2000c101504 */
[C---:B------:R-:W-:Y:S02]  /*41550*/  IADD3 R9, R2.reuse, c[0x0][0x198], RZ ;  /* 0x0000660002097a10 */ /* 0x040fe40007ffe0ff */
[----:B------:R-:W-:Y:S02]  /*41560*/  LEA.HI.X.SX32 R5, R2, R3, 0x1, P6 ;  /* 0x0000000302057211 */ /* 0x000fe400030f0eff */
[----:B------:R-:W-:Y:S02]  /*41570*/  IADD3 R10, R27, 0x196, RZ ;  /* 0x000001961b0a7810 */ /* 0x000fe40007ffe0ff */
[----:B------:R-:W-:Y:S01]  /*41580*/  IADD3 R2, R9, c[0x0][0x198], RZ ;  /* 0x0000660009027a10 */ /* 0x000fe20007ffe0ff */
[----:B------:R-:W-:Y:S01]  /*41590*/  @P4 STG.E.U16 [R4.64], R11 ;  /* 0x0000000b04004986 */ /* 0x000fe2000c101504 */
[----:B0-----:R-:W-:-:S02]  /*415a0*/  IADD3 R6, R27, 0x197, RZ ;  /* 0x000001971b067810 */ /* 0x001fc40007ffe0ff */
[CC--:B------:R-:W-:Y:S02]  /*415b0*/  LEA R8, P6, R9.reuse, R20.reuse, 0x1 ;  /* 0x0000001409087211 */ /* 0x0c0fe400078c08ff */
[----:B------:R-:W-:Y:S02]  /*415c0*/  ISETP.LT.AND P4, PT, R6, c[0x0][0x17c], !P0 ;  /* 0x00005f0006007a0c */ /* 0x000fe40004781270 */
[----:B------:R0:W1:Y:S01]  /*415d0*/  LDS.128 R4, [R0+0x6000] ;  /* 0x0060000000047984 */ /* 0x0000620000000c00 */
[----:B------:R-:W-:Y:S02]  /*415e0*/  ISETP.LT.AND P5, PT, R10, c[0x0][0x17c], !P0 ;  /* 0x00005f000a007a0c */ /* 0x000fe400047a1270 */
[----:B------:R-:W-:Y:S02]  /*415f0*/  LEA.HI.X.SX32 R9, R9, R3, 0x1, P6 ;  /* 0x0000000309097211 */ /* 0x000fe400030f0eff */
[----:B------:R-:W-:Y:S02]  /*41600*/  LEA R10, P6, R2, R20, 0x1 ;  /* 0x00000014020a7211 */ /* 0x000fe400078c08ff */
[C---:B0-----:R-:W-:Y:S01]  /*41610*/  IADD3 R0, R27.reuse, 0x199, RZ ;  /* 0x000001991b007810 */ /* 0x041fe20007ffe0ff */
[----:B------:R-:W-:Y:S01]  /*41620*/  IMAD.MOV.U32 R26, RZ, RZ, R15 ;  /* 0x000000ffff1a7224 */ /* 0x000fe200078e000f */
[----:B------:R-:W-:-:S02]  /*41630*/  IADD3 R13, R27, 0x198, RZ ;  /* 0x000001981b0d7810 */ /* 0x000fc40007ffe0ff */
[----:B------:R-:W-:Y:S02]  /*41640*/  PRMT R21, R22, 0x7632, R21 ;  /* 0x0000763216157816 */ /* 0x000fe40000000015 */
[----:B---3--:R-:W-:Y:S02]  /*41650*/  PRMT R12, R11, 0x7632, R12 ;  /* 0x000076320b0c7816 */ /* 0x008fe4000000000c */
[C---:B------:R-:W-:Y:S02]  /*41660*/  LEA.HI.X.SX32 R11, R2.reuse, R3, 0x1, P6 ;  /* 0x00000003020b7211 */ /* 0x040fe400030f0eff */
[----:B------:R-:W-:Y:S01]  /*41670*/  IADD3 R2, R2, c[0x0][0x198], RZ ;  /* 0x0000660002027a10 */ /* 0x000fe20007ffe0ff */
[----:B------:R0:W-:Y:S03]  /*41680*/  @P3 STG.E.U16 [R8.64], R12 ;  /* 0x0000000c08003986 */ /* 0x0001e6000c101504 */
[----:B------:R-:W-:Y:S01]  /*41690*/  LEA R14, P6, R2, R20, 0x1 ;  /* 0x00000014020e7211 */ /* 0x000fe200078c08ff */
[----:B------:R3:W-:Y:S01]  /*416a0*/  @P2 STG.E.U16 [R10.64], R17 ;  /* 0x000000110a002986 */ /* 0x0007e2000c101504 */
[----:B------:R-:W-:-:S02]  /*416b0*/  ISETP.LT.AND P2, PT, R0, c[0x0][0x17c], !P0 ;  /* 0x00005f0000007a0c */ /* 0x000fc40004741270 */
[C---:B------:R-:W-:Y:S01]  /*416c0*/  IADD3 R0, R2.reuse, c[0x0][0x198], RZ ;  /* 0x0000660002007a10 */ /* 0x040fe20007ffe0ff */
[----:B------:R-:W4:Y:S01]  /*416d0*/  LDS.128 R8, [R28+0x6000] ;  /* 0x006000001c087984 */ /* 0x000f220000000c00 */
[----:B------:R-:W-:Y:S02]  /*416e0*/  LEA.HI.X.SX32 R15, R2, R3, 0x1, P6 ;  /* 0x00000003020f7211 */ /* 0x000fe400030f0eff */
[C---:B------:R-:W-:Y:S02]  /*416f0*/  IADD3 R2, R0.reuse, c[0x0][0x198], RZ ;  /* 0x0000660000027a10 */ /* 0x040fe40007ffe0ff */
[----:B0-----:R-:W-:Y:S02]  /*41700*/  LEA R12, P6, R0, R20, 0x1 ;  /* 0x00000014000c7211 */ /* 0x001fe400078c08ff */
[----:B------:R-:W-:Y:S02]  /*41710*/  ISETP.LT.AND P3, PT, R13, c[0x0][0x17c], !P0 ;  /* 0x00005f000d007a0c */ /* 0x000fe40004761270 */
[----:B--2---:R-:W-:-:S02]  /*41720*/  PRMT R16, R17, 0x7632, R16 ;  /* 0x0000763211107816 */ /* 0x004fc40000000010 */
[-C--:B------:R-:W-:Y:S02]  /*41730*/  LEA.HI.X.SX32 R13, R0, R3.reuse, 0x1, P6 ;  /* 0x00000003000d7211 */ /* 0x080fe400030f0eff */
[C---:B------:R-:W-:Y:S02]  /*41740*/  LEA R18, P6, R2.reuse, R20, 0x1 ;  /* 0x0000001402127211 */ /* 0x040fe400078c08ff */
[C---:B------:R-:W-:Y:S01]  /*41750*/  IADD3 R0, R2.reuse, c[0x0][0x198], RZ ;  /* 0x0000660002007a10 */ /* 0x040fe20007ffe0ff */
[----:B------:R0:W-:Y:S01]  /*41760*/  @P1 STG.E.U16 [R14.64], R16 ;  /* 0x000000100e001986 */ /* 0x0001e2000c101504 */
[----:B---3--:R-:W-:Y:S02]  /*41770*/  IADD3 R17, R27, 0x19a, RZ ;  /* 0x0000019a1b117810 */ /* 0x008fe40007ffe0ff */
[----:B------:R-:W-:Y:S02]  /*41780*/  LEA.HI.X.SX32 R19, R2, R3, 0x1, P6 ;  /* 0x0000000302137211 */ /* 0x000fe400030f0eff */
[----:B------:R-:W-:-:S02]  /*41790*/  ISETP.LT.AND P1, PT, R17, c[0x0][0x17c], !P0 ;  /* 0x00005f0011007a0c */ /* 0x000fc40004721270 */
[----:B0-----:R-:W-:-:S04]  /*417a0*/  LEA R16, P6, R0, R20, 0x1 ;  /* 0x0000001400107211 */ /* 0x001fc800078c08ff */
[CC--:B------:R-:W-:Y:S02]  /*417b0*/  LEA.HI.X.SX32 R17, R0.reuse, R3.reuse, 0x1, P6 ;  /* 0x0000000300117211 */ /* 0x0c0fe400030f0eff */
[----:B------:R-:W-:Y:S01]  /*417c0*/  IADD3 R0, R0, c[0x0][0x198], RZ ;  /* 0x0000660000007a10 */ /* 0x000fe20007ffe0ff */
[----:B------:R-:W-:Y:S01]  /*417d0*/  @P5 STG.E.U16 [R12.64], R22 ;  /* 0x000000160c005986 */ /* 0x000fe2000c101504 */
[----:B------:R-:W-:Y:S02]  /*417e0*/  IADD3 R14, R27, 0x19b, RZ ;  /* 0x0000019b1b0e7810 */ /* 0x000fe40007ffe0ff */
[----:B------:R-:W-:Y:S01]  /*417f0*/  LEA R24, P6, R0, R20, 0x1 ;  /* 0x0000001400187211 */ /* 0x000fe200078c08ff */
[----:B------:R0:W-:Y:S01]  /*41800*/  @P4 STG.E.U16 [R18.64], R21 ;  /* 0x0000001512004986 */ /* 0x0001e2000c101504 */
[----:B------:R-:W-:Y:S02]  /*41810*/  ISETP.LT.AND P5, PT, R14, c[0x0][0x17c], !P0 ;  /* 0x00005f000e007a0c */ /* 0x000fe400047a1270 */
[----:B------:R-:W-:Y:S01]  /*41820*/  LEA.HI.X.SX32 R25, R0, R3, 0x1, P6 ;  /* 0x0000000300197211 */ /* 0x000fe200030f0eff */
[----:B------:R2:W3:Y:S04]  /*41830*/  LDS.128 R12, [R29+0x6000] ;  /* 0x006000001d0c7984 */ /* 0x0004e80000000c00 */
[----:B-1----:R-:W-:Y:S01]  /*41840*/  @P3 STG.E.U16 [R16.64], R4 ;  /* 0x0000000410003986 */ /* 0x002fe2000c101504 */
[----:B0-----:R-:W-:-:S03]  /*41850*/  PRMT R21, R4, 0x7632, R21 ;  /* 0x0000763204157816 */ /* 0x001fc60000000015 */
[----:B--2---:R-:W2:Y:S04]  /*41860*/  LDL.LU R29, [R1+0x64] ;  /* 0x00006400011d7983 */ /* 0x004ea80000300800 */
[----:B------:R-:W5:Y:S04]  /*41870*/  LDL.LU R28, [R1+0x34] ;  /* 0x00003400011c7983 */ /* 0x000f680000300800 */
[----:B------:R0:W-:Y:S04]  /*41880*/  @P2 STG.E.U16 [R24.64], R21 ;  /* 0x0000001518002986 */ /* 0x0001e8000c101504 */
[----:B0-----:R-:W2:Y:S01]  /*41890*/  LDL.LU R21, [R1+0x54] ;  /* 0x0000540001157983 */ /* 0x001ea20000300800 */
[----:B------:R-:W-:-:S02]  /*418a0*/  IADD3 R18, R27, 0x19d, RZ ;  /* 0x0000019d1b127810 */ /* 0x000fc40007ffe0ff */
[C---:B------:R-:W-:Y:S02]  /*418b0*/  IADD3 R2, R27.reuse, 0x19c, RZ ;  /* 0x0000019c1b027810 */ /* 0x040fe40007ffe0ff */
[----:B------:R-:W-:Y:S02]  /*418c0*/  ISETP.LT.AND P3, PT, R18, c[0x0][0x17c], !P0 ;  /* 0x00005f0012007a0c */ /* 0x000fe40004761270 */
[----:B------:R0:W1:Y:S01]  /*418d0*/  LDS.128 R16, [R23+0x6000] ;  /* 0x0060000017107984 */ /* 0x0000620000000c00 */
[----:B------:R-:W-:Y:S02]  /*418e0*/  ISETP.LT.AND P4, PT, R2, c[0x0][0x17c], !P0 ;  /* 0x00005f0002007a0c */ /* 0x000fe40004781270 */
[----:B------:R-:W-:Y:S02]  /*418f0*/  IADD3 R2, R0, c[0x0][0x198], RZ ;  /* 0x0000660000027a10 */ /* 0x000fe40007ffe0ff */
[----:B------:R-:W-:Y:S02]  /*41900*/  IADD3 R4, R27, 0x19e, RZ ;  /* 0x0000019e1b047810 */ /* 0x000fe40007ffe0ff */
[----:B------:R-:W-:-:S02]  /*41910*/  LEA R22, P6, R2, R20, 0x1 ;  /* 0x0000001402167211 */ /* 0x000fc400078c08ff */
[C---:B------:R-:W-:Y:S02]  /*41920*/  IADD3 R0, R2.reuse, c[0x0][0x198], RZ ;  /* 0x0000660002007a10 */ /* 0x040fe40007ffe0ff */
[-C--:B0-----:R-:W-:Y:S02]  /*41930*/  LEA.HI.X.SX32 R23, R2, R3.reuse, 0x1, P6 ;  /* 0x0000000302177211 */ /* 0x081fe400030f0eff */
[----:B------:R-:W-:Y:S02]  /*41940*/  LEA R24, P6, R0, R20, 0x1 ;  /* 0x0000001400187211 */ /* 0x000fe400078c08ff */
[----:B------:R-:W-:Y:S02]  /*41950*/  ISETP.LT.AND P2, PT, R4, c[0x0][0x17c], !P0 ;  /* 0x00005f0004007a0c */ /* 0x000fe40004741270 */
[C---:B------:R-:W-:Y:S02]  /*41960*/  IADD3 R2, R0.reuse, c[0x0][0x198], RZ ;  /* 0x0000660000027a10 */ /* 0x040fe40007ffe0ff */
[----:B------:R-:W-:Y:S01]  /*41970*/  IADD3 R4, R27, 0x19f, RZ ;  /* 0x0000019f1b047810 */ /* 0x000fe20007ffe0ff */
[----:B----4-:R0:W-:Y:S01]  /*41980*/  @P1 STG.E.U16 [R22.64], R8 ;  /* 0x0000000816001986 */ /* 0x0101e2000c101504 */
[----:B------:R-:W-:-:S02]  /*41990*/  LEA.HI.X.SX32 R25, R0, R3, 0x1, P6 ;  /* 0x0000000300197211 */ /* 0x000fc400030f0eff */
[----:B------:R-:W-:Y:S02]  /*419a0*/  ISETP.LT.AND P1, PT, R4, c[0x0][0x17c], !P0 ;  /* 0x00005f0004007a0c */ /* 0x000fe40004721270 */
[----:B------:R-:W-:Y:S02]  /*419b0*/  IADD3 R0, R27, 0x1a0, RZ ;  /* 0x000001a01b007810 */ /* 0x000fe40007ffe0ff */
[----:B------:R-:W-:Y:S02]  /*419c0*/  IADD3 R4, R2, c[0x0][0x198], RZ ;  /* 0x0000660002047a10 */ /* 0x000fe40007ffe0ff */
[----:B0-----:R-:W-:Y:S02]  /*419d0*/  PRMT R8, R8, 0x7632, R8 ;  /* 0x0000763208087816 */ /* 0x001fe40000000008 */
[----:B------:R-:W-:-:S03]  /*419e0*/  LEA R22, P6, R2, R20, 0x1 ;  /* 0x0000001402167211 */ /* 0x000fc600078c08ff */
[----:B------:R0:W-:Y:S01]  /*419f0*/  @P5 STG.E.U16 [R24.64], R8 ;  /* 0x0000000818005986 */ /* 0x0001e2000c101504 */
[----:B------:R-:W-:Y:S02]  /*41a00*/  LEA.HI.X.SX32 R23, R2, R3, 0x1, P6 ;  /* 0x0000000302177211 */ /* 0x000fe400030f0eff */
[----:B------:R-:W-:Y:S02]  /*41a10*/  ISETP.LT.AND P5, PT, R0, c[0x0][0x17c], !P0 ;  /* 0x00005f0000007a0c */ /* 0x000fe400047a1270 */
[----:B------:R-:W-:Y:S02]  /*41a20*/  IADD3 R2, R27, 0x1a1, RZ ;  /* 0x000001a11b027810 */ /* 0x000fe40007ffe0ff */
[C---:B------:R-:W-:Y:S01]  /*41a30*/  IADD3 R0, R4.reuse, c[0x0][0x198], RZ ;  /* 0x0000660004007a10 */ /* 0x040fe20007ffe0ff */
[----:B---3--:R3:W-:Y:S01]  /*41a40*/  @P4 STG.E.U16 [R22.64], R12 ;  /* 0x0000000c16004986 */ /* 0x0087e2000c101504 */
[----:B0-----:R-:W-:Y:S02]  /*41a50*/  LEA R24, P6, R4, R20, 0x1 ;  /* 0x0000001404187211 */ /* 0x001fe400078c08ff */
[----:B------:R-:W-:-:S02]  /*41a60*/  ISETP.LT.AND P4, PT, R2, c[0x0][0x17c], !P0 ;  /* 0x00005f0002007a0c */ /* 0x000fc40004781270 */
[----:B------:R-:W-:Y:S02]  /*41a70*/  LEA.HI.X.SX32 R25, R4, R3, 0x1, P6 ;  /* 0x0000000304197211 */ /* 0x000fe400030f0eff */
[----:B------:R-:W-:Y:S02]  /*41a80*/  IADD3 R2, R0, c[0x0][0x198], RZ ;  /* 0x0000660000027a10 */ /* 0x000fe40007ffe0ff */
[----:B---3--:R-:W-:Y:S02]  /*41a90*/  PRMT R12, R12, 0x7632, R12 ;  /* 0x000076320c0c7816 */ /* 0x008fe4000000000c */
[----:B------:R-:W-:-:S03]  /*41aa0*/  LEA R22, P6, R0, R20, 0x1 ;  /* 0x0000001400167211 */ /* 0x000fc600078c08ff */
[----:B------:R0:W-:Y:S01]  /*41ab0*/  @P3 STG.E.U16 [R24.64], R12 ;  /* 0x0000000c18003986 */ /* 0x0001e2000c101504 */
[----:B------:R-:W-:Y:S02]  /*41ac0*/  LEA.HI.X.SX32 R23, R0, R3, 0x1, P6 ;  /* 0x0000000300177211 */ /* 0x000fe400030f0eff */
[----:B------:R-:W-:-:S03]  /*41ad0*/  IADD3 R0, R2, c[0x0][0x198], RZ ;  /* 0x0000660002007a10 */ /* 0x000fc60007ffe0ff */
[----:B-1----:R1:W-:Y:S01]  /*41ae0*/  @P2 STG.E.U16 [R22.64], R16 ;  /* 0x0000001016002986 */ /* 0x0023e2000c101504 */
[----:B0-----:R-:W-:-:S04]  /*41af0*/  LEA R24, P6, R2, R20, 0x1 ;  /* 0x0000001402187211 */ /* 0x001fc800078c08ff */
[-C--:B------:R-:W-:Y:S02]  /*41b00*/  LEA.HI.X.SX32 R25, R2, R3.reuse, 0x1, P6 ;  /* 0x0000000302197211 */ /* 0x080fe400030f0eff */
[----:B-1----:R-:W-:Y:S02]  /*41b10*/  LEA R22, P6, R0, R20, 0x1 ;  /* 0x0000001400167211 */ /* 0x002fe400078c08ff */
[----:B------:R-:W-:Y:S02]  /*41b20*/  PRMT R16, R16, 0x7632, R16 ;  /* 0x0000763210107816 */ /* 0x000fe40000000010 */
[C---:B------:R-:W-:Y:S02]  /*41b30*/  LEA.HI.X.SX32 R23, R0.reuse, R3, 0x1, P6 ;  /* 0x0000000300177211 */ /* 0x040fe400030f0eff */
[----:B------:R-:W-:Y:S01]  /*41b40*/  IADD3 R2, R0, c[0x0][0x198], RZ ;  /* 0x0000660000027a10 */ /* 0x000fe20007ffe0ff */
[----:B------:R0:W-:Y:S01]  /*41b50*/  @P1 STG.E.U16 [R24.64], R16 ;  /* 0x0000001018001986 */ /* 0x0001e2000c101504 */
[----:B------:R-:W-:-:S02]  /*41b60*/  IADD3 R4, R27, 0x1a2, RZ ;  /* 0x000001a21b047810 */ /* 0x000fc40007ffe0ff */
[----:B------:R-:W-:Y:S02]  /*41b70*/  IADD3 R0, R2, c[0x0][0x198], RZ ;  /* 0x0000660002007a10 */ /* 0x000fe40007ffe0ff */
[----:B------:R-:W-:Y:S02]  /*41b80*/  ISETP.LT.AND P3, PT, R4, c[0x0][0x17c], !P0 ;  /* 0x00005f0004007a0c */ /* 0x000fe40004761270 */
[----:B0-----:R-:W-:-:S04]  /*41b90*/  LEA R24, P6, R2, R20, 0x1 ;  /* 0x0000001402187211 */ /* 0x001fc800078c08ff */
[----:B------:R-:W-:Y:S02]  /*41ba0*/  LEA.HI.X.SX32 R25, R2, R3, 0x1, P6 ;  /* 0x0000000302197211 */ /* 0x000fe400030f0eff */
[----:B------:R-:W-:Y:S02]  /*41bb0*/  IADD3 R2, R0, c[0x0][0x198], RZ ;  /* 0x0000660000027a10 */ /* 0x000fe40007ffe0ff */
[----:B------:R-:W-:-:S04]  /*41bc0*/  IADD3 R4, R27, 0x1a3, RZ ;  /* 0x000001a31b047810 */ /* 0x000fc80007ffe0ff */
[----:B------:R-:W-:Y:S02]  /*41bd0*/  ISETP.LT.AND P2, PT, R4, c[0x0][0x17c], !P0 ;  /* 0x00005f0004007a0c */ /* 0x000fe40004741270 */
[----:B------:R-:W-:-:S04]  /*41be0*/  IADD3 R4, R27, 0x1a4, RZ ;  /* 0x000001a41b047810 */ /* 0x000fc80007ffe0ff */
[----:B------:R-:W-:Y:S01]  /*41bf0*/  ISETP.LT.AND P1, PT, R4, c[0x0][0x17c], !P0 ;  /* 0x00005f0004007a0c */ /* 0x000fe20004721270 */
[----:B--2---:R0:W-:Y:S01]  /*41c00*/  @P5 STG.E.U16 [R22.64], R21 ;  /* 0x0000001516005986 */ /* 0x0041e2000c101504 */
[----:B------:R-:W-:-:S03]  /*41c10*/  PRMT R8, R21, 0x7632, R8 ;  /* 0x0000763215087816 */ /* 0x000fc60000000008 */
[----:B0-----:R-:W2:Y:S01]  /*41c20*/  LDL.LU R21, [R1+0x84] ;  /* 0x0000840001157983 */ /* 0x001ea20000300800 */
[----:B------:R-:W-:-:S03]  /*41c30*/  LEA R22, P6, R0, R20, 0x1 ;  /* 0x0000001400167211 */ /* 0x000fc600078c08ff */
[----:B------:R0:W-:Y:S01]  /*41c40*/  @P4 STG.E.U16 [R24.64], R8 ;  /* 0x0000000818004986 */ /* 0x0001e2000c101504 */
[----:B------:R-:W-:Y:S02]  /*41c50*/  LEA.HI.X.SX32 R23, R0, R3, 0x1, P6 ;  /* 0x0000000300177211 */ /* 0x000fe400030f0eff */
[----:B------:R-:W-:-:S03]  /*41c60*/  IADD3 R0, R2, c[0x0][0x198], RZ ;  /* 0x0000660002007a10 */ /* 0x000fc60007ffe0ff */
[----:B------:R1:W-:Y:S01]  /*41c70*/  @P3 STG.E.U16 [R22.64], R29 ;  /* 0x0000001d16003986 */ /* 0x0003e2000c101504 */
[----:B0-----:R-:W-:-:S04]  /*41c80*/  LEA R24, P6, R2, R20, 0x1 ;  /* 0x0000001402187211 */ /* 0x001fc800078c08ff */
[----:B------:R-:W-:Y:S02]  /*41c90*/  LEA.HI.X.SX32 R25, R2, R3, 0x1, P6 ;  /* 0x0000000302197211 */ /* 0x000fe400030f0eff */
[----:B------:R-:W-:Y:S02]  /*41ca0*/  PRMT R2, R29, 0x7632, R2 ;  /* 0x000076321d027816 */ /* 0x000fe40000000002 */
[----:B-1----:R-:W3:Y:S01]  /*41cb0*/  LDL.LU R29, [R1+0xb4] ;  /* 0x0000b400011d7983 */ /* 0x002ee20000300800 */
[----:B------:R-:W-:-:S04]  /*41cc0*/  LEA R22, P6, R0, R20, 0x1 ;  /* 0x0000001400167211 */ /* 0x000fc800078c08ff */
[----:B------:R-:W-:Y:S01]  /*41cd0*/  LEA.HI.X.SX32 R23, R0, R3, 0x1, P6 ;  /* 0x0000000300177211 */ /* 0x000fe200030f0eff */
[----:B------:R-:W-:Y:S01]  /*41ce0*/  @P2 STG.E.U16 [R24.64], R2 ;  /* 0x0000000218002986 */ /* 0x000fe2000c101504 */
[----:B-----5:R-:W-:-:S03]  /*41cf0*/  PRMT R8, R28, 0x7632, R8 ;  /* 0x000076321c087816 */ /* 0x020fc60000000008 */
[----:B------:R0:W-:Y:S04]  /*41d00*/  @P1 STG.E.U16 [R22.64], R28 ;  /* 0x0000001c16001986 */ /* 0x0001e8000c101504 */
[----:B0-----:R-:W4:Y:S01]  /*41d10*/  LDL.LU R28, [R1+0xa4] ;  /* 0x0000a400011c7983 */ /* 0x001f220000300800 */
[C---:B------:R-:W-:Y:S02]  /*41d20*/  IADD3 R4, R27.reuse, 0x1a5, RZ ;  /* 0x000001a51b047810 */ /* 0x040fe40007ffe0ff */
[----:B------:R-:W-:Y:S02]  /*41d30*/  IADD3 R2, R0, c[0x0][0x198], RZ ;  /* 0x0000660000027a10 */ /* 0x000fe40007ffe0ff */
[----:B------:R-:W-:Y:S02]  /*41d40*/  ISETP.LT.AND P5, PT, R4, c[0x0][0x17c], !P0 ;  /* 0x00005f0004007a0c */ /* 0x000fe400047a1270 */
[----:B------:R-:W-:-:S02]  /*41d50*/  IADD3 R4, R27, 0x1a6, RZ ;  /* 0x000001a61b047810 */ /* 0x000fc40007ffe0ff */
[CC--:B------:R-:W-:Y:S02]  /*41d60*/  LEA R24, P6, R2.reuse, R20.reuse, 0x1 ;  /* 0x0000001402187211 */ /* 0x0c0fe400078c08ff */
[----:B------:R-:W-:Y:S02]  /*41d70*/  IADD3 R0, R2, c[0x0][0x198], RZ ;  /* 0x0000660002007a10 */ /* 0x000fe40007ffe0ff */
[----:B------:R-:W-:Y:S02]  /*41d80*/  ISETP.LT.AND P4, PT, R4, c[0x0][0x17c], !P0 ;  /* 0x00005f0004007a0c */ /* 0x000fe40004781270 */
[----:B------:R-:W-:Y:S02]  /*41d90*/  LEA.HI.X.SX32 R25, R2, R3, 0x1, P6 ;  /* 0x0000000302197211 */ /* 0x000fe400030f0eff */
[C---:B------:R-:W-:Y:S02]  /*41da0*/  LEA R22, P6, R0.reuse, R20, 0x1 ;  /* 0x0000001400167211 */ /* 0x040fe400078c08ff */
[----:B------:R-:W-:Y:S01]  /*41db0*/  IADD3 R2, R0, c[0x0][0x198], RZ ;  /* 0x0000660000027a10 */ /* 0x000fe20007ffe0ff */
[----:B------:R0:W-:Y:S01]  /*41dc0*/  @P5 STG.E.U16 [R24.64], R8 ;  /* 0x0000000818005986 */ /* 0x0001e2000c101504 */
[----:B------:R-:W-:-:S02]  /*41dd0*/  IADD3 R4, R27, 0x1a7, RZ ;  /* 0x000001a71b047810 */ /* 0x000fc40007ffe0ff */
[-C--:B------:R-:W-:Y:S02]  /*41de0*/  LEA.HI.X.SX32 R23, R0, R3.reuse, 0x1, P6 ;  /* 0x0000000300177211 */ /* 0x080fe400030f0eff */
[----:B------:R-:W-:Y:S02]  /*41df0*/  ISETP.LT.AND P3, PT, R4, c[0x0][0x17c], !P0 ;  /* 0x00005f0004007a0c */ /* 0x000fe40004761270 */
[----:B------:R-:W-:Y:S02]  /*41e00*/  IADD3 R4, R27, 0x1a8, RZ ;  /* 0x000001a81b047810 */ /* 0x000fe40007ffe0ff */
[C---:B0-----:R-:W-:Y:S02]  /*41e10*/  LEA R24, P6, R2.reuse, R20, 0x1 ;  /* 0x0000001402187211 */ /* 0x041fe400078c08ff */
[C---:B------:R-:W-:Y:S02]  /*41e20*/  IADD3 R0, R2.reuse, c[0x0][0x198], RZ ;  /* 0x0000660002007a10 */ /* 0x040fe40007ffe0ff */
[----:B------:R-:W-:-:S02]  /*41e30*/  LEA.HI.X.SX32 R25, R2, R3, 0x1, P6 ;  /* 0x0000000302197211 */ /* 0x000fc400030f0eff */
[----:B------:R-:W-:Y:S02]  /*41e40*/  ISETP.LT.AND P2, PT, R4, c[0x0][0x17c], !P0 ;  /* 0x00005f0004007a0c */ /* 0x000fe40004741270 */
        /* <DEDUP_REMOVED lines=9> */
[----:B------:R-:W-:-:S05]  /*41ee0*/  LEA.HI.X.SX32 R23, R0, R3, 0x1, P6 ;  /* 0x0000000300177211 */ /* 0x000fca00030f0eff */
[----:B---3--:R1:W-:Y:S01]  /*41ef0*/  @P2 STG.E.U16 [R22.64], R29 ;  /* 0x0000001d16002986 */ /* 0x0083e2000c101504 */
[----:B0-----:R-:W-:Y:S02]  /*41f00*/  IADD3 R2, R0, c[0x0][0x198], RZ ;  /* 0x0000660000027a10 */ /* 0x001fe40007ffe0ff */
[----:B------:R-:W-:Y:S02]  /*41f10*/  PRMT R8, R29, 0x7632, R8 ;  /* 0x000076321d087816 */ /* 0x000fe40000000008 */
[CC--:B------:R-:W-:Y:S02]  /*41f20*/  LEA R24, P6, R2.reuse, R20.reuse, 0x1 ;  /* 0x0000001402187211 */ /* 0x0c0fe400078c08ff */
[C---:B------:R-:W-:Y:S01]  /*41f30*/  IADD3 R0, R2.reuse, c[0x0][0x198], RZ ;  /* 0x0000660002007a10 */ /* 0x040fe20007ffe0ff */
[----:B-1----:R-:W3:Y:S01]  /*41f40*/  LDL.LU R29, [R1+0x14] ;  /* 0x00001400011d7983 */ /* 0x002ee20000300800 */
[----:B------:R-:W-:Y:S02]  /*41f50*/  LEA.HI.X.SX32 R25, R2, R3, 0x1, P6 ;  /* 0x0000000302197211 */ /* 0x000fe400030f0eff */
[----:B------:R-:W-:-:S02]  /*41f60*/  LEA R22, P6, R0, R20, 0x1 ;  /* 0x0000001400167211 */ /* 0x000fc400078c08ff */
[C---:B------:R-:W-:Y:S01]  /*41f70*/  IADD3 R2, R0.reuse, c[0x0][0x198], RZ ;  /* 0x0000660000027a10 */ /* 0x040fe20007ffe0ff */
[----:B------:R0:W-:Y:S01]  /*41f80*/  @P1 STG.E.U16 [R24.64], R8 ;  /* 0x0000000818001986 */ /* 0x0001e2000c101504 */
[----:B------:R-:W-:Y:S02]  /*41f90*/  LEA.HI.X.SX32 R23, R0, R3, 0x1, P6 ;  /* 0x0000000300177211 */ /* 0x000fe400030f0eff */
[----:B------:R-:W-:-:S03]  /*41fa0*/  IADD3 R0, R2, c[0x0][0x198], RZ ;  /* 0x0000660002007a10 */ /* 0x000fc60007ffe0ff */
[----:B----4-:R1:W-:Y:S01]  /*41fb0*/  @P5 STG.E.U16 [R22.64], R28 ;  /* 0x0000001c16005986 */ /* 0x0103e2000c101504 */
[----:B0-----:R-:W-:-:S04]  /*41fc0*/  LEA R24, P6, R2, R20, 0x1 ;  /* 0x0000001402187211 */ /* 0x001fc800078c08ff */
[----:B------:R-:W-:Y:S02]  /*41fd0*/  LEA.HI.X.SX32 R25, R2, R3, 0x1, P6 ;  /* 0x0000000302197211 */ /* 0x000fe400030f0eff */
[----:B------:R-:W-:Y:S02]  /*41fe0*/  PRMT R2, R28, 0x7632, R2 ;  /* 0x000076321c027816 */ /* 0x000fe40000000002 */
[----:B-1----:R-:W4:Y:S01]  /*41ff0*/  LDL.LU R28, [R1+0x74] ;  /* 0x00007400011c7983 */ /* 0x002f220000300800 */
[----:B------:R-:W-:-:S04]  /*42000*/  IADD3 R4, R27, 0x1ab, RZ ;  /* 0x000001ab1b047810 */ /* 0x000fc80007ffe0ff */
[----:B------:R-:W-:Y:S02]  /*42010*/  ISETP.LT.AND P4, PT, R4, c[0x0][0x17c], !P0 ;  /* 0x00005f0004007a0c */ /* 0x000fe40004781270 */
[----:B------:R-:W-:-:S04]  /*42020*/  IADD3 R4, R27, 0x1ac, RZ ;  /* 0x000001ac1b047810 */ /* 0x000fc80007ffe0ff */
[----:B------:R-:W-:Y:S02]  /*42030*/  ISETP.LT.AND P3, PT, R4, c[0x0][0x17c], !P0 ;  /* 0x00005f0004007a0c */ /* 0x000fe40004761270 */
[C---:B------:R-:W-:Y:S02]  /*42040*/  LEA R22, P6, R0.reuse, R20, 0x1 ;  /* 0x0000001400167211 */ /* 0x040fe400078c08ff */
[C---:B------:R-:W-:Y:S02]  /*42050*/  IADD3 R4, R27.reuse, 0x1ad, RZ ;  /* 0x000001ad1b047810 */ /* 0x040fe40007ffe0ff */
[----:B------:R-:W-:Y:S01]  /*42060*/  LEA.HI.X.SX32 R23, R0, R3, 0x1, P6 ;  /* 0x0000000300177211 */ /* 0x000fe200030f0eff */
[----:B------:R0:W-:Y:S01]  /*42070*/  @P4 STG.E.U16 [R24.64], R2 ;  /* 0x0000000218004986 */ /* 0x0001e2000c101504 */
[----:B------:R-:W-:Y:S02]  /*42080*/  ISETP.LT.AND P2, PT, R4, c[0x0][0x17c], !P0 ;  /* 0x00005f0004007a0c */ /* 0x000fe40004741270 */
[----:B------:R-:W-:-:S02]  /*42090*/  IADD3 R4, R27, 0x1ae, RZ ;  /* 0x000001ae1b047810 */ /* 0x000fc40007ffe0ff */
[----:B0-----:R-:W-:Y:S02]  /*420a0*/  IADD3 R2, R0, c[0x0][0x198], RZ ;  /* 0x0000660000027a10 */ /* 0x001fe40007ffe0ff */
[----:B------:R-:W-:Y:S02]  /*420b0*/  ISETP.LT.AND P1, PT, R4, c[0x0][0x17c], !P0 ;  /* 0x00005f0004007a0c */ /* 0x000fe40004721270 */
[C---:B------:R-:W-:Y:S02]  /*420c0*/  LEA R24, P6, R2.reuse, R20, 0x1 ;  /* 0x0000001402187211 */ /* 0x040fe400078c08ff */
[C---:B------:R-:W-:Y:S02]  /*420d0*/  IADD3 R0, R2.reuse, c[0x0][0x198], RZ ;  /* 0x0000660002007a10 */ /* 0x040fe40007ffe0ff */
[----:B------:R-:W-:Y:S02]  /*420e0*/  LEA.HI.X.SX32 R25, R2, R3, 0x1, P6 ;  /* 0x0000000302197211 */ /* 0x000fe400030f0eff */
[----:B------:R-:W-:-:S02]  /*420f0*/  IADD3 R2, R0, c[0x0][0x198], RZ ;  /* 0x0000660000027a10 */ /* 0x000fc40007ffe0ff */
        /* <DEDUP_REMOVED lines=9> */
[-C--:B------:R-:W-:Y:S02]  /*42190*/  LEA.HI.X.SX32 R23, R0, R3.reuse, 0x1, P6 ;  /* 0x0000000300177211 */ /* 0x080fe400030f0eff */
[C---:B------:R-:W-:Y:S02]  /*421a0*/  IADD3 R0, R2.reuse, c[0x0][0x198], RZ ;  /* 0x0000660002007a10 */ /* 0x040fe40007ffe0ff */
[C---:B0-----:R-:W-:Y:S01]  /*421b0*/  LEA R24, P6, R2.reuse, R20, 0x1 ;  /* 0x0000001402187211 */ /* 0x041fe200078c08ff */
[----:B---3--:R0:W-:Y:S03]  /*421c0*/  @P1 STG.E.U16 [R22.64], R29 ;  /* 0x0000001d16001986 */ /* 0x0081e6000c101504 */
[----:B------:R-:W-:Y:S02]  /*421d0*/  LEA.HI.X.SX32 R25, R2, R3, 0x1, P6 ;  /* 0x0000000302197211 */ /* 0x000fe400030f0eff */
[----:B------:R-:W-:-:S02]  /*421e0*/  PRMT R2, R29, 0x7632, R2 ;  /* 0x000076321d027816 */ /* 0x000fc40000000002 */
[----:B0-----:R-:W3:Y:S01]  /*421f0*/  LDL.LU R29, [R1+0x24] ;  /* 0x00002400011d7983 */ /* 0x001ee20000300800 */
[----:B------:R-:W-:-:S04]  /*42200*/  LEA R22, P6, R0, R20, 0x1 ;  /* 0x0000001400167211 */ /* 0x000fc800078c08ff */
[----:B------:R-:W-:Y:S01]  /*42210*/  LEA.HI.X.SX32 R23, R0, R3, 0x1, P6 ;  /* 0x0000000300177211 */ /* 0x000fe200030f0eff */
[----:B------:R-:W-:Y:S01]  /*42220*/  @P5 STG.E.U16 [R24.64], R2 ;  /* 0x0000000218005986 */ /* 0x000fe2000c101504 */
[----:B----4-:R-:W-:-:S03]  /*42230*/  PRMT R8, R28, 0x7632, R8 ;  /* 0x000076321c087816 */ /* 0x010fc60000000008 */
        /* <DEDUP_REMOVED lines=30> */
[C---:B------:R-:W-:Y:S02]  /*42420*/  LEA.HI.X.SX32 R23, R0.reuse, R3, 0x1, P6 ;  /* 0x0000000300177211 */ /* 0x040fe400030f0eff */
[----:B0-----:R-:W-:-:S03]  /*42430*/  IADD3 R2, R0, c[0x0][0x198], RZ ;  /* 0x0000660000027a10 */ /* 0x001fc60007ffe0ff */
[----:B---3--:R0:W-:Y:S01]  /*42440*/  @P5 STG.E.U16 [R22.64], R29 ;  /* 0x0000001d16005986 */ /* 0x0081e2000c101504 */
[----:B------:R-:W-:Y:S02]  /*42450*/  PRMT R8, R29, 0x7632, R8 ;  /* 0x000076321d087816 */ /* 0x000fe40000000008 */
[CC--:B------:R-:W-:Y:S02]  /*42460*/  LEA R24, P6, R2.reuse, R20.reuse, 0x1 ;  /* 0x0000001402187211 */ /* 0x0c0fe400078c08ff */
[C---:B------:R-:W-:Y:S02]  /*42470*/  IADD3 R0, R2.reuse, c[0x0][0x198], RZ ;  /* 0x0000660002007a10 */ /* 0x040fe40007ffe0ff */
[-C--:B------:R-:W-:Y:S01]  /*42480*/  LEA.HI.X.SX32 R25, R2, R3.reuse, 0x1, P6 ;  /* 0x0000000302197211 */ /* 0x080fe200030f0eff */
[----:B0-----:R-:W3:Y:S01]  /*42490*/  LDL.LU R29, [R1+0x68] ;  /* 0x00006800011d7983 */ /* 0x001ee20000300800 */
[C---:B------:R-:W-:Y:S02]  /*424a0*/  LEA R22, P6, R0.reuse, R20, 0x1 ;  /* 0x0000001400167211 */ /* 0x040fe400078c08ff */
[C---:B------:R-:W-:Y:S01]  /*424b0*/  IADD3 R2, R0.reuse, c[0x0][0x198], RZ ;  /* 0x0000660000027a10 */ /* 0x040fe20007ffe0ff */
[----:B------:R0:W-:Y:S01]  /*424c0*/  @P4 STG.E.U16 [R24.64], R8 ;  /* 0x0000000818004986 */ /* 0x0001e2000c101504 */
[----:B------:R-:W-:-:S02]  /*424d0*/  LEA.HI.X.SX32 R23, R0, R3, 0x1, P6 ;  /* 0x0000000300177211 */ /* 0x000fc400030f0eff */
        /* <DEDUP_REMOVED lines=10> */
[----:B------:R-:W-:-:S04]  /*42580*/  IADD3 R4, R27, 0x1b9, RZ ;  /* 0x000001b91b047810 */ /* 0x000fc80007ffe0ff */
[----:B------:R-:W-:Y:S02]  /*42590*/  ISETP.LT.AND P5, PT, R4, c[0x0][0x17c], !P0 ;  /* 0x00005f0004007a0c */ /* 0x000fe400047a1270 */
[----:B------:R-:W-:-:S04]  /*425a0*/  IADD3 R4, R27, 0x1ba, RZ ;  /* 0x000001ba1b047810 */ /* 0x000fc80007ffe0ff */
[----:B------:R-:W-:Y:S02]  /*425b0*/  ISETP.LT.AND P4, PT, R4, c[0x0][0x17c], !P0 ;  /* 0x00005f0004007a0c */ /* 0x000fe40004781270 */
[C---:B------:R-:W-:Y:S01]  /*425c0*/  IADD3 R4, R27.reuse, 0x1bb, RZ ;  /* 0x000001bb1b047810 */ /* 0x040fe20007ffe0ff */
[----:B------:R0:W-:Y:S01]  /*425d0*/  @P2 STG.E.U16 [R24.64], R2 ;  /* 0x0000000218002986 */ /* 0x0001e2000c101504 */
[----:B------:R-:W-:Y:S02]  /*425e0*/  LEA R22, P6, R0, R20, 0x1 ;  /* 0x0000001400167211 */ /* 0x000fe400078c08ff */
[----:B------:R-:W-:Y:S02]  /*425f0*/  ISETP.LT.AND P3, PT, R4, c[0x0][0x17c], !P0 ;  /* 0x00005f0004007a0c */ /* 0x000fe40004761270 */
[----:B------:R-:W-:Y:S02]  /*42600*/  IADD3 R4, R27, 0x1bc, RZ ;  /* 0x000001bc1b047810 */ /* 0x000fe40007ffe0ff */
[----:B------:R-:W-:-:S02]  /*42610*/  LEA.HI.X.SX32 R23, R0, R3, 0x1, P6 ;  /* 0x0000000300177211 */ /* 0x000fc400030f0eff */
[----:B------:R-:W-:Y:S02]  /*42620*/  ISETP.LT.AND P2, PT, R4, c[0x0][0x17c], !P0 ;  /* 0x00005f0004007a0c */ /* 0x000fe40004741270 */
[----:B0-----:R-:W-:Y:S02]  /*42630*/  IADD3 R2, R0, c[0x0][0x198], RZ ;  /* 0x0000660000027a10 */ /* 0x001fe40007ffe0ff */
[----:B------:R-:W-:Y:S02]  /*42640*/  IADD3 R4, R27, 0x1bd, RZ ;  /* 0x000001bd1b047810 */ /* 0x000fe40007ffe0ff */
[C---:B------:R-:W-:Y:S02]  /*42650*/  LEA R24, P6, R2.reuse, R20, 0x1 ;  /* 0x0000001402187211 */ /* 0x040fe400078c08ff */
[----:B------:R-:W-:Y:S01]  /*42660*/  IADD3 R0, R2, c[0x0][0x198], RZ ;  /* 0x0000660002007a10 */ /* 0x000fe20007ffe0ff */
[----:B------:R0:W-:Y:S01]  /*42670*/  @P1 STG.E.U16 [R22.64], R5 ;  /* 0x0000000516001986 */ /* 0x0001e2000c101504 */
[----:B------:R-:W-:-:S02]  /*42680*/  ISETP.LT.AND P1, PT, R4, c[0x0][0x17c], !P0 ;  /* 0x00005f0004007a0c */ /* 0x000fc40004721270 */
[-C--:B------:R-:W-:Y:S02]  /*42690*/  LEA.HI.X.SX32 R25, R2, R3.reuse, 0x1, P6 ;  /* 0x0000000302197211 */ /* 0x080fe400030f0eff */
[CC--:B------:R-:W-:Y:S02]  /*426a0*/  LEA R4, P6, R0.reuse, R20.reuse, 0x1 ;  /* 0x0000001400047211 */ /* 0x0c0fe400078c08ff */
[----:B------:R-:W-:Y:S02]  /*426b0*/  PRMT R8, R5, 0x7632, R8 ;  /* 0x0000763205087816 */ /* 0x000fe40000000008 */
[C---:B------:R-:W-:Y:S02]  /*426c0*/  IADD3 R2, R0.reuse, c[0x0][0x198], RZ ;  /* 0x0000660000027a10 */ /* 0x040fe40007ffe0ff */
[----:B0-----:R-:W-:Y:S01]  /*426d0*/  LEA.HI.X.SX32 R5, R0, R3, 0x1, P6 ;  /* 0x0000000300057211 */ /* 0x001fe200030f0eff */
[----:B------:R-:W-:Y:S01]  /*426e0*/  @P5 STG.E.U16 [R24.64], R8 ;  /* 0x0000000818005986 */ /* 0x000fe2000c101504 */
[----:B------:R-:W-:-:S03]  /*426f0*/  LEA R22, P6, R2, R20, 0x1 ;  /* 0x0000001402167211 */ /* 0x000fc600078c08ff */
[----:B------:R0:W-:Y:S01]  /*42700*/  @P4 STG.E.U16 [R4.64], R9 ;  /* 0x0000000904004986 */ /* 0x0001e2000c101504 */
[C---:B------:R-:W-:Y:S02]  /*42710*/  IADD3 R0, R2.reuse, c[0x0][0x198], RZ ;  /* 0x0000660002007a10 */ /* 0x040fe40007ffe0ff */
[----:B------:R-:W-:Y:S02]  /*42720*/  LEA.HI.X.SX32 R23, R2, R3, 0x1, P6 ;  /* 0x0000000302177211 */ /* 0x000fe400030f0eff */
[----:B0-----:R-:W-:Y:S02]  /*42730*/  IADD3 R4, R27, 0x1bf, RZ ;  /* 0x000001bf1b047810 */ /* 0x001fe40007ffe0ff */
[----:B------:R-:W-:Y:S02]  /*42740*/  PRMT R9, R9, 0x7632, R9 ;  /* 0x0000763209097816 */ /* 0x000fe40000000009 */
[----:B------:R-:W-:Y:S02]  /*42750*/  ISETP.LT.AND P4, PT, R4, c[0x0][0x17c], !P0 ;  /* 0x00005f0004007a0c */ /* 0x000fe40004781270 */
[----:B------:R-:W-:-:S02]  /*42760*/  LEA R4, P6, R0, R20, 0x1 ;  /* 0x0000001400047211 */ /* 0x000fc400078c08ff */
[C---:B------:R-:W-:Y:S02]  /*42770*/  IADD3 R8, R27.reuse, 0x1c0, RZ ;  /* 0x000001c01b087810 */ /* 0x040fe40007ffe0ff */
[C---:B------:R-:W-:Y:S01]  /*42780*/  IADD3 R2, R0.reuse, c[0x0][0x198], RZ ;  /* 0x0000660000027a10 */ /* 0x040fe20007ffe0ff */
[----:B------:R0:W-:Y:S01]  /*42790*/  @P3 STG.E.U16 [R22.64], R9 ;  /* 0x0000000916003986 */ /* 0x0001e2000c101504 */
[----:B------:R-:W-:Y:S02]  /*427a0*/  IADD3 R12, R27, 0x1be, RZ ;  /* 0x000001be1b0c7810 */ /* 0x000fe40007ffe0ff */
[----:B------:R-:W-:Y:S02]  /*427b0*/  LEA.HI.X.SX32 R5, R0, R3, 0x1, P6 ;  /* 0x0000000300057211 */ /* 0x000fe400030f0eff */
[----:B------:R-:W-:Y:S02]  /*427c0*/  ISETP.LT.AND P3, PT, R8, c[0x0][0x17c], !P0 ;  /* 0x00005f0008007a0c */ /* 0x000fe40004761270 */
[----:B------:R-:W-:Y:S01]  /*427d0*/  LEA R8, P6, R2, R20, 0x1 ;  /* 0x0000001402087211 */ /* 0x000fe200078c08ff */
[----:B------:R1:W-:Y:S01]  /*427e0*/  @P2 STG.E.U16 [R4.64], R13 ;  /* 0x0000000d04002986 */ /* 0x0003e2000c101504 */
[----:B------:R-:W-:-:S02]  /*427f0*/  ISETP.LT.AND P5, PT, R12, c[0x0][0x17c], !P0 ;  /* 0x00005f000c007a0c */ /* 0x000fc400047a1270 */
[----:B0-----:R-:W-:Y:S02]  /*42800*/  IADD3 R9, R27, 0x1c1, RZ ;  /* 0x000001c11b097810 */ /* 0x001fe40007ffe0ff */
[C---:B------:R-:W-:Y:S02]  /*42810*/  IADD3 R0, R2.reuse, c[0x0][0x198], RZ ;  /* 0x0000660002007a10 */ /* 0x040fe40007ffe0ff */
[----:B------:R-:W-:Y:S02]  /*42820*/  ISETP.LT.AND P2, PT, R9, c[0x0][0x17c], !P0 ;  /* 0x00005f0009007a0c */ /* 0x000fe40004741270 */
[----:B------:R-:W-:Y:S02]  /*42830*/  LEA.HI.X.SX32 R9, R2, R3, 0x1, P6 ;  /* 0x0000000302097211 */ /* 0x000fe400030f0eff */
[----:B-1----:R-:W-:Y:S02]  /*42840*/  LEA R4, P6, R0, R20, 0x1 ;  /* 0x0000001400047211 */ /* 0x002fe400078c08ff */
[----:B------:R-:W-:-:S02]  /*42850*/  PRMT R13, R13, 0x7632, R13 ;  /* 0x000076320d0d7816 */ /* 0x000fc4000000000d */
[C---:B------:R-:W-:Y:S02]  /*42860*/  LEA.HI.X.SX32 R5, R0.reuse, R3, 0x1, P6 ;  /* 0x0000000300057211 */ /* 0x040fe400030f0eff */
[----:B------:R-:W-:Y:S01]  /*42870*/  IADD3 R2, R0, c[0x0][0x198], RZ ;  /* 0x0000660000027a10 */ /* 0x000fe20007ffe0ff */
[----:B------:R0:W-:Y:S04]  /*42880*/  @P1 STG.E.U16 [R8.64], R13 ;  /* 0x0000000d08001986 */ /* 0x0001e8000c101504 */
[----:B------:R1:W-:Y:S01]  /*42890*/  @P5 STG.E.U16 [R4.64], R17 ;  /* 0x0000001104005986 */ /* 0x0003e2000c101504 */
[----:B------:R-:W-:Y:S02]  /*428a0*/  IADD3 R0, R2, c[0x0][0x198], RZ ;  /* 0x0000660002007a10 */ /* 0x000fe40007ffe0ff */
[----:B------:R-:W-:-:S02]  /*428b0*/  IADD3 R12, R27, 0x1c2, RZ ;  /* 0x000001c21b0c7810 */ /* 0x000fc40007ffe0ff */
[CC--:B0-----:R-:W-:Y:S02]  /*428c0*/  LEA R8, P6, R2.reuse, R20.reuse, 0x1 ;  /* 0x0000001402087211 */ /* 0x0c1fe400078c08ff */
[----:B-1----:R-:W-:Y:S02]  /*428d0*/  IADD3 R4, R27, 0x1c3, RZ ;  /* 0x000001c31b047810 */ /* 0x002fe40007ffe0ff */
[----:B------:R-:W-:Y:S02]  /*428e0*/  LEA.HI.X.SX32 R9, R2, R3, 0x1, P6 ;  /* 0x0000000302097211 */ /* 0x000fe400030f0eff */
[----:B------:R-:W-:Y:S02]  /*428f0*/  ISETP.LT.AND P5, PT, R4, c[0x0][0x17c], !P0 ;  /* 0x00005f0004007a0c */ /* 0x000fe400047a1270 */
[----:B------:R-:W-:Y:S02]  /*42900*/  LEA R4, P6, R0, R20, 0x1 ;  /* 0x0000001400047211 */ /* 0x000fe400078c08ff */
[----:B------:R-:W-:-:S02]  /*42910*/  PRMT R17, R17, 0x7632, R17 ;  /* 0x0000763211117816 */ /* 0x000fc40000000011 */
[----:B------:R-:W-:Y:S02]  /*42920*/  ISETP.LT.AND P1, PT, R12, c[0x0][0x17c], !P0 ;  /* 0x00005f000c007a0c */ /* 0x000fe40004721270 */
[----:B------:R-:W-:Y:S02]  /*42930*/  IADD3 R12, R27, 0x1c4, RZ ;  /* 0x000001c41b0c7810 */ /* 0x000fe40007ffe0ff */
[C---:B------:R-:W-:Y:S02]  /*42940*/  LEA.HI.X.SX32 R5, R0.reuse, R3, 0x1, P6 ;  /* 0x0000000300057211 */ /* 0x040fe400030f0eff */
[----:B------:R-:W-:Y:S01]  /*42950*/  IADD3 R2, R0, c[0x0][0x198], RZ ;  /* 0x0000660000027a10 */ /* 0x000fe20007ffe0ff */
[----:B------:R0:W-:Y:S01]  /*42960*/  @P4 STG.E.U16 [R8.64], R17 ;  /* 0x0000001108004986 */ /* 0x0001e2000c101504 */
[----:B------:R-:W-:Y:S02]  /*42970*/  ISETP.LT.AND P4, PT, R12, c[0x0][0x17c], !P0 ;  /* 0x00005f000c007a0c */ /* 0x000fe40004781270 */
[----:B------:R-:W-:-:S02]  /*42980*/  IADD3 R0, R2, c[0x0][0x198], RZ ;  /* 0x0000660002007a10 */ /* 0x000fc40007ffe0ff */
[----:B0-----:R-:W-:Y:S02]  /*42990*/  IADD3 R9, R27, 0x1c5, RZ ;  /* 0x000001c51b097810 */ /* 0x001fe40007ffe0ff */
[CC--:B------:R-:W-:Y:S01]  /*429a0*/  LEA R8, P6, R2.reuse, R20.reuse, 0x1 ;  /* 0x0000001402087211 */ /* 0x0c0fe200078c08ff */
[----:B--2---:R0:W-:Y:S01]  /*429b0*/  @P3 STG.E.U16 [R4.64], R21 ;  /* 0x0000001504003986 */ /* 0x0041e2000c101504 */
[----:B------:R-:W-:Y:S02]  /*429c0*/  PRMT R12, R21, 0x7632, R12 ;  /* 0x00007632150c7816 */ /* 0x000fe4000000000c */
[----:B------:R-:W-:Y:S02]  /*429d0*/  ISETP.LT.AND P3, PT, R9, c[0x0][0x17c], !P0 ;  /* 0x00005f0009007a0c */ /* 0x000fe40004761270 */
[----:B------:R-:W-:Y:S02]  /*429e0*/  LEA.HI.X.SX32 R9, R2, R3, 0x1, P6 ;  /* 0x0000000302097211 */ /* 0x000fe400030f0eff */
[C---:B------:R-:W-:Y:S01]  /*429f0*/  IADD3 R2, R0.reuse, c[0x0][0x198], RZ ;  /* 0x0000660000027a10 */ /* 0x040fe20007ffe0ff */
        /* <DEDUP_REMOVED lines=9> */
[C---:B0-----:R-:W-:Y:S01]  /*42a90*/  IADD3 R4, R27.reuse, 0x1c7, RZ ;  /* 0x000001c71b047810 */ /* 0x041fe20007ffe0ff */
[----:B------:R-:W3:Y:S03]  /*42aa0*/  LDL.LU R29, [R1+0xb8] ;  /* 0x0000b800011d7983 */ /* 0x000ee60000300800 */
[----:B------:R-:W-:Y:S02]  /*42ab0*/  ISETP.LT.AND P1, PT, R4, c[0x0][0x17c], !P0 ;  /* 0x00005f0004007a0c */ /* 0x000fe40004721270 */
[C---:B------:R-:W-:Y:S02]  /*42ac0*/  LEA R4, P6, R0.reuse, R20, 0x1 ;  /* 0x0000001400047211 */ /* 0x040fe400078c08ff */
[----:B------:R-:W-:Y:S02]  /*42ad0*/  IADD3 R12, R27, 0x1c8, RZ ;  /* 0x000001c81b0c7810 */ /* 0x000fe40007ffe0ff */
[----:B------:R-:W-:Y:S01]  /*42ae0*/  LEA.HI.X.SX32 R5, R0, R3, 0x1, P6 ;  /* 0x0000000300057211 */ /* 0x000fe200030f0eff */
[----:B------:R-:W-:Y:S01]  /*42af0*/  @P5 STG.E.U16 [R8.64], R2 ;  /* 0x0000000208005986 */ /* 0x000fe2000c101504 */
[----:B------:R-:W-:-:S02]  /*42b00*/  ISETP.LT.AND P5, PT, R12, c[0x0][0x17c], !P0 ;  /* 0x00005f000c007a0c */ /* 0x000fc400047a1270 */
[----:B----4-:R-:W-:Y:S01]  /*42b10*/  PRMT R12, R28, 0x7632, R12 ;  /* 0x000076321c0c7816 */ /* 0x010fe2000000000c */
[----:B------:R0:W-:Y:S04]  /*42b20*/  @P4 STG.E.U16 [R4.64], R28 ;  /* 0x0000001c04004986 */ /* 0x0001e8000c101504 */
[----:B0-----:R-:W4:Y:S01]  /*42b30*/  LDL.LU R28, [R1+0xa8] ;  /* 0x0000a800011c7983 */ /* 0x001f220000300800 */
[----:B------:R-:W-:Y:S02]  /*42b40*/  IADD3 R2, R0, c[0x0][0x198], RZ ;  /* 0x0000660000027a10 */ /* 0x000fe40007ffe0ff */
[C---:B------:R-:W-:Y:S02]  /*42b50*/  IADD3 R13, R27.reuse, 0x1c6, RZ ;  /* 0x000001c61b0d7810 */ /* 0x040fe40007ffe0ff */
[----:B------:R-:W-:-:S02]  /*42b60*/  IADD3 R9, R27, 0x1c9, RZ ;  /* 0x000001c91b097810 */ /* 0x000fc40007ffe0ff */
[CC--:B------:R-:W-:Y:S02]  /*42b70*/  LEA R8, P6, R2.reuse, R20.reuse, 0x1 ;  /* 0x0000001402087211 */ /* 0x0c0fe400078c08ff */
[----:B------:R-:W-:Y:S02]  /*42b80*/  ISETP.LT.AND P2, PT, R13, c[0x0][0x17c], !P0 ;  /* 0x00005f000d007a0c */ /* 0x000fe40004741270 */
[C---:B------:R-:W-:Y:S02]  /*42b90*/  IADD3 R0, R2.reuse, c[0x0][0x198], RZ ;  /* 0x0000660002007a10 */ /* 0x040fe40007ffe0ff */
[----:B------:R-:W-:Y:S02]  /*42ba0*/  ISETP.LT.AND P4, PT, R9, c[0x0][0x17c], !P0 ;  /* 0x00005f0009007a0c */ /* 0x000fe40004781270 */
[----:B------:R-:W-:Y:S02]  /*42bb0*/  LEA.HI.X.SX32 R9, R2, R3, 0x1, P6 ;  /* 0x0000000302097211 */ /* 0x000fe400030f0eff */
[----:B------:R-:W-:-:S02]  /*42bc0*/  LEA R4, P6, R0, R20, 0x1 ;  /* 0x0000001400047211 */ /* 0x000fc400078c08ff */
[C---:B------:R-:W-:Y:S01]  /*42bd0*/  IADD3 R2, R0.reuse, c[0x0][0x198], RZ ;  /* 0x0000660000027a10 */ /* 0x040fe20007ffe0ff */
[----:B------:R0:W-:Y:S01]  /*42be0*/  @P3 STG.E.U16 [R8.64], R12 ;  /* 0x0000000c08003986 */ /* 0x0001e2000c101504 */
[----:B------:R-:W-:Y:S02]  /*42bf0*/  LEA.HI.X.SX32 R5, R0, R3, 0x1, P6 ;  /* 0x0000000300057211 */ /* 0x000fe400030f0eff */
[C---:B------:R-:W-:Y:S02]  /*42c00*/  IADD3 R0, R2.reuse, c[0x0][0x198], RZ ;  /* 0x0000660002007a10 */ /* 0x040fe40007ffe0ff */
[----:B0-----:R-:W-:-:S04]  /*42c10*/  LEA R8, P6, R2, R20, 0x1 ;  /* 0x0000001402087211 */ /* 0x001fc800078c08ff */
[----:B------:R-:W-:Y:S02]  /*42c20*/  LEA.HI.X.SX32 R9, R2, R3, 0x1, P6 ;  /* 0x0000000302097211 */ /* 0x000fe400030f0eff */
[C---:B------:R-:W-:Y:S02]  /*42c30*/  IADD3 R12, R27.reuse, 0x1cc, RZ ;  /* 0x000001cc1b0c7810 */ /* 0x040fe40007ffe0ff */
[----:B------:R-:W-:-:S04]  /*42c40*/  IADD3 R13, R27, 0x1ca, RZ ;  /* 0x000001ca1b0d7810 */ /* 0x000fc80007ffe0ff */
[----:B------:R-:W-:Y:S01]  /*42c50*/  ISETP.LT.AND P3, PT, R13, c[0x0][0x17c], !P0 ;  /* 0x00005f000d007a0c */ /* 0x000fe20004761270 */
[----:B--2---:R0:W-:Y:S01]  /*42c60*/  @P2 STG.E.U16 [R4.64], R21 ;  /* 0x0000001504002986 */ /* 0x0041e2000c101504 */
[----:B------:R-:W-:Y:S02]  /*42c70*/  PRMT R2, R21, 0x7632, R2 ;  /* 0x0000763215027816 */ /* 0x000fe40000000002 */
[----:B0-----:R-:W-:Y:S01]  /*42c80*/  IADD3 R4, R27, 0x1cb, RZ ;  /* 0x000001cb1b047810 */ /* 0x001fe20007ffe0ff */
[----:B------:R-:W2:Y:S03]  /*42c90*/  LDL.LU R21, [R1+0x98] ;  /* 0x0000980001157983 */ /* 0x000ea60000300800 */
[----:B------:R-:W-:Y:S02]  /*42ca0*/  ISETP.LT.AND P2, PT, R4, c[0x0][0x17c], !P0 ;  /* 0x00005f0004007a0c */ /* 0x000fe40004741270 */
[C---:B------:R-:W-:Y:S01]  /*42cb0*/  LEA R4, P6, R0.reuse, R20, 0x1 ;  /* 0x0000001400047211 */ /* 0x040fe200078c08ff */
[----:B------:R0:W-:Y:S03]  /*42cc0*/  @P1 STG.E.U16 [R8.64], R2 ;  /* 0x0000000208001986 */ /* 0x0001e6000c101504 */
[----:B------:R-:W-:-:S02]  /*42cd0*/  LEA.HI.X.SX32 R5, R0, R3, 0x1, P6 ;  /* 0x0000000300057211 */ /* 0x000fc400030f0eff */
[----:B------:R-:W-:Y:S02]  /*42ce0*/  ISETP.LT.AND P1, PT, R12, c[0x0][0x17c], !P0 ;  /* 0x00005f000c007a0c */ /* 0x000fe40004721270 */
[----:B0-----:R-:W-:Y:S01]  /*42cf0*/  IADD3 R2, R0, c[0x0][0x198], RZ ;  /* 0x0000660000027a10 */ /* 0x001fe20007ffe0ff */
[----:B---3--:R0:W-:Y:S01]  /*42d00*/  @P5 STG.E.U16 [R4.64], R29 ;  /* 0x0000001d04005986 */ /* 0x0081e2000c101504 */
[----:B------:R-:W-:Y:S02]  /*42d10*/  IADD3 R9, R27, 0x1cd, RZ ;  /* 0x000001cd1b097810 */ /* 0x000fe40007ffe0ff */
[C---:B------:R-:W-:Y:S02]  /*42d20*/  LEA R8, P6, R2.reuse, R20, 0x1 ;  /* 0x0000001402087211 */ /* 0x040fe400078c08ff */
[----:B------:R-:W-:Y:S02]  /*42d30*/  PRMT R12, R29, 0x7632, R12 ;  /* 0x000076321d0c7816 */ /* 0x000fe4000000000c */
[----:B------:R-:W-:-:S02]  /*42d40*/  IADD3 R0, R2, c[0x0][0x198], RZ ;  /* 0x0000660002007a10 */ /* 0x000fc40007ffe0ff */
[----:B------:R-:W-:Y:S01]  /*42d50*/  ISETP.LT.AND P5, PT, R9, c[0x0][0x17c], !P0 ;  /* 0x00005f0009007a0c */ /* 0x000fe200047a1270 */
[----:B0-----:R-:W3:Y:S01]  /*42d60*/  LDL.LU R29, [R1+0x18] ;  /* 0x00001800011d7983 */ /* 0x001ee20000300800 */
[-C--:B------:R-:W-:Y:S02]  /*42d70*/  LEA.HI.X.SX32 R9, R2, R3.reuse, 0x1, P6 ;  /* 0x0000000302097211 */ /* 0x080fe400030f0eff */
[C---:B------:R-:W-:Y:S02]  /*42d80*/  LEA R4, P6, R0.reuse, R20, 0x1 ;  /* 0x0000001400047211 */ /* 0x040fe400078c08ff */
        /* <DEDUP_REMOVED lines=11> */
[C---:B------:R-:W-:Y:S01]  /*42e40*/  LEA R4, P6, R0.reuse, R20, 0x1 ;  /* 0x0000001400047211 */ /* 0x040fe200078c08ff */
[----:B------:R0:W-:Y:S01]  /*42e50*/  @P2 STG.E.U16 [R8.64], R2 ;  /* 0x0000000208002986 */ /* 0x0001e2000c101504 */
[C---:B------:R-:W-:Y:S02]  /*42e60*/  IADD3 R12, R27.reuse, 0x1d0, RZ ;  /* 0x000001d01b0c7810 */ /* 0x040fe40007ffe0ff */
[----:B------:R-:W-:Y:S02]  /*42e70*/  LEA.HI.X.SX32 R5, R0, R3, 0x1, P6 ;  /* 0x0000000300057211 */ /* 0x000fe400030f0eff */
[----:B------:R-:W-:Y:S02]  /*42e80*/  IADD3 R13, R27, 0x1ce, RZ ;  /* 0x000001ce1b0d7810 */ /* 0x000fe40007ffe0ff */
[----:B------:R-:W-:-:S02]  /*42e90*/  ISETP.LT.AND P2, PT, R12, c[0x0][0x17c], !P0 ;  /* 0x00005f000c007a0c */ /* 0x000fc40004741270 */
[----:B0-----:R-:W-:Y:S02]  /*42ea0*/  IADD3 R2, R0, c[0x0][0x198], RZ ;  /* 0x0000660000027a10 */ /* 0x001fe40007ffe0ff */
[----:B------:R-:W-:Y:S02]  /*42eb0*/  IADD3 R9, R27, 0x1d1, RZ ;  /* 0x000001d11b097810 */ /* 0x000fe40007ffe0ff */
[C---:B------:R-:W-:Y:S02]  /*42ec0*/  LEA R8, P6, R2.reuse, R20, 0x1 ;  /* 0x0000001402087211 */ /* 0x040fe400078c08ff */
[----:B------:R-:W-:Y:S02]  /*42ed0*/  ISETP.LT.AND P4, PT, R13, c[0x0][0x17c], !P0 ;  /* 0x00005f000d007a0c */ /* 0x000fe40004781270 */
[----:B------:R-:W-:Y:S01]  /*42ee0*/  IADD3 R0, R2, c[0x0][0x198], RZ ;  /* 0x0000660002007a10 */ /* 0x000fe20007ffe0ff */
[----:B--2---:R0:W-:Y:S01]  /*42ef0*/  @P1 STG.E.U16 [R4.64], R21 ;  /* 0x0000001504001986 */ /* 0x0041e2000c101504 */
[----:B------:R-:W-:-:S02]  /*42f00*/  PRMT R12, R21, 0x7632, R12 ;  /* 0x00007632150c7816 */ /* 0x000fc4000000000c */
        /* <DEDUP_REMOVED lines=32> */
[C---:B------:R-:W-:Y:S02]  /*43110*/  IADD3 R2, R0.reuse, c[0x0][0x198], RZ ;  /* 0x0000660000027a10 */ /* 0x040fe40007ffe0ff */
[----:B------:R-:W-:Y:S01]  /*43120*/  LEA.HI.X.SX32 R5, R0, R3, 0x1, P6 ;  /* 0x0000000300057211 */ /* 0x000fe200030f0eff */
[----:B------:R0:W-:Y:S01]  /*43130*/  @P1 STG.E.U16 [R8.64], R12 ;  /* 0x0000000c08001986 */ /* 0x0001e2000c101504 */
[C---:B------:R-:W-:Y:S02]  /*43140*/  IADD3 R0, R2.reuse, c[0x0][0x198], RZ ;  /* 0x0000660002007a10 */ /* 0x040fe40007ffe0ff */
[----:B0-----:R-:W-:-:S04]  /*43150*/  LEA R8, P6, R2, R20, 0x1 ;  /* 0x0000001402087211 */ /* 0x001fc800078c08ff */
[----:B------:R-:W-:Y:S02]  /*43160*/  LEA.HI.X.SX32 R9, R2, R3, 0x1, P6 ;  /* 0x0000000302097211 */ /* 0x000fe400030f0eff */
[C---:B------:R-:W-:Y:S02]  /*43170*/  IADD3 R13, R27.reuse, 0x1d6, RZ ;  /* 0x000001d61b0d7810 */ /* 0x040fe40007ffe0ff */
[----:B------:R-:W-:Y:S02]  /*43180*/  IADD3 R12, R27, 0x1d8, RZ ;  /* 0x000001d81b0c7810 */ /* 0x000fe40007ffe0ff */
[----:B------:R-:W-:Y:S01]  /*43190*/  ISETP.LT.AND P1, PT, R13, c[0x0][0x17c], !P0 ;  /* 0x00005f000d007a0c */ /* 0x000fe20004721270 */
[----:B--2---:R0:W-:Y:S01]  /*431a0*/  @P5 STG.E.U16 [R4.64], R21 ;  /* 0x0000001504005986 */ /* 0x0041e2000c101504 */
[----:B------:R-:W-:Y:S02]  /*431b0*/  PRMT R2, R21, 0x7632, R2 ;  /* 0x0000763215027816 */ /* 0x000fe40000000002 */
[----:B0-----:R-:W-:-:S03]  /*431c0*/  IADD3 R4, R27, 0x1d7, RZ ;  /* 0x000001d71b047810 */ /* 0x001fc60007ffe0ff */
[----:B------:R0:W-:Y:S01]  /*431d0*/  @P4 STG.E.U16 [R8.64], R2 ;  /* 0x0000000208004986 */ /* 0x0001e2000c101504 */
[----:B------:R-:W-:Y:S02]  /*431e0*/  ISETP.LT.AND P5, PT, R4, c[0x0][0x17c], !P0 ;  /* 0x00005f0004007a0c */ /* 0x000fe400047a1270 */
[----:B------:R-:W-:-:S04]  /*431f0*/  LEA R4, P6, R0, R20, 0x1 ;  /* 0x0000001400047211 */ /* 0x000fc800078c08ff */
[C---:B------:R-:W-:Y:S02]  /*43200*/  LEA.HI.X.SX32 R5, R0.reuse, R3, 0x1, P6 ;  /* 0x0000000300057211 */ /* 0x040fe400030f0eff */
[----:B0-----:R-:W-:Y:S02]  /*43210*/  IADD3 R2, R0, c[0x0][0x198], RZ ;  /* 0x0000660000027a10 */ /* 0x001fe40007ffe0ff */
[----:B------:R-:W-:Y:S02]  /*43220*/  IADD3 R9, R27, 0x1d9, RZ ;  /* 0x000001d91b097810 */ /* 0x000fe40007ffe0ff */
[C---:B------:R-:W-:Y:S02]  /*43230*/  LEA R8, P6, R2.reuse, R20, 0x1 ;  /* 0x0000001402087211 */ /* 0x040fe400078c08ff */
[----:B------:R-:W-:Y:S01]  /*43240*/  IADD3 R0, R2, c[0x0][0x198], RZ ;  /* 0x0000660002007a10 */ /* 0x000fe20007ffe0ff */
[----:B---3--:R0:W-:Y:S01]  /*43250*/  @P3 STG.E.U16 [R4.64], R29 ;  /* 0x0000001d04003986 */ /* 0x0081e2000c101504 */
[----:B------:R-:W-:-:S02]  /*43260*/  ISETP.LT.AND P4, PT, R12, c[0x0][0x17c], !P0 ;  /* 0x00005f000c007a0c */ /* 0x000fc40004781270 */
[----:B------:R-:W-:Y:S02]  /*43270*/  ISETP.LT.AND P3, PT, R9, c[0x0][0x17c], !P0 ;  /* 0x00005f0009007a0c */ /* 0x000fe40004761270 */
[-C--:B------:R-:W-:Y:S02]  /*43280*/  LEA.HI.X.SX32 R9, R2, R3.reuse, 0x1, P6 ;  /* 0x0000000302097211 */ /* 0x080fe400030f0eff */
[----:B------:R-:W-:Y:S02]  /*43290*/  PRMT R12, R29, 0x7632, R12 ;  /* 0x000076321d0c7816 */ /* 0x000fe4000000000c */
[C---:B------:R-:W-:Y:S02]  /*432a0*/  IADD3 R2, R0.reuse, c[0x0][0x198], RZ ;  /* 0x0000660000027a10 */ /* 0x040fe40007ffe0ff */
[C---:B0-----:R-:W-:Y:S01]  /*432b0*/  LEA R4, P6, R0.reuse, R20, 0x1 ;  /* 0x0000001400047211 */ /* 0x041fe200078c08ff */
[----:B------:R-:W2:Y:S03]  /*432c0*/  LDL.LU R29, [R1+0x5c] ;  /* 0x00005c00011d7983 */ /* 0x000ea60000300800 */
[----:B------:R-:W-:Y:S01]  /*432d0*/  LEA.HI.X.SX32 R5, R0, R3, 0x1, P6 ;  /* 0x0000000300057211 */ /* 0x000fe200030f0eff */
[----:B------:R0:W-:Y:S01]  /*432e0*/  @P2 STG.E.U16 [R8.64], R12 ;  /* 0x0000000c08002986 */ /* 0x0001e2000c101504 */
[----:B------:R-:W-:-:S02]  /*432f0*/  IADD3 R0, R2, c[0x0][0x198], RZ ;  /* 0x0000660002007a10 */ /* 0x000fc40007ffe0ff */
[C---:B0-----:R-:W-:Y:S01]  /*43300*/  LEA R8, P6, R2.reuse, R20, 0x1 ;  /* 0x0000001402087211 */ /* 0x041fe200078c08ff */
[----:B----4-:R0:W-:Y:S03]  /*43310*/  @P1 STG.E.U16 [R4.64], R28 ;  /* 0x0000001c04001986 */ /* 0x0101e6000c101504 */
[----:B------:R-:W-:Y:S02]  /*43320*/  LEA.HI.X.SX32 R9, R2, R3, 0x1, P6 ;  /* 0x0000000302097211 */ /* 0x000fe400030f0eff */
[----:B------:R-:W-:Y:S02]  /*43330*/  PRMT R2, R28, 0x7632, R2 ;  /* 0x000076321c027816 */ /* 0x000fe40000000002 */
[----:B0-----:R-:W3:Y:S01]  /*43340*/  LDL.LU R28, [R1+0x6c] ;  /* 0x00006c00011c7983 */ /* 0x001ee20000300800 */
[----:B------:R-:W-:-:S03]  /*43350*/  IADD3 R4, R27, 0x1db, RZ ;  /* 0x000001db1b047810 */ /* 0x000fc60007ffe0ff */
[----:B------:R0:W-:Y:S01]  /*43360*/  @P5 STG.E.U16 [R8.64], R2 ;  /* 0x0000000208005986 */ /* 0x0001e2000c101504 */
[----:B------:R-:W-:Y:S02]  /*43370*/  ISETP.LT.AND P1, PT, R4, c[0x0][0x17c], !P0 ;  /* 0x00005f0004007a0c */ /* 0x000fe40004721270 */
[C---:B------:R-:W-:Y:S01]  /*43380*/  LEA R4, P6, R0.reuse, R20, 0x1 ;  /* 0x0000001400047211 */ /* 0x040fe200078c08ff */
[----:B------:R-:W4:Y:S01]  /*43390*/  LDL.LU R21, [R1+0x3c] ;  /* 0x00003c0001157983 */ /* 0x000f220000300800 */
[C---:B------:R-:W-:Y:S02]  /*433a0*/  IADD3 R13, R27.reuse, 0x1da, RZ ;  /* 0x000001da1b0d7810 */ /* 0x040fe40007ffe0ff */
[C---:B------:R-:W-:Y:S02]  /*433b0*/  LEA.HI.X.SX32 R5, R0.reuse, R3, 0x1, P6 ;  /* 0x0000000300057211 */ /* 0x040fe400030f0eff */
[----:B0-----:R-:W-:Y:S02]  /*433c0*/  IADD3 R2, R0, c[0x0][0x198], RZ ;  /* 0x0000660000027a10 */ /* 0x001fe40007ffe0ff */
[----:B------:R-:W-:-:S02]  /*433d0*/  IADD3 R9, R27, 0x1dd, RZ ;  /* 0x000001dd1b097810 */ /* 0x000fc40007ffe0ff */
[C---:B------:R-:W-:Y:S01]  /*433e0*/  LEA R8, P6, R2.reuse, R20, 0x1 ;  /* 0x0000001402087211 */ /* 0x040fe200078c08ff */
[----:B------:R0:W-:Y:S01]  /*433f0*/  @P4 STG.E.U16 [R4.64], R6 ;  /* 0x0000000604004986 */ /* 0x0001e2000c101504 */
[----:B------:R-:W-:Y:S02]  /*43400*/  ISETP.LT.AND P2, PT, R13, c[0x0][0x17c], !P0 ;  /* 0x00005f000d007a0c */ /* 0x000fe40004741270 */
[C---:B------:R-:W-:Y:S02]  /*43410*/  IADD3 R0, R2.reuse, c[0x0][0x198], RZ ;  /* 0x0000660002007a10 */ /* 0x040fe40007ffe0ff */
[----:B------:R-:W-:Y:S02]  /*43420*/  ISETP.LT.AND P4, PT, R9, c[0x0][0x17c], !P0 ;  /* 0x00005f0009007a0c */ /* 0x000fe40004781270 */
[----:B------:R-:W-:Y:S02]  /*43430*/  LEA.HI.X.SX32 R9, R2, R3, 0x1, P6 ;  /* 0x0000000302097211 */ /* 0x000fe400030f0eff */
[----:B------:R-:W-:-:S02]  /*43440*/  IADD3 R2, R0, c[0x0][0x198], RZ ;  /* 0x0000660000027a10 */ /* 0x000fc40007ffe0ff */
[-C--:B0-----:R-:W-:Y:S02]  /*43450*/  LEA R4, P6, R0, R20.reuse, 0x1 ;  /* 0x0000001400047211 */ /* 0x081fe400078c08ff */
[----:B------:R-:W-:Y:S02]  /*43460*/  PRMT R6, R6, 0x7632, R6 ;  /* 0x0000763206067816 */ /* 0x000fe40000000006 */
[----:B------:R-:W-:Y:S02]  /*43470*/  IADD3 R12, R27, 0x1dc, RZ ;  /* 0x000001dc1b0c7810 */ /* 0x000fe40007ffe0ff */
[----:B------:R-:W-:Y:S01]  /*43480*/  LEA.HI.X.SX32 R5, R0, R3, 0x1, P6 ;  /* 0x0000000300057211 */ /* 0x000fe200030f0eff */
[----:B------:R0:W-:Y:S01]  /*43490*/  @P3 STG.E.U16 [R8.64], R6 ;  /* 0x0000000608003986 */ /* 0x0001e2000c101504 */
[----:B------:R-:W-:Y:S02]  /*434a0*/  ISETP.LT.AND P5, PT, R12, c[0x0][0x17c], !P0 ;  /* 0x00005f000c007a0c */ /* 0x000fe400047a1270 */
[C---:B------:R-:W-:Y:S01]  /*434b0*/  IADD3 R0, R2.reuse, c[0x0][0x198], RZ ;  /* 0x0000660002007a10 */ /* 0x040fe20007ffe0ff */
[----:B------:R1:W-:Y:S01]  /*434c0*/  @P2 STG.E.U16 [R4.64], R10 ;  /* 0x0000000a04002986 */ /* 0x0003e2000c101504 */
[----:B0-----:R-:W-:-:S04]  /*434d0*/  LEA R8, P6, R2, R20, 0x1 ;  /* 0x0000001402087211 */ /* 0x001fc800078c08ff */
[----:B------:R-:W-:Y:S02]  /*434e0*/  LEA.HI.X.SX32 R9, R2, R3, 0x1, P6 ;  /* 0x0000000302097211 */ /* 0x000fe400030f0eff */
[----:B-1----:R-:W-:Y:S02]  /*434f0*/  PRMT R5, R10, 0x7632, R5 ;  /* 0x000076320a057816 */ /* 0x002fe40000000005 */
[C---:B------:R-:W-:Y:S02]  /*43500*/  LEA R4, P6, R0.reuse, R20, 0x1 ;  /* 0x0000001400047211 */ /* 0x040fe400078c08ff */
[----:B------:R-:W-:Y:S01]  /*43510*/  IADD3 R2, R0, c[0x0][0x198], RZ ;  /* 0x0000660000027a10 */ /* 0x000fe20007ffe0ff */
[----:B------:R0:W-:Y:S01]  /*43520*/  @P1 STG.E.U16 [R8.64], R5 ;  /* 0x0000000508001986 */ /* 0x0001e2000c101504 */
[----:B------:R-:W-:-:S04]  /*43530*/  IADD3 R12, R27, 0x1de, RZ ;  /* 0x000001de1b0c7810 */ /* 0x000fc80007ffe0ff */
[----:B------:R-:W-:Y:S02]  /*43540*/  ISETP.LT.AND P3, PT, R12, c[0x0][0x17c], !P0 ;  /* 0x00005f000c007a0c */ /* 0x000fe40004761270 */
[----:B------:R-:W-:Y:S02]  /*43550*/  IADD3 R12, R27, 0x1df, RZ ;  /* 0x000001df1b0c7810 */ /* 0x000fe40007ffe0ff */
[-C--:B0-----:R-:W-:Y:S02]  /*43560*/  LEA.HI.X.SX32 R5, R0, R3.reuse, 0x1, P6 ;  /* 0x0000000300057211 */ /* 0x081fe400030f0eff */
[C---:B------:R-:W-:Y:S02]  /*43570*/  LEA R8, P6, R2.reuse, R20, 0x1 ;  /* 0x0000001402087211 */ /* 0x040fe400078c08ff */
[C---:B------:R-:W-:Y:S01]  /*43580*/  IADD3 R0, R2.reuse, c[0x0][0x198], RZ ;  /* 0x0000660002007a10 */ /* 0x040fe20007ffe0ff */
[----:B------:R0:W-:Y:S01]  /*43590*/  @P5 STG.E.U16 [R4.64], R14 ;  /* 0x0000000e04005986 */ /* 0x0001e2000c101504 */
[----:B------:R-:W-:-:S02]  /*435a0*/  LEA.HI.X.SX32 R9, R2, R3, 0x1, P6 ;  /* 0x0000000302097211 */ /* 0x000fc400030f0eff */
[----:B------:R-:W-:Y:S02]  /*435b0*/  PRMT R10, R14, 0x7632, R10 ;  /* 0x000076320e0a7816 */ /* 0x000fe4000000000a */
[----:B------:R-:W-:Y:S02]  /*435c0*/  ISETP.LT.AND P2, PT, R12, c[0x0][0x17c], !P0 ;  /* 0x00005f000c007a0c */ /* 0x000fe40004741270 */
[C---:B------:R-:W-:Y:S02]  /*435d0*/  IADD3 R2, R0.reuse, c[0x0][0x198], RZ ;  /* 0x0000660000027a10 */ /* 0x040fe40007ffe0ff */
[C---:B0-----:R-:W-:Y:S01]  /*435e0*/  LEA R4, P6, R0.reuse, R20, 0x1 ;  /* 0x0000001400047211 */ /* 0x041fe200078c08ff */
[----:B------:R0:W-:Y:S01]  /*435f0*/  @P4 STG.E.U16 [R8.64], R10 ;  /* 0x0000000a08004986 */ /* 0x0001e2000c101504 */
[----:B------:R-:W-:Y:S02]  /*43600*/  IADD3 R12, R27, 0x1e0, RZ ;  /* 0x000001e01b0c7810 */ /* 0x000fe40007ffe0ff */
[----:B------:R-:W-:-:S02]  /*43610*/  LEA.HI.X.SX32 R5, R0, R3, 0x1, P6 ;  /* 0x0000000300057211 */ /* 0x000fc400030f0eff */
[----:B------:R-:W-:Y:S02]  /*43620*/  ISETP.LT.AND P1, PT, R12, c[0x0][0x17c], !P0 ;  /* 0x00005f000c007a0c */ /* 0x000fe40004721270 */
[C---:B------:R-:W-:Y:S01]  /*43630*/  IADD3 R0, R2.reuse, c[0x0][0x198], RZ ;  /* 0x0000660002007a10 */ /* 0x040fe20007ffe0ff */
[----:B------:R1:W-:Y:S01]  /*43640*/  @P3 STG.E.U16 [R4.64], R18 ;  /* 0x0000001204003986 */ /* 0x0003e2000c101504 */
[C---:B0-----:R-:W-:Y:S02]  /*43650*/  LEA R8, P6, R2.reuse, R20, 0x1 ;  /* 0x0000001402087211 */ /* 0x041fe400078c08ff */
[----:B------:R-:W-:Y:S02]  /*43660*/  IADD3 R6, R27, 0x1e1, RZ ;  /* 0x000001e11b067810 */ /* 0x000fe40007ffe0ff */
[----:B------:R-:W-:Y:S02]  /*43670*/  LEA.HI.X.SX32 R9, R2, R3, 0x1, P6 ;  /* 0x0000000302097211 */ /* 0x000fe400030f0eff */
[----:B-1----:R-:W-:-:S02]  /*43680*/  PRMT R5, R18, 0x7632, R5 ;  /* 0x0000763212057816 */ /* 0x002fc40000000005 */
[----:B------:R-:W-:Y:S02]  /*43690*/  LEA R4, P6, R0, R20, 0x1 ;  /* 0x0000001400047211 */ /* 0x000fe400078c08ff */
[----:B------:R-:W-:Y:S01]  /*436a0*/  ISETP.LT.AND P5, PT, R6, c[0x0][0x17c], !P0 ;  /* 0x00005f0006007a0c */ /* 0x000fe200047a1270 */
[----:B------:R0:W-:Y:S01]  /*436b0*/  @P2 STG.E.U16 [R8.64], R5 ;  /* 0x0000000508002986 */ /* 0x0001e2000c101504 */
[C---:B------:R-:W-:Y:S02]  /*436c0*/  IADD3 R2, R27.reuse, 0x1e4, RZ ;  /* 0x000001e41b027810 */ /* 0x040fe40007ffe0ff */
[----:B------:R-:W-:Y:S02]  /*436d0*/  IADD3 R10, R0, c[0x0][0x198], RZ ;  /* 0x00006600000a7a10 */ /* 0x000fe40007ffe0ff */
[----:B------:R-:W-:Y:S02]  /*436e0*/  IADD3 R6, R27, 0x1e2, RZ ;  /* 0x000001e21b067810 */ /* 0x000fe40007ffe0ff */
[----:B------:R-:W-:-:S02]  /*436f0*/  ISETP.LT.AND P2, PT, R2, c[0x0][0x17c], !P0 ;  /* 0x00005f0002007a0c */ /* 0x000fc40004741270 */
[----:B------:R-:W-:Y:S02]  /*43700*/  ISETP.LT.AND P4, PT, R6, c[0x0][0x17c], !P0 ;  /* 0x00005f0006007a0c */ /* 0x000fe40004781270 */
[-C--:B0-----:R-:W-:Y:S02]  /*43710*/  LEA.HI.X.SX32 R5, R0, R3.reuse, 0x1, P6 ;  /* 0x0000000300057211 */ /* 0x081fe400030f0eff */
[CC--:B------:R-:W-:Y:S02]  /*43720*/  LEA R8, P6, R10.reuse, R20.reuse, 0x1 ;  /* 0x000000140a087211 */ /* 0x0c0fe400078c08ff */
[C---:B------:R-:W-:Y:S02]  /*43730*/  IADD3 R2, R10.reuse, c[0x0][0x198], RZ ;  /* 0x000066000a027a10 */ /* 0x040fe40007ffe0ff */
[----:B------:R-:W-:Y:S02]  /*43740*/  LEA.HI.X.SX32 R9, R10, R3, 0x1, P6 ;  /* 0x000000030a097211 */ /* 0x000fe400030f0eff */
[----:B--2---:R-:W-:Y:S01]  /*43750*/  PRMT R0, R29, 0x7632, R0 ;  /* 0x000076321d007816 */ /* 0x004fe20000000000 */
[----:B------:R0:W-:Y:S04]  /*43760*/  @P1 STG.E.U16 [R4.64], R29 ;  /* 0x0000001d04001986 */ /* 0x0001e8000c101504 */
[----:B0-----:R-:W2:Y:S01]  /*43770*/  LDL.LU R29, [R1+0x8c] ;  /* 0x00008c00011d7983 */ /* 0x001ea20000300800 */
[----:B------:R-:W-:-:S04]  /*43780*/  LEA R4, P6, R2, R20, 0x1 ;  /* 0x0000001402047211 */ /* 0x000fc800078c08ff */
[----:B------:R-:W-:Y:S01]  /*43790*/  LEA.HI.X.SX32 R5, R2, R3, 0x1, P6 ;  /* 0x0000000302057211 */ /* 0x000fe200030f0eff */
[----:B------:R-:W-:Y:S01]  /*437a0*/  @P5 STG.E.U16 [R8.64], R0 ;  /* 0x0000000008005986 */ /* 0x000fe2000c101504 */
[----:B---3--:R-:W-:-:S03]  /*437b0*/  PRMT R12, R28, 0x7632, R12 ;  /* 0x000076321c0c7816 */ /* 0x008fc6000000000c */
[----:B------:R0:W-:Y:S04]  /*437c0*/  @P4 STG.E.U16 [R4.64], R28 ;  /* 0x0000001c04004986 */ /* 0x0001e8000c101504 */
[----:B0-----:R-:W3:Y:S01]  /*437d0*/  LDL.LU R28, [R1+0xbc] ;  /* 0x0000bc00011c7983 */ /* 0x001ee20000300800 */
[----:B------:R-:W-:-:S04]  /*437e0*/  IADD3 R6, R27, 0x1e3, RZ ;  /* 0x000001e31b067810 */ /* 0x000fc80007ffe0ff */
[----:B------:R-:W-:Y:S02]  /*437f0*/  ISETP.LT.AND P3, PT, R6, c[0x0][0x17c], !P0 ;  /* 0x00005f0006007a0c */ /* 0x000fe40004761270 */
[C---:B------:R-:W-:Y:S02]  /*43800*/  IADD3 R6, R27.reuse, 0x1e5, RZ ;  /* 0x000001e51b067810 */ /* 0x040fe40007ffe0ff */
[----:B------:R-:W-:Y:S02]  /*43810*/  IADD3 R10, R2, c[0x0][0x198], RZ ;  /* 0x00006600020a7a10 */ /* 0x000fe40007ffe0ff */
[----:B------:R-:W-:Y:S02]  /*43820*/  ISETP.LT.AND P1, PT, R6, c[0x0][0x17c], !P0 ;  /* 0x00005f0006007a0c */ /* 0x000fe40004721270 */
[----:B------:R-:W-:Y:S02]  /*43830*/  IADD3 R6, R27, 0x1e6, RZ ;  /* 0x000001e61b067810 */ /* 0x000fe40007ffe0ff */
[----:B------:R-:W-:-:S02]  /*43840*/  LEA R8, P6, R10, R20, 0x1 ;  /* 0x000000140a087211 */ /* 0x000fc400078c08ff */
[----:B------:R-:W-:Y:S02]  /*43850*/  ISETP.LT.AND P5, PT, R6, c[0x0][0x17c], !P0 ;  /* 0x00005f0006007a0c */ /* 0x000fe400047a1270 */
[----:B------:R-:W-:Y:S02]  /*43860*/  IADD3 R6, R27, 0x1e7, RZ ;  /* 0x000001e71b067810 */ /* 0x000fe40007ffe0ff */
[C---:B------:R-:W-:Y:S02]  /*43870*/  IADD3 R2, R10.reuse, c[0x0][0x198], RZ ;  /* 0x000066000a027a10 */ /* 0x040fe40007ffe0ff */
[----:B------:R-:W-:Y:S02]  /*43880*/  LEA.HI.X.SX32 R9, R10, R3, 0x1, P6 ;  /* 0x000000030a097211 */ /* 0x000fe400030f0eff */
[----:B------:R-:W-:Y:S02]  /*43890*/  ISETP.LT.AND P4, PT, R6, c[0x0][0x17c], !P0 ;  /* 0x00005f0006007a0c */ /* 0x000fe40004781270 */
[----:B------:R-:W-:-:S02]  /*438a0*/  LEA R4, P6, R2, R20, 0x1 ;  /* 0x0000001402047211 */ /* 0x000fc400078c08ff */
[C---:B------:R-:W-:Y:S01]  /*438b0*/  IADD3 R6, R2.reuse, c[0x0][0x198], RZ ;  /* 0x0000660002067a10 */ /* 0x040fe20007ffe0ff */
[----:B------:R0:W-:Y:S01]  /*438c0*/  @P3 STG.E.U16 [R8.64], R12 ;  /* 0x0000000c08003986 */ /* 0x0001e2000c101504 */
[----:B------:R-:W-:Y:S02]  /*438d0*/  LEA.HI.X.SX32 R5, R2, R3, 0x1, P6 ;  /* 0x0000000302057211 */ /* 0x000fe400030f0eff */
[C---:B------:R-:W-:Y:S02]  /*438e0*/  IADD3 R2, R6.reuse, c[0x0][0x198], RZ ;  /* 0x0000660006027a10 */ /* 0x040fe40007ffe0ff */
[----:B----4-:R-:W-:Y:S01]  /*438f0*/  PRMT R10, R21, 0x7632, R10 ;  /* 0x00007632150a7816 */ /* 0x010fe2000000000a */
[----:B------:R1:W-:Y:S01]  /*43900*/  @P2 STG.E.U16 [R4.64], R21 ;  /* 0x0000001504002986 */ /* 0x0003e2000c101504 */
[----:B0-----:R-:W-:-:S04]  /*43910*/  LEA R8, P6, R6, R20, 0x1 ;  /* 0x0000001406087211 */ /* 0x001fc800078c08ff */
[-C--:B------:R-:W-:Y:S01]  /*43920*/  LEA.HI.X.SX32 R9, R6, R3.reuse, 0x1, P6 ;  /* 0x0000000306097211 */ /* 0x080fe200030f0eff */
[----:B-1----:R-:W4:Y:S01]  /*43930*/  LDL.LU R21, [R1+0xac] ;  /* 0x0000ac0001157983 */ /* 0x002f220000300800 */
[C---:B------:R-:W-:Y:S02]  /*43940*/  LEA R4, P6, R2.reuse, R20, 0x1 ;  /* 0x0000001402047211 */ /* 0x040fe400078c08ff */
[C---:B------:R-:W-:Y:S02]  /*43950*/  IADD3 R6, R2.reuse, c[0x0][0x198], RZ ;  /* 0x0000660002067a10 */ /* 0x040fe40007ffe0ff */
[----:B------:R-:W-:Y:S01]  /*43960*/  IADD3 R0, R27, 0x1e8, RZ ;  /* 0x000001e81b007810 */ /* 0x000fe20007ffe0ff */
[----:B------:R0:W-:Y:S01]  /*43970*/  @P1 STG.E.U16 [R8.64], R10 ;  /* 0x0000000a08001986 */ /* 0x0001e2000c101504 */
[----:B------:R-:W-:Y:S02]  /*43980*/  LEA.HI.X.SX32 R5, R2, R3, 0x1, P6 ;  /* 0x0000000302057211 */ /* 0x000fe400030f0eff */
[----:B------:R-:W-:-:S02]  /*43990*/  ISETP.LT.AND P3, PT, R0, c[0x0][0x17c], !P0 ;  /* 0x00005f0000007a0c */ /* 0x000fc40004761270 */
[C---:B------:R-:W-:Y:S02]  /*439a0*/  IADD3 R2, R6.reuse, c[0x0][0x198], RZ ;  /* 0x0000660006027a10 */ /* 0x040fe40007ffe0ff */
[----:B0-----:R-:W-:-:S04]  /*439b0*/  LEA R8, P6, R6, R20, 0x1 ;  /* 0x0000001406087211 */ /* 0x001fc800078c08ff */
        /* <DEDUP_REMOVED lines=10> */
[C---:B------:R-:W-:Y:S02]  /*43a60*/  IADD3 R0, R27.reuse, 0x1e9, RZ ;  /* 0x000001e91b007810 */ /* 0x040fe40007ffe0ff */
[----:B------:R-:W-:Y:S02]  /*43a70*/  IADD3 R6, R2, c[0x0][0x198], RZ ;  /* 0x0000660002067a10 */ /* 0x000fe40007ffe0ff */
[----:B------:R-:W-:Y:S02]  /*43a80*/  ISETP.LT.AND P2, PT, R0, c[0x0][0x17c], !P0 ;  /* 0x00005f0000007a0c */ /* 0x000fe40004741270 */
[----:B------:R-:W-:-:S02]  /*43a90*/  IADD3 R0, R27, 0x1ea, RZ ;  /* 0x000001ea1b007810 */ /* 0x000fc40007ffe0ff */
[-C--:B------:R-:W-:Y:S02]  /*43aa0*/  LEA R8, P6, R6, R20.reuse, 0x1 ;  /* 0x0000001406087211 */ /* 0x080fe400078c08ff */
[----:B------:R-:W-:Y:S02]  /*43ab0*/  ISETP.LT.AND P1, PT, R0, c[0x0][0x17c], !P0 ;  /* 0x00005f0000007a0c */ /* 0x000fe40004721270 */
[C---:B------:R-:W-:Y:S02]  /*43ac0*/  IADD3 R2, R6.reuse, c[0x0][0x198], RZ ;  /* 0x0000660006027a10 */ /* 0x040fe40007ffe0ff */
[----:B------:R-:W-:Y:S02]  /*43ad0*/  IADD3 R0, R27, 0x1eb, RZ ;  /* 0x000001eb1b007810 */ /* 0x000fe40007ffe0ff */
[----:B------:R-:W-:Y:S02]  /*43ae0*/  LEA.HI.X.SX32 R9, R6, R3, 0x1, P6 ;  /* 0x0000000306097211 */ /* 0x000fe400030f0eff */
[----:B------:R-:W-:-:S02]  /*43af0*/  LEA R4, P6, R2, R20, 0x1 ;  /* 0x0000001402047211 */ /* 0x000fc400078c08ff */
[----:B------:R-:W-:Y:S02]  /*43b00*/  ISETP.LT.AND P5, PT, R0, c[0x0][0x17c], !P0 ;  /* 0x00005f0000007a0c */ /* 0x000fe400047a1270 */
[C---:B------:R-:W-:Y:S02]  /*43b10*/  IADD3 R6, R2.reuse, c[0x0][0x198], RZ ;  /* 0x0000660002067a10 */ /* 0x040fe40007ffe0ff */
[----:B------:R-:W-:Y:S01]  /*43b20*/  IADD3 R0, R27, 0x1ec, RZ ;  /* 0x000001ec1b007810 */ /* 0x000fe20007ffe0ff */
[----:B------:R0:W-:Y:S01]  /*43b30*/  @P2 STG.E.U16 [R8.64], R10 ;  /* 0x0000000a08002986 */ /* 0x0001e2000c101504 */
[----:B------:R-:W-:Y:S02]  /*43b40*/  LEA.HI.X.SX32 R5, R2, R3, 0x1, P6 ;  /* 0x0000000302057211 */ /* 0x000fe400030f0eff */
[----:B------:R-:W-:Y:S02]  /*43b50*/  ISETP.LT.AND P4, PT, R0, c[0x0][0x17c], !P0 ;  /* 0x00005f0000007a0c */ /* 0x000fe40004781270 */
[----:B------:R-:W-:-:S02]  /*43b60*/  IADD3 R2, R6, c[0x0][0x198], RZ ;  /* 0x0000660006027a10 */ /* 0x000fc40007ffe0ff */
[----:B------:R-:W-:Y:S02]  /*43b70*/  IADD3 R0, R27, 0x1ed, RZ ;  /* 0x000001ed1b007810 */ /* 0x000fe40007ffe0ff */
[C---:B0-----:R-:W-:Y:S01]  /*43b80*/  LEA R8, P6, R6.reuse, R20, 0x1 ;  /* 0x0000001406087211 */ /* 0x041fe200078c08ff */
[----:B----4-:R0:W-:Y:S01]  /*43b90*/  @P1 STG.E.U16 [R4.64], R21 ;  /* 0x0000001504001986 */ /* 0x0101e2000c101504 */
[----:B------:R-:W-:Y:S02]  /*43ba0*/  PRMT R12, R21, 0x7632, R12 ;  /* 0x00007632150c7816 */ /* 0x000fe4000000000c */
[----:B------:R-:W-:Y:S02]  /*43bb0*/  LEA.HI.X.SX32 R9, R6, R3, 0x1, P6 ;  /* 0x0000000306097211 */ /* 0x000fe400030f0eff */
[----:B------:R-:W-:Y:S02]  /*43bc0*/  ISETP.LT.AND P3, PT, R0, c[0x0][0x17c], !P0 ;  /* 0x00005f0000007a0c */ /* 0x000fe40004761270 */
[----:B------:R-:W-:-:S02]  /*43bd0*/  IADD3 R6, R2, c[0x0][0x198], RZ ;  /* 0x0000660002067a10 */ /* 0x000fc40007ffe0ff */
[----:B------:R-:W-:Y:S02]  /*43be0*/  IADD3 R0, R27, 0x1ee, RZ ;  /* 0x000001ee1b007810 */ /* 0x000fe40007ffe0ff */
[C---:B0-----:R-:W-:Y:S01]  /*43bf0*/  LEA R4, P6, R2.reuse, R20, 0x1 ;  /* 0x0000001402047211 */ /* 0x041fe200078c08ff */
[----:B------:R-:W4:Y:S03]  /*43c00*/  LDL.LU R21, [R1+0x7c] ;  /* 0x00007c0001157983 */ /* 0x000f260000300800 */
[----:B------:R-:W-:Y:S01]  /*43c10*/  LEA.HI.X.SX32 R5, R2, R3, 0x1, P6 ;  /* 0x0000000302057211 */ /* 0x000fe200030f0eff */
[----:B------:R0:W-:Y:S01]  /*43c20*/  @P5 STG.E.U16 [R8.64], R12 ;  /* 0x0000000c08005986 */ /* 0x0001e2000c101504 */
[----:B------:R-:W-:Y:S02]  /*43c30*/  ISETP.LT.AND P2, PT, R0, c[0x0][0x17c], !P0 ;  /* 0x00005f0000007a0c */ /* 0x000fe40004741270 */
[----:B------:R-:W-:-:S02]  /*43c40*/  IADD3 R2, R6, c[0x0][0x198], RZ ;  /* 0x0000660006027a10 */ /* 0x000fc40007ffe0ff */
[----:B0-----:R-:W-:-:S04]  /*43c50*/  LEA R8, P6, R6, R20, 0x1 ;  /* 0x0000001406087211 */ /* 0x001fc800078c08ff */
[----:B------:R-:W-:Y:S02]  /*43c60*/  LEA.HI.X.SX32 R9, R6, R3, 0x1, P6 ;  /* 0x0000000306097211 */ /* 0x000fe400030f0eff */
[----:B------:R-:W-:-:S04]  /*43c70*/  LEA R12, P6, R2, R20, 0x1 ;  /* 0x00000014020c7211 */ /* 0x000fc800078c08ff */
[----:B------:R-:W-:Y:S02]  /*43c80*/  LEA.HI.X.SX32 R13, R2, R3, 0x1, P6 ;  /* 0x00000003020d7211 */ /* 0x000fe400030f0eff */
[----:B--2---:R-:W-:Y:S01]  /*43c90*/  PRMT R10, R29, 0x7632, R10 ;  /* 0x000076321d0a7816 */ /* 0x004fe2000000000a */
[----:B------:R0:W-:Y:S04]  /*43ca0*/  @P4 STG.E.U16 [R4.64], R29 ;  /* 0x0000001d04004986 */ /* 0x0001e8000c101504 */
[----:B0-----:R-:W2:Y:S04]  /*43cb0*/  LDL.LU R29, [R1+0x4c] ;  /* 0x00004c00011d7983 */ /* 0x001ea80000300800 */
        /* <DEDUP_REMOVED lines=18> */
[----:B------:R-:W-:Y:S02]  /*43de0*/  IADD3 R0, R27, 0x1f3, RZ ;  /* 0x000001f31b007810 */ /* 0x000fe40007ffe0ff */
[----:B------:R-:W-:Y:S02]  /*43df0*/  LEA.HI.X.SX32 R23, R2, R3, 0x1, P6 ;  /* 0x0000000302177211 */ /* 0x000fe400030f0eff */
[----:B------:R-:W-:Y:S02]  /*43e00*/  LEA R8, P6, R4, R20, 0x1 ;  /* 0x0000001404087211 */ /* 0x000fe400078c08ff */
[----:B------:R-:W-:Y:S02]  /*43e10*/  ISETP.LT.AND P2, PT, R0, c[0x0][0x17c], !P0 ;  /* 0x00005f0000007a0c */ /* 0x000fe40004741270 */
[----:B------:R-:W-:-:S02]  /*43e20*/  IADD3 R2, R4, c[0x0][0x198], RZ ;  /* 0x0000660004027a10 */ /* 0x000fc40007ffe0ff */
[C---:B------:R-:W-:Y:S01]  /*43e30*/  IADD3 R0, R27.reuse, 0x1f4, RZ ;  /* 0x000001f41b007810 */ /* 0x040fe20007ffe0ff */
[----:B------:R0:W-:Y:S01]  /*43e40*/  @P1 STG.E.U16 [R16.64], R5 ;  /* 0x0000000510001986 */ /* 0x0001e2000c101504 */
[----:B------:R-:W-:Y:S02]  /*43e50*/  LEA.HI.X.SX32 R9, R4, R3, 0x1, P6 ;  /* 0x0000000304097211 */ /* 0x000fe400030f0eff */
[----:B------:R-:W-:Y:S02]  /*43e60*/  LEA R12, P6, R2, R20, 0x1 ;  /* 0x00000014020c7211 */ /* 0x000fe400078c08ff */
[----:B------:R-:W-:Y:S02]  /*43e70*/  ISETP.LT.AND P1, PT, R0, c[0x0][0x17c], !P0 ;  /* 0x00005f0000007a0c */ /* 0x000fe40004721270 */
[----:B------:R-:W-:Y:S02]  /*43e80*/  IADD3 R0, R27, 0x1f5, RZ ;  /* 0x000001f51b007810 */ /* 0x000fe40007ffe0ff */
[----:B----4-:R-:W-:-:S02]  /*43e90*/  PRMT R6, R21, 0x7632, R6 ;  /* 0x0000763215067816 */ /* 0x010fc40000000006 */
[C---:B0-----:R-:W-:Y:S01]  /*43ea0*/  IADD3 R5, R2.reuse, c[0x0][0x198], RZ ;  /* 0x0000660002057a10 */ /* 0x041fe20007ffe0ff */
[----:B------:R-:W-:Y:S01]  /*43eb0*/  @P5 STG.E.U16 [R22.64], R21 ;  /* 0x0000001516005986 */ /* 0x000fe2000c101504 */
[----:B------:R-:W-:Y:S02]  /*43ec0*/  LEA.HI.X.SX32 R13, R2, R3, 0x1, P6 ;  /* 0x00000003020d7211 */ /* 0x000fe400030f0eff */
[----:B------:R-:W-:Y:S02]  /*43ed0*/  LEA R4, P6, R5, R20, 0x1 ;  /* 0x0000001405047211 */ /* 0x000fe400078c08ff */
[----:B------:R-:W-:Y:S01]  /*43ee0*/  ISETP.LT.AND P5, PT, R0, c[0x0][0x17c], !P0 ;  /* 0x00005f0000007a0c */ /* 0x000fe200047a1270 */
[----:B------:R0:W-:Y:S01]  /*43ef0*/  @P4 STG.E.U16 [R8.64], R6 ;  /* 0x0000000608004986 */ /* 0x0001e2000c101504 */
[----:B------:R-:W-:Y:S02]  /*43f00*/  IADD3 R0, R27, 0x1f6, RZ ;  /* 0x000001f61b007810 */ /* 0x000fe40007ffe0ff */
[----:B------:R-:W-:-:S02]  /*43f10*/  IADD3 R2, R5, c[0x0][0x198], RZ ;  /* 0x0000660005027a10 */ /* 0x000fc40007ffe0ff */
[----:B------:R-:W-:Y:S02]  /*43f20*/  LEA.HI.X.SX32 R5, R5, R3, 0x1, P6 ;  /* 0x0000000305057211 */ /* 0x000fe400030f0eff */
[----:B------:R-:W-:Y:S02]  /*43f30*/  ISETP.LT.AND P4, PT, R0, c[0x0][0x17c], !P0 ;  /* 0x00005f0000007a0c */ /* 0x000fe40004781270 */
[----:B------:R-:W-:Y:S02]  /*43f40*/  IADD3 R0, R27, 0x1f7, RZ ;  /* 0x000001f71b007810 */ /* 0x000fe40007ffe0ff */
[C---:B0-----:R-:W-:Y:S02]  /*43f50*/  LEA R8, P6, R2.reuse, R20, 0x1 ;  /* 0x0000001402087211 */ /* 0x041fe400078c08ff */
[----:B------:R-:W-:Y:S02]  /*43f60*/  IADD3 R6, R2, c[0x0][0x198], RZ ;  /* 0x0000660002067a10 */ /* 0x000fe40007ffe0ff */
[----:B--2---:R-:W-:Y:S01]  /*43f70*/  PRMT R9, R29, 0x7632, R9 ;  /* 0x000076321d097816 */ /* 0x004fe20000000009 */
[----:B------:R-:W-:Y:S01]  /*43f80*/  @P3 STG.E.U16 [R12.64], R29 ;  /* 0x0000001d0c003986 */ /* 0x000fe2000c101504 */
[----:B------:R-:W-:-:S03]  /*43f90*/  ISETP.LT.AND P3, PT, R0, c[0x0][0x17c], !P0 ;  /* 0x00005f0000007a0c */ /* 0x000fc60004761270 */
[----:B------:R0:W-:Y:S01]  /*43fa0*/  @P2 STG.E.U16 [R4.64], R9 ;  /* 0x0000000904002986 */ /* 0x0001e2000c101504 */
[----:B------:R-:W-:-:S04]  /*43fb0*/  IADD3 R0, R27, 0x1f8, RZ ;  /* 0x000001f81b007810 */ /* 0x000fc80007ffe0ff */
[----:B------:R-:W-:Y:S02]  /*43fc0*/  ISETP.LT.AND P2, PT, R0, c[0x0][0x17c], !P0 ;  /* 0x00005f0000007a0c */ /* 0x000fe40004741270 */
[-C--:B0-----:R-:W-:Y:S02]  /*43fd0*/  LEA.HI.X.SX32 R9, R2, R3.reuse, 0x1, P6 ;  /* 0x0000000302097211 */ /* 0x081fe400030f0eff */
[C---:B------:R-:W-:Y:S02]  /*43fe0*/  LEA R16, P6, R6.reuse, R20, 0x1 ;  /* 0x0000001406107211 */ /* 0x040fe400078c08ff */
[C---:B------:R-:W-:Y:S02]  /*43ff0*/  IADD3 R2, R6.reuse, c[0x0][0x198], RZ ;  /* 0x0000660006027a10 */ /* 0x040fe40007ffe0ff */
[----:B------:R-:W-:Y:S02]  /*44000*/  LEA.HI.X.SX32 R17, R6, R3, 0x1, P6 ;  /* 0x0000000306117211 */ /* 0x000fe400030f0eff */
[----:B------:R-:W-:-:S02]  /*44010*/  IADD3 R0, R27, 0x1f9, RZ ;  /* 0x000001f91b007810 */ /* 0x000fc40007ffe0ff */
[----:B------:R-:W-:Y:S02]  /*44020*/  LEA R4, P6, R2, R20, 0x1 ;  /* 0x0000001402047211 */ /* 0x000fe400078c08ff */
[----:B---3--:R-:W-:Y:S01]  /*44030*/  PRMT R5, R28, 0x7632, R5 ;  /* 0x000076321c057816 */ /* 0x008fe20000000005 */
[----:B------:R-:W-:Y:S01]  /*44040*/  @P1 STG.E.U16 [R8.64], R28 ;  /* 0x0000001c08001986 */ /* 0x000fe2000c101504 */
[----:B------:R-:W-:Y:S02]  /*44050*/  IADD3 R6, R2, c[0x0][0x198], RZ ;  /* 0x0000660002067a10 */ /* 0x000fe40007ffe0ff */
[----:B------:R-:W-:Y:S01]  /*44060*/  ISETP.LT.AND P1, PT, R0, c[0x0][0x17c], !P0 ;  /* 0x00005f0000007a0c */ /* 0x000fe20004721270 */
[----:B------:R0:W-:Y:S01]  /*44070*/  @P5 STG.E.U16 [R16.64], R5 ;  /* 0x0000000510005986 */ /* 0x0001e2000c101504 */
[----:B------:R-:W-:-:S04]  /*44080*/  IADD3 R0, R27, 0x1fa, RZ ;  /* 0x000001fa1b007810 */ /* 0x000fc80007ffe0ff */
[----:B------:R-:W-:Y:S02]  /*44090*/  ISETP.LT.AND P5, PT, R0, c[0x0][0x17c], !P0 ;  /* 0x00005f0000007a0c */ /* 0x000fe400047a1270 */
[-C--:B0-----:R-:W-:Y:S02]  /*440a0*/  LEA.HI.X.SX32 R5, R2, R3.reuse, 0x1, P6 ;  /* 0x0000000302057211 */ /* 0x081fe400030f0eff */
[C---:B------:R-:W-:Y:S02]  /*440b0*/  LEA R12, P6, R6.reuse, R20, 0x1 ;  /* 0x00000014060c7211 */ /* 0x040fe400078c08ff */
[----:B------:R-:W-:Y:S02]  /*440c0*/  IADD3 R2, R6, c[0x0][0x198], RZ ;  /* 0x0000660006027a10 */ /* 0x000fe40007ffe0ff */
[----:B------:R-:W-:Y:S02]  /*440d0*/  PRMT R9, R26, 0x7632, R9 ;  /* 0x000076321a097816 */ /* 0x000fe40000000009 */
[----:B------:R-:W-:-:S02]  /*440e0*/  LEA.HI.X.SX32 R13, R6, R3, 0x1, P6 ;  /* 0x00000003060d7211 */ /* 0x000fc400030f0eff */
[C---:B------:R-:W-:Y:S02]  /*440f0*/  IADD3 R0, R27.reuse, 0x1fb, RZ ;  /* 0x000001fb1b007810 */ /* 0x040fe40007ffe0ff */
[C---:B------:R-:W-:Y:S01]  /*44100*/  LEA R8, P6, R2.reuse, R20, 0x1 ;  /* 0x0000001402087211 */ /* 0x040fe200078c08ff */
[----:B------:R-:W-:Y:S01]  /*44110*/  @P4 STG.E.U16 [R4.64], R26 ;  /* 0x0000001a04004986 */ /* 0x000fe2000c101504 */
[----:B------:R-:W-:Y:S02]  /*44120*/  IADD3 R6, R2, c[0x0][0x198], RZ ;  /* 0x0000660002067a10 */ /* 0x000fe40007ffe0ff */
[----:B------:R-:W-:Y:S01]  /*44130*/  ISETP.LT.AND P4, PT, R0, c[0x0][0x17c], !P0 ;  /* 0x00005f0000007a0c */ /* 0x000fe20004781270 */
[----:B------:R0:W-:Y:S01]  /*44140*/  @P3 STG.E.U16 [R12.64], R9 ;  /* 0x000000090c003986 */ /* 0x0001e2000c101504 */
[----:B------:R-:W-:-:S04]  /*44150*/  IADD3 R0, R27, 0x1fc, RZ ;  /* 0x000001fc1b007810 */ /* 0x000fc80007ffe0ff */
[----:B------:R-:W-:Y:S02]  /*44160*/  ISETP.LT.AND P3, PT, R0, c[0x0][0x17c], !P0 ;  /* 0x00005f0000007a0c */ /* 0x000fe40004761270 */
[----:B------:R-:W-:Y:S02]  /*44170*/  IADD3 R0, R27, 0x1fd, RZ ;  /* 0x000001fd1b007810 */ /* 0x000fe40007ffe0ff */
[-C--:B0-----:R-:W-:Y:S02]  /*44180*/  LEA.HI.X.SX32 R9, R2, R3.reuse, 0x1, P6 ;  /* 0x0000000302097211 */ /* 0x081fe400030f0eff */
[C---:B------:R-:W-:Y:S02]  /*44190*/  LEA R22, P6, R6.reuse, R20, 0x1 ;  /* 0x0000001406167211 */ /* 0x040fe400078c08ff */
[C---:B------:R-:W-:Y:S02]  /*441a0*/  IADD3 R2, R6.reuse, c[0x0][0x198], RZ ;  /* 0x0000660006027a10 */ /* 0x040fe40007ffe0ff */
[----:B------:R-:W-:-:S02]  /*441b0*/  LEA.HI.X.SX32 R23, R6, R3, 0x1, P6 ;  /* 0x0000000306177211 */ /* 0x000fc400030f0eff */
[----:B------:R-:W-:Y:S01]  /*441c0*/  IADD3 R6, R2, c[0x0][0x198], RZ ;  /* 0x0000660002067a10 */ /* 0x000fe20007ffe0ff */
[----:B------:R0:W-:Y:S01]  /*441d0*/  @P2 STG.E.U16 [R8.64], R7 ;  /* 0x0000000708002986 */ /* 0x0001e2000c101504 */
[----:B------:R-:W-:Y:S02]  /*441e0*/  ISETP.LT.AND P2, PT, R0, c[0x0][0x17c], !P0 ;  /* 0x00005f0000007a0c */ /* 0x000fe40004741270 */
[----:B------:R-:W-:Y:S02]  /*441f0*/  IADD3 R0, R6, c[0x0][0x198], RZ ;  /* 0x0000660006007a10 */ /* 0x000fe40007ffe0ff */
[----:B------:R-:W-:Y:S02]  /*44200*/  PRMT R5, R7, 0x7632, R5 ;  /* 0x0000763207057816 */ /* 0x000fe40000000005 */
[-C--:B------:R-:W-:Y:S02]  /*44210*/  LEA R4, P6, R2, R20.reuse, 0x1 ;  /* 0x0000001402047211 */ /* 0x080fe400078c08ff */
[----:B------:R-:W-:Y:S01]  /*44220*/  IADD3 R10, R0, c[0x0][0x198], RZ ;  /* 0x00006600000a7a10 */ /* 0x000fe20007ffe0ff */
[----:B------:R1:W-:Y:S01]  /*44230*/  @P1 STG.E.U16 [R22.64], R5 ;  /* 0x0000000516001986 */ /* 0x0003e2000c101504 */
[----:B------:R-:W-:-:S02]  /*44240*/  LEA R12, P1, R6, R20, 0x1 ;  /* 0x00000014060c7211 */ /* 0x000fc400078208ff */
[----:B------:R-:W-:Y:S02]  /*44250*/  IADD3 R14, R10, c[0x0][0x198], RZ ;  /* 0x000066000a0e7a10 */ /* 0x000fe40007ffe0ff */
[-C--:B------:R-:W-:Y:S02]  /*44260*/  LEA.HI.X.SX32 R13, R6, R3.reuse, 0x1, P1 ;  /* 0x00000003060d7211 */ /* 0x080fe400008f0eff */
[-C--:B0-----:R-:W-:Y:S02]  /*44270*/  LEA R8, P1, R14, R20.reuse, 0x1 ;  /* 0x000000140e087211 */ /* 0x081fe400078208ff */
[----:B-1----:R-:W-:Y:S02]  /*44280*/  LEA.HI.X.SX32 R5, R2, R3, 0x1, P6 ;  /* 0x0000000302057211 */ /* 0x002fe400030f0eff */
[----:B------:R-:W-:Y:S02]  /*44290*/  LEA R16, P6, R0, R20, 0x1 ;  /* 0x0000001400107211 */ /* 0x000fe400078c08ff */
[----:B------:R-:W-:-:S02]  /*442a0*/  IADD3 R2, R27, 0x1fe, RZ ;  /* 0x000001fe1b027810 */ /* 0x000fc40007ffe0ff */
[-C--:B------:R-:W-:Y:S02]  /*442b0*/  LEA.HI.X.SX32 R17, R0, R3.reuse, 0x1, P6 ;  /* 0x0000000300117211 */ /* 0x080fe400030f0eff */
[----:B------:R-:W-:Y:S02]  /*442c0*/  LEA R6, P6, R10, R20, 0x1 ;  /* 0x000000140a067211 */ /* 0x000fe400078c08ff */
[----:B------:R-:W-:Y:S02]  /*442d0*/  IADD3 R0, R27, 0x1ff, RZ ;  /* 0x000001ff1b007810 */ /* 0x000fe40007ffe0ff */
[C---:B------:R-:W-:Y:S02]  /*442e0*/  IADD3 R18, R14.reuse, c[0x0][0x198], RZ ;  /* 0x000066000e127a10 */ /* 0x040fe40007ffe0ff */
[----:B------:R-:W-:Y:S02]  /*442f0*/  LEA.HI.X.SX32 R9, R14, R3, 0x1, P1 ;  /* 0x000000030e097211 */ /* 0x000fe400008f0eff */
[----:B------:R-:W-:-:S02]  /*44300*/  ISETP.LT.AND P1, PT, R2, c[0x0][0x17c], !P0 ;  /* 0x00005f0002007a0c */ /* 0x000fc40004721270 */
[-C--:B------:R-:W-:Y:S02]  /*44310*/  LEA.HI.X.SX32 R7, R10, R3.reuse, 0x1, P6 ;  /* 0x000000030a077211 */ /* 0x080fe400030f0eff */
[----:B------:R-:W-:Y:S02]  /*44320*/  ISETP.LT.AND P0, PT, R0, c[0x0][0x17c], !P0 ;  /* 0x00005f0000007a0c */ /* 0x000fe40004701270 */
[C---:B------:R-:W-:Y:S02]  /*44330*/  LEA R20, P6, R18.reuse, R20, 0x1 ;  /* 0x0000001412147211 */ /* 0x040fe400078c08ff */
[----:B------:R-:W-:Y:S02]  /*44340*/  PRMT R0, R11, 0x7632, R0 ;  /* 0x000076320b007816 */ /* 0x000fe40000000000 */
[----:B------:R-:W-:Y:S02]  /*44350*/  LEA.HI.X.SX32 R21, R18, R3, 0x1, P6 ;  /* 0x0000000312157211 */ /* 0x000fe400030f0eff */
[----:B------:R-:W-:Y:S01]  /*44360*/  PRMT R3, R15, 0x7632, R3 ;  /* 0x000076320f037816 */ /* 0x000fe20000000003 */
[----:B------:R0:W-:Y:S04]  /*44370*/  @P5 STG.E.U16 [R4.64], R11 ;  /* 0x0000000b04005986 */ /* 0x0001e8000c101504 */
[----:B------:R0:W-:Y:S04]  /*44380*/  @P4 STG.E.U16 [R12.64], R0 ;  /* 0x000000000c004986 */ /* 0x0001e8000c101504 */
[----:B------:R0:W-:Y:S04]  /*44390*/  @P3 STG.E.U16 [R16.64], R15 ;  /* 0x0000000f10003986 */ /* 0x0001e8000c101504 */
[----:B------:R0:W-:Y:S04]  /*443a0*/  @P2 STG.E.U16 [R6.64], R3 ;  /* 0x0000000306002986 */ /* 0x0001e8000c101504 */
[----:B------:R0:W-:Y:S01]  /*443b0*/  @P1 STG.E.U16 [R8.64], R19 ;  /* 0x0000001308001986 */ /* 0x0001e2000c101504 */
[----:B------:R-:W-:Y:S05]  /*443c0*/  @!P0 EXIT ;  /* 0x000000000000894d */ /* 0x000fea0003800000 */
[----:B------:R-:W-:-:S05]  /*443d0*/  PRMT R10, R19, 0x7632, R10 ;  /* 0x00007632130a7816 */ /* 0x000fca000000000a */
[----:B------:R-:W-:Y:S01]  /*443e0*/  STG.E.U16 [R20.64], R10 ;  /* 0x0000000a14007986 */ /* 0x000fe2000c101504 */
[----:B------:R-:W-:Y:S05]  /*443f0*/  EXIT ;  /* 0x000000000000794d */ /* 0x000fea0003800000 */
.L_x_4:
[----:B------:R-:W-:-:S00]  /*44400*/  BRA `(.L_x_4) ;  /* 0xfffffff000007947 */ /* 0x000fc0000383ffff */
[----:B------:R-:W-:-:S00]  /*44410*/  NOP ;  /* 0x0000000000007918 */ /* 0x000fc00000000000 */
        /* <DEDUP_REMOVED lines=14> */
.L_x_5:


//--------------------- .nv.shared.matmul_kernel  --------------------------
	.section	.nv.shared.matmul_kernel,"aw",@nobits
	.sectionflags	@""
	.align	16
